//
// Generated by NVIDIA NVVM Compiler
//
// Compiler Build ID: CL-36424714
// Cuda compilation tools, release 13.0, V13.0.88
// Based on NVVM 20.0.0
//

.version 9.0
.target sm_100
.address_size 64

	// .globl	_Z18search_keys_kernelPKhS0_jmPjPhS2_
.const .align 4 .b8 SECP256K1_P[32];
.const .align 4 .b8 SECP256K1_N[32];
.const .align 4 .b8 SECP256K1_Gx[32];
.const .align 4 .b8 SECP256K1_Gy[32];
.const .align 4 .b8 K256[256] = {152, 47, 138, 66, 145, 68, 55, 113, 207, 251, 192, 181, 165, 219, 181, 233, 91, 194, 86, 57, 241, 17, 241, 89, 164, 130, 63, 146, 213, 94, 28, 171, 152, 170, 7, 216, 1, 91, 131, 18, 190, 133, 49, 36, 195, 125, 12, 85, 116, 93, 190, 114, 254, 177, 222, 128, 167, 6, 220, 155, 116, 241, 155, 193, 193, 105, 155, 228, 134, 71, 190, 239, 198, 157, 193, 15, 204, 161, 12, 36, 111, 44, 233, 45, 170, 132, 116, 74, 220, 169, 176, 92, 218, 136, 249, 118, 82, 81, 62, 152, 109, 198, 49, 168, 200, 39, 3, 176, 199, 127, 89, 191, 243, 11, 224, 198, 71, 145, 167, 213, 81, 99, 202, 6, 103, 41, 41, 20, 133, 10, 183, 39, 56, 33, 27, 46, 252, 109, 44, 77, 19, 13, 56, 83, 84, 115, 10, 101, 187, 10, 106, 118, 46, 201, 194, 129, 133, 44, 114, 146, 161, 232, 191, 162, 75, 102, 26, 168, 112, 139, 75, 194, 163, 81, 108, 199, 25, 232, 146, 209, 36, 6, 153, 214, 133, 53, 14, 244, 112, 160, 106, 16, 22, 193, 164, 25, 8, 108, 55, 30, 76, 119, 72, 39, 181, 188, 176, 52, 179, 12, 28, 57, 74, 170, 216, 78, 79, 202, 156, 91, 243, 111, 46, 104, 238, 130, 143, 116, 111, 99, 165, 120, 20, 120, 200, 132, 8, 2, 199, 140, 250, 255, 190, 144, 235, 108, 80, 164, 247, 163, 249, 190, 242, 120, 113, 198};
.const .align 4 .b8 RMD_K_LEFT[20] = {0, 0, 0, 0, 153, 121, 130, 90, 161, 235, 217, 110, 220, 188, 27, 143, 78, 253, 83, 169};
.const .align 4 .b8 RMD_K_RIGHT[20] = {230, 139, 162, 80, 36, 209, 77, 92, 243, 62, 112, 109, 233, 118, 109, 122};

.visible .entry _Z18search_keys_kernelPKhS0_jmPjPhS2_(
	.param .u64 .ptr .align 1 _Z18search_keys_kernelPKhS0_jmPjPhS2__param_0,
	.param .u64 .ptr .align 1 _Z18search_keys_kernelPKhS0_jmPjPhS2__param_1,
	.param .u32 _Z18search_keys_kernelPKhS0_jmPjPhS2__param_2,
	.param .u64 _Z18search_keys_kernelPKhS0_jmPjPhS2__param_3,
	.param .u64 .ptr .align 1 _Z18search_keys_kernelPKhS0_jmPjPhS2__param_4,
	.param .u64 .ptr .align 1 _Z18search_keys_kernelPKhS0_jmPjPhS2__param_5,
	.param .u64 .ptr .align 1 _Z18search_keys_kernelPKhS0_jmPjPhS2__param_6
)
{
	.local .align 16 .b8 	__local_depot0[1376];
	.reg .b64 	%SP;
	.reg .b64 	%SPL;
	.reg .pred 	%p<1057>;
	.reg .b16 	%rs<58>;
	.reg .b32 	%r<3114>;
	.reg .b64 	%rd<6251>;

	mov.u64 	%SPL, __local_depot0;
	ld.param.u64 	%rd788, [_Z18search_keys_kernelPKhS0_jmPjPhS2__param_0];
	add.u64 	%rd1, %SPL, 0;
	add.u64 	%rd2, %SPL, 64;
	add.u64 	%rd3, %SPL, 384;
	add.u64 	%rd4, %SPL, 704;
	add.u64 	%rd5, %SPL, 1024;
	add.u64 	%rd6, %SPL, 64;
	add.u64 	%rd7, %SPL, 64;
	add.u64 	%rd8, %SPL, 64;
	add.u64 	%rd9, %SPL, 64;
	add.u64 	%rd10, %SPL, 1344;
	mov.u32 	%r938, %ctaid.x;
	mov.u32 	%r939, %ntid.x;
	mov.u32 	%r940, %tid.x;
	mad.lo.s32 	%r941, %r938, %r939, %r940;
	cvta.to.global.u64 	%rd799, %rd788;
	ld.global.u8 	%r942, [%rd799];
	shl.b32 	%r943, %r942, 24;
	ld.global.u8 	%r944, [%rd799+1];
	shl.b32 	%r945, %r944, 16;
	or.b32  	%r946, %r945, %r943;
	ld.global.u8 	%rs21, [%rd799+2];
	mul.wide.u16 	%r947, %rs21, 256;
	or.b32  	%r948, %r946, %r947;
	ld.global.u8 	%r949, [%rd799+3];
	or.b32  	%r950, %r948, %r949;
	ld.global.u8 	%r951, [%rd799+4];
	mul.wide.u32 	%rd800, %r951, 16777216;
	ld.global.u8 	%r952, [%rd799+5];
	mul.wide.u32 	%rd801, %r952, 65536;
	or.b64  	%rd802, %rd801, %rd800;
	ld.global.u8 	%r953, [%rd799+6];
	mul.wide.u32 	%rd803, %r953, 256;
	or.b64  	%rd804, %rd802, %rd803;
	ld.global.u8 	%rd805, [%rd799+7];
	or.b64  	%rd806, %rd804, %rd805;
	ld.global.u8 	%r954, [%rd799+8];
	mul.wide.u32 	%rd807, %r954, 16777216;
	ld.global.u8 	%r955, [%rd799+9];
	mul.wide.u32 	%rd808, %r955, 65536;
	or.b64  	%rd809, %rd808, %rd807;
	ld.global.u8 	%r956, [%rd799+10];
	mul.wide.u32 	%rd810, %r956, 256;
	or.b64  	%rd811, %rd809, %rd810;
	ld.global.u8 	%rd812, [%rd799+11];
	or.b64  	%rd813, %rd811, %rd812;
	ld.global.u8 	%r957, [%rd799+12];
	mul.wide.u32 	%rd814, %r957, 16777216;
	ld.global.u8 	%r958, [%rd799+13];
	mul.wide.u32 	%rd815, %r958, 65536;
	or.b64  	%rd816, %rd815, %rd814;
	ld.global.u8 	%r959, [%rd799+14];
	mul.wide.u32 	%rd817, %r959, 256;
	or.b64  	%rd818, %rd816, %rd817;
	ld.global.u8 	%rd819, [%rd799+15];
	or.b64  	%rd820, %rd818, %rd819;
	ld.global.u8 	%r960, [%rd799+16];
	mul.wide.u32 	%rd821, %r960, 16777216;
	ld.global.u8 	%r961, [%rd799+17];
	mul.wide.u32 	%rd822, %r961, 65536;
	or.b64  	%rd823, %rd822, %rd821;
	ld.global.u8 	%r962, [%rd799+18];
	mul.wide.u32 	%rd824, %r962, 256;
	or.b64  	%rd825, %rd823, %rd824;
	ld.global.u8 	%rd826, [%rd799+19];
	or.b64  	%rd827, %rd825, %rd826;
	ld.global.u8 	%r963, [%rd799+20];
	mul.wide.u32 	%rd828, %r963, 16777216;
	ld.global.u8 	%r964, [%rd799+21];
	mul.wide.u32 	%rd829, %r964, 65536;
	or.b64  	%rd830, %rd829, %rd828;
	ld.global.u8 	%r965, [%rd799+22];
	mul.wide.u32 	%rd831, %r965, 256;
	or.b64  	%rd832, %rd830, %rd831;
	ld.global.u8 	%rd833, [%rd799+23];
	or.b64  	%rd834, %rd832, %rd833;
	ld.global.u8 	%r966, [%rd799+24];
	mul.wide.u32 	%rd835, %r966, 16777216;
	ld.global.u8 	%r967, [%rd799+25];
	mul.wide.u32 	%rd836, %r967, 65536;
	or.b64  	%rd837, %rd836, %rd835;
	ld.global.u8 	%r968, [%rd799+26];
	mul.wide.u32 	%rd838, %r968, 256;
	or.b64  	%rd839, %rd837, %rd838;
	ld.global.u8 	%rd840, [%rd799+27];
	or.b64  	%rd841, %rd839, %rd840;
	ld.global.u8 	%r969, [%rd799+28];
	shl.b32 	%r970, %r969, 24;
	ld.global.u8 	%r971, [%rd799+29];
	shl.b32 	%r972, %r971, 16;
	or.b32  	%r973, %r972, %r970;
	ld.global.u8 	%rs22, [%rd799+30];
	mul.wide.u16 	%r974, %rs22, 256;
	or.b32  	%r975, %r973, %r974;
	ld.global.u8 	%r976, [%rd799+31];
	or.b32  	%r977, %r975, %r976;
	add.s32 	%r34, %r950, %r941;
	setp.lt.u32 	%p1, %r34, %r950;
	selp.u64 	%rd842, 1, 0, %p1;
	add.s64 	%rd11, %rd806, %rd842;
	cvt.u32.u64 	%r35, %rd11;
	shr.u64 	%rd843, %rd11, 32;
	add.s64 	%rd12, %rd843, %rd813;
	cvt.u32.u64 	%r36, %rd12;
	shr.u64 	%rd844, %rd12, 32;
	add.s64 	%rd13, %rd844, %rd820;
	cvt.u32.u64 	%r37, %rd13;
	shr.u64 	%rd845, %rd13, 32;
	add.s64 	%rd14, %rd845, %rd827;
	cvt.u32.u64 	%r38, %rd14;
	shr.u64 	%rd846, %rd14, 32;
	add.s64 	%rd15, %rd846, %rd834;
	cvt.u32.u64 	%r39, %rd15;
	shr.u64 	%rd847, %rd15, 32;
	add.s64 	%rd16, %rd847, %rd841;
	cvt.u32.u64 	%r2848, %rd16;
	{ .reg .b32 tmp; mov.b64 {tmp, %r978}, %rd16; }
	add.s32 	%r3106, %r977, %r978;
	ld.const.u32 	%r9, [SECP256K1_N+28];
	setp.le.u32 	%p2, %r3106, %r9;
	@%p2 bra 	$L__BB0_2;
	ld.const.u32 	%r2833, [SECP256K1_N+24];
	bra.uni 	$L__BB0_15;
$L__BB0_2:
	setp.lt.u32 	%p3, %r3106, %r9;
	@%p3 bra 	$L__BB0_16;
	ld.const.u32 	%r2833, [SECP256K1_N+24];
	setp.lt.u32 	%p4, %r2833, %r2848;
	@%p4 bra 	$L__BB0_15;
	setp.gt.u32 	%p5, %r2833, %r2848;
	@%p5 bra 	$L__BB0_16;
	ld.const.u32 	%r12, [SECP256K1_N+20];
	setp.lt.u32 	%p6, %r12, %r39;
	@%p6 bra 	$L__BB0_15;
	setp.gt.u32 	%p7, %r12, %r39;
	@%p7 bra 	$L__BB0_16;
	ld.const.u32 	%r13, [SECP256K1_N+16];
	setp.lt.u32 	%p8, %r13, %r38;
	@%p8 bra 	$L__BB0_15;
	setp.gt.u32 	%p9, %r13, %r38;
	@%p9 bra 	$L__BB0_16;
	ld.const.u32 	%r14, [SECP256K1_N+12];
	setp.lt.u32 	%p10, %r14, %r37;
	@%p10 bra 	$L__BB0_15;
	setp.gt.u32 	%p11, %r14, %r37;
	@%p11 bra 	$L__BB0_16;
	ld.const.u32 	%r15, [SECP256K1_N+8];
	setp.lt.u32 	%p12, %r15, %r36;
	@%p12 bra 	$L__BB0_15;
	setp.gt.u32 	%p13, %r15, %r36;
	@%p13 bra 	$L__BB0_16;
	ld.const.u32 	%r16, [SECP256K1_N+4];
	setp.lt.u32 	%p14, %r16, %r35;
	@%p14 bra 	$L__BB0_15;
	setp.gt.u32 	%p15, %r16, %r35;
	ld.const.u32 	%r979, [SECP256K1_N];
	setp.lt.u32 	%p16, %r34, %r979;
	or.pred  	%p17, %p15, %p16;
	@%p17 bra 	$L__BB0_16;
$L__BB0_15:
	cvt.u64.u32 	%rd848, %r34;
	ld.const.u32 	%rd849, [SECP256K1_N];
	sub.s64 	%rd850, %rd848, %rd849;
	cvt.u32.u64 	%r34, %rd850;
	st.local.u32 	[%rd10], %r34;
	shr.u64 	%rd851, %rd850, 32;
	and.b64  	%rd852, %rd851, 1;
	and.b64  	%rd853, %rd11, 4294967295;
	ld.const.u32 	%rd854, [SECP256K1_N+4];
	add.s64 	%rd855, %rd852, %rd854;
	sub.s64 	%rd856, %rd853, %rd855;
	cvt.u32.u64 	%r35, %rd856;
	st.local.u32 	[%rd10+4], %r35;
	shr.u64 	%rd857, %rd856, 32;
	and.b64  	%rd858, %rd857, 1;
	and.b64  	%rd859, %rd12, 4294967295;
	ld.const.u32 	%rd860, [SECP256K1_N+8];
	add.s64 	%rd861, %rd858, %rd860;
	sub.s64 	%rd862, %rd859, %rd861;
	cvt.u32.u64 	%r36, %rd862;
	st.local.u32 	[%rd10+8], %r36;
	shr.u64 	%rd863, %rd862, 32;
	and.b64  	%rd864, %rd863, 1;
	and.b64  	%rd865, %rd13, 4294967295;
	ld.const.u32 	%rd866, [SECP256K1_N+12];
	add.s64 	%rd867, %rd864, %rd866;
	sub.s64 	%rd868, %rd865, %rd867;
	cvt.u32.u64 	%r37, %rd868;
	st.local.u32 	[%rd10+12], %r37;
	shr.u64 	%rd869, %rd868, 32;
	and.b64  	%rd870, %rd869, 1;
	and.b64  	%rd871, %rd14, 4294967295;
	ld.const.u32 	%rd872, [SECP256K1_N+16];
	add.s64 	%rd873, %rd870, %rd872;
	sub.s64 	%rd874, %rd871, %rd873;
	cvt.u32.u64 	%r38, %rd874;
	st.local.u32 	[%rd10+16], %r38;
	shr.u64 	%rd875, %rd874, 32;
	and.b64  	%rd876, %rd875, 1;
	and.b64  	%rd877, %rd15, 4294967295;
	ld.const.u32 	%rd878, [SECP256K1_N+20];
	add.s64 	%rd879, %rd876, %rd878;
	sub.s64 	%rd880, %rd877, %rd879;
	cvt.u32.u64 	%r39, %rd880;
	st.local.u32 	[%rd10+20], %r39;
	shr.u64 	%rd881, %rd880, 32;
	and.b64  	%rd882, %rd881, 1;
	and.b64  	%rd883, %rd16, 4294967295;
	cvt.u64.u32 	%rd884, %r2833;
	add.s64 	%rd885, %rd882, %rd884;
	sub.s64 	%rd886, %rd883, %rd885;
	cvt.u32.u64 	%r2848, %rd886;
	st.local.u32 	[%rd10+24], %r2848;
	{ .reg .b32 tmp; mov.b64 {tmp, %r981}, %rd886; }
	and.b32  	%r982, %r981, 1;
	add.s32 	%r983, %r982, %r9;
	sub.s32 	%r3106, %r3106, %r983;
	bra.uni 	$L__BB0_17;
$L__BB0_16:
	st.local.u32 	[%rd10], %r34;
	st.local.u32 	[%rd10+4], %r35;
	st.local.u32 	[%rd10+8], %r36;
	st.local.u32 	[%rd10+12], %r37;
	st.local.u32 	[%rd10+16], %r38;
	st.local.u32 	[%rd10+20], %r39;
	st.local.u32 	[%rd10+24], %r2848;
$L__BB0_17:
	ld.param.u64 	%rd6042, [_Z18search_keys_kernelPKhS0_jmPjPhS2__param_3];
	st.local.u32 	[%rd10+28], %r3106;
	setp.eq.s64 	%p18, %rd6042, 0;
	@%p18 bra 	$L__BB0_954;
	mov.b64 	%rd6048, 0;
	mov.u64 	%rd5969, K256;
$L__BB0_19:
	ld.param.u64 	%rd6044, [_Z18search_keys_kernelPKhS0_jmPjPhS2__param_4];
	cvta.to.global.u64 	%rd888, %rd6044;
	ld.global.u32 	%r985, [%rd888];
	setp.ne.s32 	%p19, %r985, 0;
	@%p19 bra 	$L__BB0_954;
	setp.eq.s32 	%p20, %r3106, 0;
	@%p20 bra 	$L__BB0_51;
	setp.lt.s32 	%p21, %r3106, 0;
	mov.b32 	%r2860, 31;
	mov.b32 	%r2859, 224;
	@%p21 bra 	$L__BB0_268;
	and.b32  	%r990, %r3106, 1073741824;
	setp.ne.s32 	%p22, %r990, 0;
	mov.b32 	%r2860, 30;
	@%p22 bra 	$L__BB0_268;
	and.b32  	%r993, %r3106, 536870912;
	setp.ne.s32 	%p23, %r993, 0;
	mov.b32 	%r2860, 29;
	@%p23 bra 	$L__BB0_268;
	and.b32  	%r996, %r3106, 268435456;
	setp.ne.s32 	%p24, %r996, 0;
	mov.b32 	%r2860, 28;
	@%p24 bra 	$L__BB0_268;
	and.b32  	%r999, %r3106, 134217728;
	setp.ne.s32 	%p25, %r999, 0;
	mov.b32 	%r2860, 27;
	@%p25 bra 	$L__BB0_268;
	and.b32  	%r1002, %r3106, 67108864;
	setp.ne.s32 	%p26, %r1002, 0;
	mov.b32 	%r2860, 26;
	@%p26 bra 	$L__BB0_268;
	and.b32  	%r1005, %r3106, 33554432;
	setp.ne.s32 	%p27, %r1005, 0;
	mov.b32 	%r2860, 25;
	@%p27 bra 	$L__BB0_268;
	and.b32  	%r1008, %r3106, 16777216;
	setp.ne.s32 	%p28, %r1008, 0;
	mov.b32 	%r2860, 24;
	@%p28 bra 	$L__BB0_268;
	and.b32  	%r1011, %r3106, 8388608;
	setp.ne.s32 	%p29, %r1011, 0;
	mov.b32 	%r2860, 23;
	@%p29 bra 	$L__BB0_268;
	and.b32  	%r1014, %r3106, 4194304;
	setp.ne.s32 	%p30, %r1014, 0;
	mov.b32 	%r2860, 22;
	@%p30 bra 	$L__BB0_268;
	and.b32  	%r1017, %r3106, 2097152;
	setp.ne.s32 	%p31, %r1017, 0;
	mov.b32 	%r2860, 21;
	@%p31 bra 	$L__BB0_268;
	and.b32  	%r1020, %r3106, 1048576;
	setp.ne.s32 	%p32, %r1020, 0;
	mov.b32 	%r2860, 20;
	@%p32 bra 	$L__BB0_268;
	and.b32  	%r1023, %r3106, 524288;
	setp.ne.s32 	%p33, %r1023, 0;
	mov.b32 	%r2860, 19;
	@%p33 bra 	$L__BB0_268;
	and.b32  	%r1026, %r3106, 262144;
	setp.ne.s32 	%p34, %r1026, 0;
	mov.b32 	%r2860, 18;
	@%p34 bra 	$L__BB0_268;
	and.b32  	%r1029, %r3106, 131072;
	setp.ne.s32 	%p35, %r1029, 0;
	mov.b32 	%r2860, 17;
	@%p35 bra 	$L__BB0_268;
	and.b32  	%r1032, %r3106, 65536;
	setp.ne.s32 	%p36, %r1032, 0;
	mov.b32 	%r2860, 16;
	@%p36 bra 	$L__BB0_268;
	and.b32  	%r1035, %r3106, 32768;
	setp.ne.s32 	%p37, %r1035, 0;
	mov.b32 	%r2860, 15;
	@%p37 bra 	$L__BB0_268;
	and.b32  	%r1038, %r3106, 16384;
	setp.ne.s32 	%p38, %r1038, 0;
	mov.b32 	%r2860, 14;
	@%p38 bra 	$L__BB0_268;
	and.b32  	%r1041, %r3106, 8192;
	setp.ne.s32 	%p39, %r1041, 0;
	mov.b32 	%r2860, 13;
	@%p39 bra 	$L__BB0_268;
	and.b32  	%r1044, %r3106, 4096;
	setp.ne.s32 	%p40, %r1044, 0;
	mov.b32 	%r2860, 12;
	@%p40 bra 	$L__BB0_268;
	and.b32  	%r1047, %r3106, 2048;
	setp.ne.s32 	%p41, %r1047, 0;
	mov.b32 	%r2860, 11;
	@%p41 bra 	$L__BB0_268;
	and.b32  	%r1050, %r3106, 1024;
	setp.ne.s32 	%p42, %r1050, 0;
	mov.b32 	%r2860, 10;
	@%p42 bra 	$L__BB0_268;
	and.b32  	%r1053, %r3106, 512;
	setp.ne.s32 	%p43, %r1053, 0;
	mov.b32 	%r2860, 9;
	@%p43 bra 	$L__BB0_268;
	and.b32  	%r1056, %r3106, 256;
	setp.ne.s32 	%p44, %r1056, 0;
	mov.b32 	%r2860, 8;
	@%p44 bra 	$L__BB0_268;
	and.b32  	%r1059, %r3106, 128;
	setp.ne.s32 	%p45, %r1059, 0;
	mov.b32 	%r2860, 7;
	@%p45 bra 	$L__BB0_268;
	and.b32  	%r1062, %r3106, 64;
	setp.ne.s32 	%p46, %r1062, 0;
	mov.b32 	%r2860, 6;
	@%p46 bra 	$L__BB0_268;
	and.b32  	%r1065, %r3106, 32;
	setp.ne.s32 	%p47, %r1065, 0;
	mov.b32 	%r2860, 5;
	@%p47 bra 	$L__BB0_268;
	and.b32  	%r1068, %r3106, 16;
	setp.ne.s32 	%p48, %r1068, 0;
	mov.b32 	%r2860, 4;
	@%p48 bra 	$L__BB0_268;
	and.b32  	%r1071, %r3106, 8;
	setp.ne.s32 	%p49, %r1071, 0;
	mov.b32 	%r2860, 3;
	@%p49 bra 	$L__BB0_268;
	and.b32  	%r1073, %r3106, 4;
	setp.eq.s32 	%p50, %r1073, 0;
	shr.u32 	%r1074, %r3106, 1;
	selp.b32 	%r2860, %r1074, 2, %p50;
	bra.uni 	$L__BB0_268;
$L__BB0_51:
	setp.eq.s32 	%p51, %r2848, 0;
	@%p51 bra 	$L__BB0_82;
	setp.lt.s32 	%p52, %r2848, 0;
	mov.b32 	%r2860, 31;
	mov.b32 	%r2859, 192;
	@%p52 bra 	$L__BB0_268;
	and.b32  	%r1079, %r2848, 1073741824;
	setp.ne.s32 	%p53, %r1079, 0;
	mov.b32 	%r2860, 30;
	@%p53 bra 	$L__BB0_268;
	and.b32  	%r1082, %r2848, 536870912;
	setp.ne.s32 	%p54, %r1082, 0;
	mov.b32 	%r2860, 29;
	@%p54 bra 	$L__BB0_268;
	and.b32  	%r1085, %r2848, 268435456;
	setp.ne.s32 	%p55, %r1085, 0;
	mov.b32 	%r2860, 28;
	@%p55 bra 	$L__BB0_268;
	and.b32  	%r1088, %r2848, 134217728;
	setp.ne.s32 	%p56, %r1088, 0;
	mov.b32 	%r2860, 27;
	@%p56 bra 	$L__BB0_268;
	and.b32  	%r1091, %r2848, 67108864;
	setp.ne.s32 	%p57, %r1091, 0;
	mov.b32 	%r2860, 26;
	@%p57 bra 	$L__BB0_268;
	and.b32  	%r1094, %r2848, 33554432;
	setp.ne.s32 	%p58, %r1094, 0;
	mov.b32 	%r2860, 25;
	@%p58 bra 	$L__BB0_268;
	and.b32  	%r1097, %r2848, 16777216;
	setp.ne.s32 	%p59, %r1097, 0;
	mov.b32 	%r2860, 24;
	@%p59 bra 	$L__BB0_268;
	and.b32  	%r1100, %r2848, 8388608;
	setp.ne.s32 	%p60, %r1100, 0;
	mov.b32 	%r2860, 23;
	@%p60 bra 	$L__BB0_268;
	and.b32  	%r1103, %r2848, 4194304;
	setp.ne.s32 	%p61, %r1103, 0;
	mov.b32 	%r2860, 22;
	@%p61 bra 	$L__BB0_268;
	and.b32  	%r1106, %r2848, 2097152;
	setp.ne.s32 	%p62, %r1106, 0;
	mov.b32 	%r2860, 21;
	@%p62 bra 	$L__BB0_268;
	and.b32  	%r1109, %r2848, 1048576;
	setp.ne.s32 	%p63, %r1109, 0;
	mov.b32 	%r2860, 20;
	@%p63 bra 	$L__BB0_268;
	and.b32  	%r1112, %r2848, 524288;
	setp.ne.s32 	%p64, %r1112, 0;
	mov.b32 	%r2860, 19;
	@%p64 bra 	$L__BB0_268;
	and.b32  	%r1115, %r2848, 262144;
	setp.ne.s32 	%p65, %r1115, 0;
	mov.b32 	%r2860, 18;
	@%p65 bra 	$L__BB0_268;
	and.b32  	%r1118, %r2848, 131072;
	setp.ne.s32 	%p66, %r1118, 0;
	mov.b32 	%r2860, 17;
	@%p66 bra 	$L__BB0_268;
	and.b32  	%r1121, %r2848, 65536;
	setp.ne.s32 	%p67, %r1121, 0;
	mov.b32 	%r2860, 16;
	@%p67 bra 	$L__BB0_268;
	and.b32  	%r1124, %r2848, 32768;
	setp.ne.s32 	%p68, %r1124, 0;
	mov.b32 	%r2860, 15;
	@%p68 bra 	$L__BB0_268;
	and.b32  	%r1127, %r2848, 16384;
	setp.ne.s32 	%p69, %r1127, 0;
	mov.b32 	%r2860, 14;
	@%p69 bra 	$L__BB0_268;
	and.b32  	%r1130, %r2848, 8192;
	setp.ne.s32 	%p70, %r1130, 0;
	mov.b32 	%r2860, 13;
	@%p70 bra 	$L__BB0_268;
	and.b32  	%r1133, %r2848, 4096;
	setp.ne.s32 	%p71, %r1133, 0;
	mov.b32 	%r2860, 12;
	@%p71 bra 	$L__BB0_268;
	and.b32  	%r1136, %r2848, 2048;
	setp.ne.s32 	%p72, %r1136, 0;
	mov.b32 	%r2860, 11;
	@%p72 bra 	$L__BB0_268;
	and.b32  	%r1139, %r2848, 1024;
	setp.ne.s32 	%p73, %r1139, 0;
	mov.b32 	%r2860, 10;
	@%p73 bra 	$L__BB0_268;
	and.b32  	%r1142, %r2848, 512;
	setp.ne.s32 	%p74, %r1142, 0;
	mov.b32 	%r2860, 9;
	@%p74 bra 	$L__BB0_268;
	and.b32  	%r1145, %r2848, 256;
	setp.ne.s32 	%p75, %r1145, 0;
	mov.b32 	%r2860, 8;
	@%p75 bra 	$L__BB0_268;
	and.b32  	%r1148, %r2848, 128;
	setp.ne.s32 	%p76, %r1148, 0;
	mov.b32 	%r2860, 7;
	@%p76 bra 	$L__BB0_268;
	and.b32  	%r1151, %r2848, 64;
	setp.ne.s32 	%p77, %r1151, 0;
	mov.b32 	%r2860, 6;
	@%p77 bra 	$L__BB0_268;
	and.b32  	%r1154, %r2848, 32;
	setp.ne.s32 	%p78, %r1154, 0;
	mov.b32 	%r2860, 5;
	@%p78 bra 	$L__BB0_268;
	and.b32  	%r1157, %r2848, 16;
	setp.ne.s32 	%p79, %r1157, 0;
	mov.b32 	%r2860, 4;
	@%p79 bra 	$L__BB0_268;
	and.b32  	%r1160, %r2848, 8;
	setp.ne.s32 	%p80, %r1160, 0;
	mov.b32 	%r2860, 3;
	@%p80 bra 	$L__BB0_268;
	and.b32  	%r1162, %r2848, 4;
	setp.eq.s32 	%p81, %r1162, 0;
	shr.u32 	%r1163, %r2848, 1;
	selp.b32 	%r2860, %r1163, 2, %p81;
	bra.uni 	$L__BB0_268;
$L__BB0_82:
	setp.eq.s32 	%p82, %r39, 0;
	@%p82 bra 	$L__BB0_113;
	setp.lt.s32 	%p83, %r39, 0;
	mov.b32 	%r2860, 31;
	mov.b32 	%r2859, 160;
	@%p83 bra 	$L__BB0_268;
	and.b32  	%r1168, %r39, 1073741824;
	setp.ne.s32 	%p84, %r1168, 0;
	mov.b32 	%r2860, 30;
	@%p84 bra 	$L__BB0_268;
	and.b32  	%r1171, %r39, 536870912;
	setp.ne.s32 	%p85, %r1171, 0;
	mov.b32 	%r2860, 29;
	@%p85 bra 	$L__BB0_268;
	and.b32  	%r1174, %r39, 268435456;
	setp.ne.s32 	%p86, %r1174, 0;
	mov.b32 	%r2860, 28;
	@%p86 bra 	$L__BB0_268;
	and.b32  	%r1177, %r39, 134217728;
	setp.ne.s32 	%p87, %r1177, 0;
	mov.b32 	%r2860, 27;
	@%p87 bra 	$L__BB0_268;
	and.b32  	%r1180, %r39, 67108864;
	setp.ne.s32 	%p88, %r1180, 0;
	mov.b32 	%r2860, 26;
	@%p88 bra 	$L__BB0_268;
	and.b32  	%r1183, %r39, 33554432;
	setp.ne.s32 	%p89, %r1183, 0;
	mov.b32 	%r2860, 25;
	@%p89 bra 	$L__BB0_268;
	and.b32  	%r1186, %r39, 16777216;
	setp.ne.s32 	%p90, %r1186, 0;
	mov.b32 	%r2860, 24;
	@%p90 bra 	$L__BB0_268;
	and.b32  	%r1189, %r39, 8388608;
	setp.ne.s32 	%p91, %r1189, 0;
	mov.b32 	%r2860, 23;
	@%p91 bra 	$L__BB0_268;
	and.b32  	%r1192, %r39, 4194304;
	setp.ne.s32 	%p92, %r1192, 0;
	mov.b32 	%r2860, 22;
	@%p92 bra 	$L__BB0_268;
	and.b32  	%r1195, %r39, 2097152;
	setp.ne.s32 	%p93, %r1195, 0;
	mov.b32 	%r2860, 21;
	@%p93 bra 	$L__BB0_268;
	and.b32  	%r1198, %r39, 1048576;
	setp.ne.s32 	%p94, %r1198, 0;
	mov.b32 	%r2860, 20;
	@%p94 bra 	$L__BB0_268;
	and.b32  	%r1201, %r39, 524288;
	setp.ne.s32 	%p95, %r1201, 0;
	mov.b32 	%r2860, 19;
	@%p95 bra 	$L__BB0_268;
	and.b32  	%r1204, %r39, 262144;
	setp.ne.s32 	%p96, %r1204, 0;
	mov.b32 	%r2860, 18;
	@%p96 bra 	$L__BB0_268;
	and.b32  	%r1207, %r39, 131072;
	setp.ne.s32 	%p97, %r1207, 0;
	mov.b32 	%r2860, 17;
	@%p97 bra 	$L__BB0_268;
	and.b32  	%r1210, %r39, 65536;
	setp.ne.s32 	%p98, %r1210, 0;
	mov.b32 	%r2860, 16;
	@%p98 bra 	$L__BB0_268;
	and.b32  	%r1213, %r39, 32768;
	setp.ne.s32 	%p99, %r1213, 0;
	mov.b32 	%r2860, 15;
	@%p99 bra 	$L__BB0_268;
	and.b32  	%r1216, %r39, 16384;
	setp.ne.s32 	%p100, %r1216, 0;
	mov.b32 	%r2860, 14;
	@%p100 bra 	$L__BB0_268;
	and.b32  	%r1219, %r39, 8192;
	setp.ne.s32 	%p101, %r1219, 0;
	mov.b32 	%r2860, 13;
	@%p101 bra 	$L__BB0_268;
	and.b32  	%r1222, %r39, 4096;
	setp.ne.s32 	%p102, %r1222, 0;
	mov.b32 	%r2860, 12;
	@%p102 bra 	$L__BB0_268;
	and.b32  	%r1225, %r39, 2048;
	setp.ne.s32 	%p103, %r1225, 0;
	mov.b32 	%r2860, 11;
	@%p103 bra 	$L__BB0_268;
	and.b32  	%r1228, %r39, 1024;
	setp.ne.s32 	%p104, %r1228, 0;
	mov.b32 	%r2860, 10;
	@%p104 bra 	$L__BB0_268;
	and.b32  	%r1231, %r39, 512;
	setp.ne.s32 	%p105, %r1231, 0;
	mov.b32 	%r2860, 9;
	@%p105 bra 	$L__BB0_268;
	and.b32  	%r1234, %r39, 256;
	setp.ne.s32 	%p106, %r1234, 0;
	mov.b32 	%r2860, 8;
	@%p106 bra 	$L__BB0_268;
	and.b32  	%r1237, %r39, 128;
	setp.ne.s32 	%p107, %r1237, 0;
	mov.b32 	%r2860, 7;
	@%p107 bra 	$L__BB0_268;
	and.b32  	%r1240, %r39, 64;
	setp.ne.s32 	%p108, %r1240, 0;
	mov.b32 	%r2860, 6;
	@%p108 bra 	$L__BB0_268;
	and.b32  	%r1243, %r39, 32;
	setp.ne.s32 	%p109, %r1243, 0;
	mov.b32 	%r2860, 5;
	@%p109 bra 	$L__BB0_268;
	and.b32  	%r1246, %r39, 16;
	setp.ne.s32 	%p110, %r1246, 0;
	mov.b32 	%r2860, 4;
	@%p110 bra 	$L__BB0_268;
	and.b32  	%r1249, %r39, 8;
	setp.ne.s32 	%p111, %r1249, 0;
	mov.b32 	%r2860, 3;
	@%p111 bra 	$L__BB0_268;
	and.b32  	%r1251, %r39, 4;
	setp.eq.s32 	%p112, %r1251, 0;
	shr.u32 	%r1252, %r39, 1;
	selp.b32 	%r2860, %r1252, 2, %p112;
	bra.uni 	$L__BB0_268;
$L__BB0_113:
	setp.eq.s32 	%p113, %r38, 0;
	@%p113 bra 	$L__BB0_144;
	setp.lt.s32 	%p114, %r38, 0;
	mov.b32 	%r2860, 31;
	mov.b32 	%r2859, 128;
	@%p114 bra 	$L__BB0_268;
	and.b32  	%r1257, %r38, 1073741824;
	setp.ne.s32 	%p115, %r1257, 0;
	mov.b32 	%r2860, 30;
	@%p115 bra 	$L__BB0_268;
	and.b32  	%r1260, %r38, 536870912;
	setp.ne.s32 	%p116, %r1260, 0;
	mov.b32 	%r2860, 29;
	@%p116 bra 	$L__BB0_268;
	and.b32  	%r1263, %r38, 268435456;
	setp.ne.s32 	%p117, %r1263, 0;
	mov.b32 	%r2860, 28;
	@%p117 bra 	$L__BB0_268;
	and.b32  	%r1266, %r38, 134217728;
	setp.ne.s32 	%p118, %r1266, 0;
	mov.b32 	%r2860, 27;
	@%p118 bra 	$L__BB0_268;
	and.b32  	%r1269, %r38, 67108864;
	setp.ne.s32 	%p119, %r1269, 0;
	mov.b32 	%r2860, 26;
	@%p119 bra 	$L__BB0_268;
	and.b32  	%r1272, %r38, 33554432;
	setp.ne.s32 	%p120, %r1272, 0;
	mov.b32 	%r2860, 25;
	@%p120 bra 	$L__BB0_268;
	and.b32  	%r1275, %r38, 16777216;
	setp.ne.s32 	%p121, %r1275, 0;
	mov.b32 	%r2860, 24;
	@%p121 bra 	$L__BB0_268;
	and.b32  	%r1278, %r38, 8388608;
	setp.ne.s32 	%p122, %r1278, 0;
	mov.b32 	%r2860, 23;
	@%p122 bra 	$L__BB0_268;
	and.b32  	%r1281, %r38, 4194304;
	setp.ne.s32 	%p123, %r1281, 0;
	mov.b32 	%r2860, 22;
	@%p123 bra 	$L__BB0_268;
	and.b32  	%r1284, %r38, 2097152;
	setp.ne.s32 	%p124, %r1284, 0;
	mov.b32 	%r2860, 21;
	@%p124 bra 	$L__BB0_268;
	and.b32  	%r1287, %r38, 1048576;
	setp.ne.s32 	%p125, %r1287, 0;
	mov.b32 	%r2860, 20;
	@%p125 bra 	$L__BB0_268;
	and.b32  	%r1290, %r38, 524288;
	setp.ne.s32 	%p126, %r1290, 0;
	mov.b32 	%r2860, 19;
	@%p126 bra 	$L__BB0_268;
	and.b32  	%r1293, %r38, 262144;
	setp.ne.s32 	%p127, %r1293, 0;
	mov.b32 	%r2860, 18;
	@%p127 bra 	$L__BB0_268;
	and.b32  	%r1296, %r38, 131072;
	setp.ne.s32 	%p128, %r1296, 0;
	mov.b32 	%r2860, 17;
	@%p128 bra 	$L__BB0_268;
	and.b32  	%r1299, %r38, 65536;
	setp.ne.s32 	%p129, %r1299, 0;
	mov.b32 	%r2860, 16;
	@%p129 bra 	$L__BB0_268;
	and.b32  	%r1302, %r38, 32768;
	setp.ne.s32 	%p130, %r1302, 0;
	mov.b32 	%r2860, 15;
	@%p130 bra 	$L__BB0_268;
	and.b32  	%r1305, %r38, 16384;
	setp.ne.s32 	%p131, %r1305, 0;
	mov.b32 	%r2860, 14;
	@%p131 bra 	$L__BB0_268;
	and.b32  	%r1308, %r38, 8192;
	setp.ne.s32 	%p132, %r1308, 0;
	mov.b32 	%r2860, 13;
	@%p132 bra 	$L__BB0_268;
	and.b32  	%r1311, %r38, 4096;
	setp.ne.s32 	%p133, %r1311, 0;
	mov.b32 	%r2860, 12;
	@%p133 bra 	$L__BB0_268;
	and.b32  	%r1314, %r38, 2048;
	setp.ne.s32 	%p134, %r1314, 0;
	mov.b32 	%r2860, 11;
	@%p134 bra 	$L__BB0_268;
	and.b32  	%r1317, %r38, 1024;
	setp.ne.s32 	%p135, %r1317, 0;
	mov.b32 	%r2860, 10;
	@%p135 bra 	$L__BB0_268;
	and.b32  	%r1320, %r38, 512;
	setp.ne.s32 	%p136, %r1320, 0;
	mov.b32 	%r2860, 9;
	@%p136 bra 	$L__BB0_268;
	and.b32  	%r1323, %r38, 256;
	setp.ne.s32 	%p137, %r1323, 0;
	mov.b32 	%r2860, 8;
	@%p137 bra 	$L__BB0_268;
	and.b32  	%r1326, %r38, 128;
	setp.ne.s32 	%p138, %r1326, 0;
	mov.b32 	%r2860, 7;
	@%p138 bra 	$L__BB0_268;
	and.b32  	%r1329, %r38, 64;
	setp.ne.s32 	%p139, %r1329, 0;
	mov.b32 	%r2860, 6;
	@%p139 bra 	$L__BB0_268;
	and.b32  	%r1332, %r38, 32;
	setp.ne.s32 	%p140, %r1332, 0;
	mov.b32 	%r2860, 5;
	@%p140 bra 	$L__BB0_268;
	and.b32  	%r1335, %r38, 16;
	setp.ne.s32 	%p141, %r1335, 0;
	mov.b32 	%r2860, 4;
	@%p141 bra 	$L__BB0_268;
	and.b32  	%r1338, %r38, 8;
	setp.ne.s32 	%p142, %r1338, 0;
	mov.b32 	%r2860, 3;
	@%p142 bra 	$L__BB0_268;
	and.b32  	%r1340, %r38, 4;
	setp.eq.s32 	%p143, %r1340, 0;
	shr.u32 	%r1341, %r38, 1;
	selp.b32 	%r2860, %r1341, 2, %p143;
	bra.uni 	$L__BB0_268;
$L__BB0_144:
	setp.eq.s32 	%p144, %r37, 0;
	@%p144 bra 	$L__BB0_175;
	setp.lt.s32 	%p145, %r37, 0;
	mov.b32 	%r2860, 31;
	mov.b32 	%r2859, 96;
	@%p145 bra 	$L__BB0_268;
	and.b32  	%r1346, %r37, 1073741824;
	setp.ne.s32 	%p146, %r1346, 0;
	mov.b32 	%r2860, 30;
	@%p146 bra 	$L__BB0_268;
	and.b32  	%r1349, %r37, 536870912;
	setp.ne.s32 	%p147, %r1349, 0;
	mov.b32 	%r2860, 29;
	@%p147 bra 	$L__BB0_268;
	and.b32  	%r1352, %r37, 268435456;
	setp.ne.s32 	%p148, %r1352, 0;
	mov.b32 	%r2860, 28;
	@%p148 bra 	$L__BB0_268;
	and.b32  	%r1355, %r37, 134217728;
	setp.ne.s32 	%p149, %r1355, 0;
	mov.b32 	%r2860, 27;
	@%p149 bra 	$L__BB0_268;
	and.b32  	%r1358, %r37, 67108864;
	setp.ne.s32 	%p150, %r1358, 0;
	mov.b32 	%r2860, 26;
	@%p150 bra 	$L__BB0_268;
	and.b32  	%r1361, %r37, 33554432;
	setp.ne.s32 	%p151, %r1361, 0;
	mov.b32 	%r2860, 25;
	@%p151 bra 	$L__BB0_268;
	and.b32  	%r1364, %r37, 16777216;
	setp.ne.s32 	%p152, %r1364, 0;
	mov.b32 	%r2860, 24;
	@%p152 bra 	$L__BB0_268;
	and.b32  	%r1367, %r37, 8388608;
	setp.ne.s32 	%p153, %r1367, 0;
	mov.b32 	%r2860, 23;
	@%p153 bra 	$L__BB0_268;
	and.b32  	%r1370, %r37, 4194304;
	setp.ne.s32 	%p154, %r1370, 0;
	mov.b32 	%r2860, 22;
	@%p154 bra 	$L__BB0_268;
	and.b32  	%r1373, %r37, 2097152;
	setp.ne.s32 	%p155, %r1373, 0;
	mov.b32 	%r2860, 21;
	@%p155 bra 	$L__BB0_268;
	and.b32  	%r1376, %r37, 1048576;
	setp.ne.s32 	%p156, %r1376, 0;
	mov.b32 	%r2860, 20;
	@%p156 bra 	$L__BB0_268;
	and.b32  	%r1379, %r37, 524288;
	setp.ne.s32 	%p157, %r1379, 0;
	mov.b32 	%r2860, 19;
	@%p157 bra 	$L__BB0_268;
	and.b32  	%r1382, %r37, 262144;
	setp.ne.s32 	%p158, %r1382, 0;
	mov.b32 	%r2860, 18;
	@%p158 bra 	$L__BB0_268;
	and.b32  	%r1385, %r37, 131072;
	setp.ne.s32 	%p159, %r1385, 0;
	mov.b32 	%r2860, 17;
	@%p159 bra 	$L__BB0_268;
	and.b32  	%r1388, %r37, 65536;
	setp.ne.s32 	%p160, %r1388, 0;
	mov.b32 	%r2860, 16;
	@%p160 bra 	$L__BB0_268;
	and.b32  	%r1391, %r37, 32768;
	setp.ne.s32 	%p161, %r1391, 0;
	mov.b32 	%r2860, 15;
	@%p161 bra 	$L__BB0_268;
	and.b32  	%r1394, %r37, 16384;
	setp.ne.s32 	%p162, %r1394, 0;
	mov.b32 	%r2860, 14;
	@%p162 bra 	$L__BB0_268;
	and.b32  	%r1397, %r37, 8192;
	setp.ne.s32 	%p163, %r1397, 0;
	mov.b32 	%r2860, 13;
	@%p163 bra 	$L__BB0_268;
	and.b32  	%r1400, %r37, 4096;
	setp.ne.s32 	%p164, %r1400, 0;
	mov.b32 	%r2860, 12;
	@%p164 bra 	$L__BB0_268;
	and.b32  	%r1403, %r37, 2048;
	setp.ne.s32 	%p165, %r1403, 0;
	mov.b32 	%r2860, 11;
	@%p165 bra 	$L__BB0_268;
	and.b32  	%r1406, %r37, 1024;
	setp.ne.s32 	%p166, %r1406, 0;
	mov.b32 	%r2860, 10;
	@%p166 bra 	$L__BB0_268;
	and.b32  	%r1409, %r37, 512;
	setp.ne.s32 	%p167, %r1409, 0;
	mov.b32 	%r2860, 9;
	@%p167 bra 	$L__BB0_268;
	and.b32  	%r1412, %r37, 256;
	setp.ne.s32 	%p168, %r1412, 0;
	mov.b32 	%r2860, 8;
	@%p168 bra 	$L__BB0_268;
	and.b32  	%r1415, %r37, 128;
	setp.ne.s32 	%p169, %r1415, 0;
	mov.b32 	%r2860, 7;
	@%p169 bra 	$L__BB0_268;
	and.b32  	%r1418, %r37, 64;
	setp.ne.s32 	%p170, %r1418, 0;
	mov.b32 	%r2860, 6;
	@%p170 bra 	$L__BB0_268;
	and.b32  	%r1421, %r37, 32;
	setp.ne.s32 	%p171, %r1421, 0;
	mov.b32 	%r2860, 5;
	@%p171 bra 	$L__BB0_268;
	and.b32  	%r1424, %r37, 16;
	setp.ne.s32 	%p172, %r1424, 0;
	mov.b32 	%r2860, 4;
	@%p172 bra 	$L__BB0_268;
	and.b32  	%r1427, %r37, 8;
	setp.ne.s32 	%p173, %r1427, 0;
	mov.b32 	%r2860, 3;
	@%p173 bra 	$L__BB0_268;
	and.b32  	%r1429, %r37, 4;
	setp.eq.s32 	%p174, %r1429, 0;
	shr.u32 	%r1430, %r37, 1;
	selp.b32 	%r2860, %r1430, 2, %p174;
	bra.uni 	$L__BB0_268;
$L__BB0_175:
	setp.eq.s32 	%p175, %r36, 0;
	@%p175 bra 	$L__BB0_206;
	setp.lt.s32 	%p176, %r36, 0;
	mov.b32 	%r2860, 31;
	mov.b32 	%r2859, 64;
	@%p176 bra 	$L__BB0_268;
	and.b32  	%r1435, %r36, 1073741824;
	setp.ne.s32 	%p177, %r1435, 0;
	mov.b32 	%r2860, 30;
	@%p177 bra 	$L__BB0_268;
	and.b32  	%r1438, %r36, 536870912;
	setp.ne.s32 	%p178, %r1438, 0;
	mov.b32 	%r2860, 29;
	@%p178 bra 	$L__BB0_268;
	and.b32  	%r1441, %r36, 268435456;
	setp.ne.s32 	%p179, %r1441, 0;
	mov.b32 	%r2860, 28;
	@%p179 bra 	$L__BB0_268;
	and.b32  	%r1444, %r36, 134217728;
	setp.ne.s32 	%p180, %r1444, 0;
	mov.b32 	%r2860, 27;
	@%p180 bra 	$L__BB0_268;
	and.b32  	%r1447, %r36, 67108864;
	setp.ne.s32 	%p181, %r1447, 0;
	mov.b32 	%r2860, 26;
	@%p181 bra 	$L__BB0_268;
	and.b32  	%r1450, %r36, 33554432;
	setp.ne.s32 	%p182, %r1450, 0;
	mov.b32 	%r2860, 25;
	@%p182 bra 	$L__BB0_268;
	and.b32  	%r1453, %r36, 16777216;
	setp.ne.s32 	%p183, %r1453, 0;
	mov.b32 	%r2860, 24;
	@%p183 bra 	$L__BB0_268;
	and.b32  	%r1456, %r36, 8388608;
	setp.ne.s32 	%p184, %r1456, 0;
	mov.b32 	%r2860, 23;
	@%p184 bra 	$L__BB0_268;
	and.b32  	%r1459, %r36, 4194304;
	setp.ne.s32 	%p185, %r1459, 0;
	mov.b32 	%r2860, 22;
	@%p185 bra 	$L__BB0_268;
	and.b32  	%r1462, %r36, 2097152;
	setp.ne.s32 	%p186, %r1462, 0;
	mov.b32 	%r2860, 21;
	@%p186 bra 	$L__BB0_268;
	and.b32  	%r1465, %r36, 1048576;
	setp.ne.s32 	%p187, %r1465, 0;
	mov.b32 	%r2860, 20;
	@%p187 bra 	$L__BB0_268;
	and.b32  	%r1468, %r36, 524288;
	setp.ne.s32 	%p188, %r1468, 0;
	mov.b32 	%r2860, 19;
	@%p188 bra 	$L__BB0_268;
	and.b32  	%r1471, %r36, 262144;
	setp.ne.s32 	%p189, %r1471, 0;
	mov.b32 	%r2860, 18;
	@%p189 bra 	$L__BB0_268;
	and.b32  	%r1474, %r36, 131072;
	setp.ne.s32 	%p190, %r1474, 0;
	mov.b32 	%r2860, 17;
	@%p190 bra 	$L__BB0_268;
	and.b32  	%r1477, %r36, 65536;
	setp.ne.s32 	%p191, %r1477, 0;
	mov.b32 	%r2860, 16;
	@%p191 bra 	$L__BB0_268;
	and.b32  	%r1480, %r36, 32768;
	setp.ne.s32 	%p192, %r1480, 0;
	mov.b32 	%r2860, 15;
	@%p192 bra 	$L__BB0_268;
	and.b32  	%r1483, %r36, 16384;
	setp.ne.s32 	%p193, %r1483, 0;
	mov.b32 	%r2860, 14;
	@%p193 bra 	$L__BB0_268;
	and.b32  	%r1486, %r36, 8192;
	setp.ne.s32 	%p194, %r1486, 0;
	mov.b32 	%r2860, 13;
	@%p194 bra 	$L__BB0_268;
	and.b32  	%r1489, %r36, 4096;
	setp.ne.s32 	%p195, %r1489, 0;
	mov.b32 	%r2860, 12;
	@%p195 bra 	$L__BB0_268;
	and.b32  	%r1492, %r36, 2048;
	setp.ne.s32 	%p196, %r1492, 0;
	mov.b32 	%r2860, 11;
	@%p196 bra 	$L__BB0_268;
	and.b32  	%r1495, %r36, 1024;
	setp.ne.s32 	%p197, %r1495, 0;
	mov.b32 	%r2860, 10;
	@%p197 bra 	$L__BB0_268;
	and.b32  	%r1498, %r36, 512;
	setp.ne.s32 	%p198, %r1498, 0;
	mov.b32 	%r2860, 9;
	@%p198 bra 	$L__BB0_268;
	and.b32  	%r1501, %r36, 256;
	setp.ne.s32 	%p199, %r1501, 0;
	mov.b32 	%r2860, 8;
	@%p199 bra 	$L__BB0_268;
	and.b32  	%r1504, %r36, 128;
	setp.ne.s32 	%p200, %r1504, 0;
	mov.b32 	%r2860, 7;
	@%p200 bra 	$L__BB0_268;
	and.b32  	%r1507, %r36, 64;
	setp.ne.s32 	%p201, %r1507, 0;
	mov.b32 	%r2860, 6;
	@%p201 bra 	$L__BB0_268;
	and.b32  	%r1510, %r36, 32;
	setp.ne.s32 	%p202, %r1510, 0;
	mov.b32 	%r2860, 5;
	@%p202 bra 	$L__BB0_268;
	and.b32  	%r1513, %r36, 16;
	setp.ne.s32 	%p203, %r1513, 0;
	mov.b32 	%r2860, 4;
	@%p203 bra 	$L__BB0_268;
	and.b32  	%r1516, %r36, 8;
	setp.ne.s32 	%p204, %r1516, 0;
	mov.b32 	%r2860, 3;
	@%p204 bra 	$L__BB0_268;
	and.b32  	%r1518, %r36, 4;
	setp.eq.s32 	%p205, %r1518, 0;
	shr.u32 	%r1519, %r36, 1;
	selp.b32 	%r2860, %r1519, 2, %p205;
	bra.uni 	$L__BB0_268;
$L__BB0_206:
	setp.eq.s32 	%p206, %r35, 0;
	@%p206 bra 	$L__BB0_237;
	setp.lt.s32 	%p207, %r35, 0;
	mov.b32 	%r2860, 31;
	mov.b32 	%r2859, 32;
	@%p207 bra 	$L__BB0_268;
	and.b32  	%r1524, %r35, 1073741824;
	setp.ne.s32 	%p208, %r1524, 0;
	mov.b32 	%r2860, 30;
	@%p208 bra 	$L__BB0_268;
	and.b32  	%r1527, %r35, 536870912;
	setp.ne.s32 	%p209, %r1527, 0;
	mov.b32 	%r2860, 29;
	@%p209 bra 	$L__BB0_268;
	and.b32  	%r1530, %r35, 268435456;
	setp.ne.s32 	%p210, %r1530, 0;
	mov.b32 	%r2860, 28;
	@%p210 bra 	$L__BB0_268;
	and.b32  	%r1533, %r35, 134217728;
	setp.ne.s32 	%p211, %r1533, 0;
	mov.b32 	%r2860, 27;
	@%p211 bra 	$L__BB0_268;
	and.b32  	%r1536, %r35, 67108864;
	setp.ne.s32 	%p212, %r1536, 0;
	mov.b32 	%r2860, 26;
	@%p212 bra 	$L__BB0_268;
	and.b32  	%r1539, %r35, 33554432;
	setp.ne.s32 	%p213, %r1539, 0;
	mov.b32 	%r2860, 25;
	@%p213 bra 	$L__BB0_268;
	and.b32  	%r1542, %r35, 16777216;
	setp.ne.s32 	%p214, %r1542, 0;
	mov.b32 	%r2860, 24;
	@%p214 bra 	$L__BB0_268;
	and.b32  	%r1545, %r35, 8388608;
	setp.ne.s32 	%p215, %r1545, 0;
	mov.b32 	%r2860, 23;
	@%p215 bra 	$L__BB0_268;
	and.b32  	%r1548, %r35, 4194304;
	setp.ne.s32 	%p216, %r1548, 0;
	mov.b32 	%r2860, 22;
	@%p216 bra 	$L__BB0_268;
	and.b32  	%r1551, %r35, 2097152;
	setp.ne.s32 	%p217, %r1551, 0;
	mov.b32 	%r2860, 21;
	@%p217 bra 	$L__BB0_268;
	and.b32  	%r1554, %r35, 1048576;
	setp.ne.s32 	%p218, %r1554, 0;
	mov.b32 	%r2860, 20;
	@%p218 bra 	$L__BB0_268;
	and.b32  	%r1557, %r35, 524288;
	setp.ne.s32 	%p219, %r1557, 0;
	mov.b32 	%r2860, 19;
	@%p219 bra 	$L__BB0_268;
	and.b32  	%r1560, %r35, 262144;
	setp.ne.s32 	%p220, %r1560, 0;
	mov.b32 	%r2860, 18;
	@%p220 bra 	$L__BB0_268;
	and.b32  	%r1563, %r35, 131072;
	setp.ne.s32 	%p221, %r1563, 0;
	mov.b32 	%r2860, 17;
	@%p221 bra 	$L__BB0_268;
	and.b32  	%r1566, %r35, 65536;
	setp.ne.s32 	%p222, %r1566, 0;
	mov.b32 	%r2860, 16;
	@%p222 bra 	$L__BB0_268;
	and.b32  	%r1569, %r35, 32768;
	setp.ne.s32 	%p223, %r1569, 0;
	mov.b32 	%r2860, 15;
	@%p223 bra 	$L__BB0_268;
	and.b32  	%r1572, %r35, 16384;
	setp.ne.s32 	%p224, %r1572, 0;
	mov.b32 	%r2860, 14;
	@%p224 bra 	$L__BB0_268;
	and.b32  	%r1575, %r35, 8192;
	setp.ne.s32 	%p225, %r1575, 0;
	mov.b32 	%r2860, 13;
	@%p225 bra 	$L__BB0_268;
	and.b32  	%r1578, %r35, 4096;
	setp.ne.s32 	%p226, %r1578, 0;
	mov.b32 	%r2860, 12;
	@%p226 bra 	$L__BB0_268;
	and.b32  	%r1581, %r35, 2048;
	setp.ne.s32 	%p227, %r1581, 0;
	mov.b32 	%r2860, 11;
	@%p227 bra 	$L__BB0_268;
	and.b32  	%r1584, %r35, 1024;
	setp.ne.s32 	%p228, %r1584, 0;
	mov.b32 	%r2860, 10;
	@%p228 bra 	$L__BB0_268;
	and.b32  	%r1587, %r35, 512;
	setp.ne.s32 	%p229, %r1587, 0;
	mov.b32 	%r2860, 9;
	@%p229 bra 	$L__BB0_268;
	and.b32  	%r1590, %r35, 256;
	setp.ne.s32 	%p230, %r1590, 0;
	mov.b32 	%r2860, 8;
	@%p230 bra 	$L__BB0_268;
	and.b32  	%r1593, %r35, 128;
	setp.ne.s32 	%p231, %r1593, 0;
	mov.b32 	%r2860, 7;
	@%p231 bra 	$L__BB0_268;
	and.b32  	%r1596, %r35, 64;
	setp.ne.s32 	%p232, %r1596, 0;
	mov.b32 	%r2860, 6;
	@%p232 bra 	$L__BB0_268;
	and.b32  	%r1599, %r35, 32;
	setp.ne.s32 	%p233, %r1599, 0;
	mov.b32 	%r2860, 5;
	@%p233 bra 	$L__BB0_268;
	and.b32  	%r1602, %r35, 16;
	setp.ne.s32 	%p234, %r1602, 0;
	mov.b32 	%r2860, 4;
	@%p234 bra 	$L__BB0_268;
	and.b32  	%r1605, %r35, 8;
	setp.ne.s32 	%p235, %r1605, 0;
	mov.b32 	%r2860, 3;
	@%p235 bra 	$L__BB0_268;
	and.b32  	%r1607, %r35, 4;
	setp.eq.s32 	%p236, %r1607, 0;
	shr.u32 	%r1608, %r35, 1;
	selp.b32 	%r2860, %r1608, 2, %p236;
	bra.uni 	$L__BB0_268;
$L__BB0_237:
	setp.eq.s32 	%p237, %r34, 0;
	@%p237 bra 	$L__BB0_870;
	setp.lt.s32 	%p238, %r34, 0;
	mov.b32 	%r2860, 31;
	mov.b32 	%r2859, 0;
	@%p238 bra 	$L__BB0_268;
	and.b32  	%r1613, %r34, 1073741824;
	setp.ne.s32 	%p239, %r1613, 0;
	mov.b32 	%r2860, 30;
	@%p239 bra 	$L__BB0_268;
	and.b32  	%r1616, %r34, 536870912;
	setp.ne.s32 	%p240, %r1616, 0;
	mov.b32 	%r2860, 29;
	@%p240 bra 	$L__BB0_268;
	and.b32  	%r1619, %r34, 268435456;
	setp.ne.s32 	%p241, %r1619, 0;
	mov.b32 	%r2860, 28;
	@%p241 bra 	$L__BB0_268;
	and.b32  	%r1622, %r34, 134217728;
	setp.ne.s32 	%p242, %r1622, 0;
	mov.b32 	%r2860, 27;
	@%p242 bra 	$L__BB0_268;
	and.b32  	%r1625, %r34, 67108864;
	setp.ne.s32 	%p243, %r1625, 0;
	mov.b32 	%r2860, 26;
	@%p243 bra 	$L__BB0_268;
	and.b32  	%r1628, %r34, 33554432;
	setp.ne.s32 	%p244, %r1628, 0;
	mov.b32 	%r2860, 25;
	@%p244 bra 	$L__BB0_268;
	and.b32  	%r1631, %r34, 16777216;
	setp.ne.s32 	%p245, %r1631, 0;
	mov.b32 	%r2860, 24;
	@%p245 bra 	$L__BB0_268;
	and.b32  	%r1634, %r34, 8388608;
	setp.ne.s32 	%p246, %r1634, 0;
	mov.b32 	%r2860, 23;
	@%p246 bra 	$L__BB0_268;
	and.b32  	%r1637, %r34, 4194304;
	setp.ne.s32 	%p247, %r1637, 0;
	mov.b32 	%r2860, 22;
	@%p247 bra 	$L__BB0_268;
	and.b32  	%r1640, %r34, 2097152;
	setp.ne.s32 	%p248, %r1640, 0;
	mov.b32 	%r2860, 21;
	@%p248 bra 	$L__BB0_268;
	and.b32  	%r1643, %r34, 1048576;
	setp.ne.s32 	%p249, %r1643, 0;
	mov.b32 	%r2860, 20;
	@%p249 bra 	$L__BB0_268;
	and.b32  	%r1646, %r34, 524288;
	setp.ne.s32 	%p250, %r1646, 0;
	mov.b32 	%r2860, 19;
	@%p250 bra 	$L__BB0_268;
	and.b32  	%r1649, %r34, 262144;
	setp.ne.s32 	%p251, %r1649, 0;
	mov.b32 	%r2860, 18;
	@%p251 bra 	$L__BB0_268;
	and.b32  	%r1652, %r34, 131072;
	setp.ne.s32 	%p252, %r1652, 0;
	mov.b32 	%r2860, 17;
	@%p252 bra 	$L__BB0_268;
	and.b32  	%r1655, %r34, 65536;
	setp.ne.s32 	%p253, %r1655, 0;
	mov.b32 	%r2860, 16;
	@%p253 bra 	$L__BB0_268;
	and.b32  	%r1658, %r34, 32768;
	setp.ne.s32 	%p254, %r1658, 0;
	mov.b32 	%r2860, 15;
	@%p254 bra 	$L__BB0_268;
	and.b32  	%r1661, %r34, 16384;
	setp.ne.s32 	%p255, %r1661, 0;
	mov.b32 	%r2860, 14;
	@%p255 bra 	$L__BB0_268;
	and.b32  	%r1664, %r34, 8192;
	setp.ne.s32 	%p256, %r1664, 0;
	mov.b32 	%r2860, 13;
	@%p256 bra 	$L__BB0_268;
	and.b32  	%r1667, %r34, 4096;
	setp.ne.s32 	%p257, %r1667, 0;
	mov.b32 	%r2860, 12;
	@%p257 bra 	$L__BB0_268;
	and.b32  	%r1670, %r34, 2048;
	setp.ne.s32 	%p258, %r1670, 0;
	mov.b32 	%r2860, 11;
	@%p258 bra 	$L__BB0_268;
	and.b32  	%r1673, %r34, 1024;
	setp.ne.s32 	%p259, %r1673, 0;
	mov.b32 	%r2860, 10;
	@%p259 bra 	$L__BB0_268;
	and.b32  	%r1676, %r34, 512;
	setp.ne.s32 	%p260, %r1676, 0;
	mov.b32 	%r2860, 9;
	@%p260 bra 	$L__BB0_268;
	and.b32  	%r1679, %r34, 256;
	setp.ne.s32 	%p261, %r1679, 0;
	mov.b32 	%r2860, 8;
	@%p261 bra 	$L__BB0_268;
	and.b32  	%r1682, %r34, 128;
	setp.ne.s32 	%p262, %r1682, 0;
	mov.b32 	%r2860, 7;
	@%p262 bra 	$L__BB0_268;
	and.b32  	%r1685, %r34, 64;
	setp.ne.s32 	%p263, %r1685, 0;
	mov.b32 	%r2860, 6;
	@%p263 bra 	$L__BB0_268;
	and.b32  	%r1688, %r34, 32;
	setp.ne.s32 	%p264, %r1688, 0;
	mov.b32 	%r2860, 5;
	@%p264 bra 	$L__BB0_268;
	and.b32  	%r1691, %r34, 16;
	setp.ne.s32 	%p265, %r1691, 0;
	mov.b32 	%r2860, 4;
	@%p265 bra 	$L__BB0_268;
	and.b32  	%r1694, %r34, 8;
	setp.ne.s32 	%p266, %r1694, 0;
	mov.b32 	%r2860, 3;
	@%p266 bra 	$L__BB0_268;
	and.b32  	%r1696, %r34, 4;
	setp.eq.s32 	%p267, %r1696, 0;
	shr.u32 	%r1697, %r34, 1;
	selp.b32 	%r2860, %r1697, 2, %p267;
$L__BB0_268:
	ld.const.u32 	%r3059, [SECP256K1_Gx+28];
	ld.const.u32 	%r3048, [SECP256K1_Gy];
	ld.const.u32 	%r44, [SECP256K1_Gx+24];
	ld.const.u32 	%r45, [SECP256K1_Gx+20];
	ld.const.u32 	%r46, [SECP256K1_Gx+16];
	ld.const.u32 	%r47, [SECP256K1_Gx+12];
	ld.const.u32 	%r48, [SECP256K1_Gx+8];
	ld.const.u32 	%r49, [SECP256K1_Gx+4];
	ld.const.u32 	%r3066, [SECP256K1_Gx];
	add.s32 	%r2877, %r2859, %r2860;
	setp.eq.s32 	%p268, %r2877, 0;
	@%p268 bra 	$L__BB0_870;
	ld.const.u32 	%r3047, [SECP256K1_Gy+28];
	ld.const.u32 	%r3052, [SECP256K1_Gy+24];
	ld.const.u32 	%r3053, [SECP256K1_Gy+20];
	ld.const.u32 	%r3054, [SECP256K1_Gy+16];
	ld.const.u32 	%r3055, [SECP256K1_Gy+12];
	ld.const.u32 	%r3056, [SECP256K1_Gy+8];
	ld.const.u32 	%r3057, [SECP256K1_Gy+4];
$L__BB0_270:
	mov.u32 	%r94, %r2877;
	mul.wide.u32 	%rd6056, %r3066, %r3066;
	shr.u64 	%rd889, %rd6056, 32;
	mul.wide.u32 	%rd890, %r49, %r3066;
	add.s64 	%rd891, %rd889, %rd890;
	and.b64  	%rd892, %rd891, 4294967295;
	shr.u64 	%rd893, %rd891, 32;
	mul.wide.u32 	%rd894, %r48, %r3066;
	add.s64 	%rd895, %rd893, %rd894;
	and.b64  	%rd896, %rd895, 4294967295;
	shr.u64 	%rd897, %rd895, 32;
	mul.wide.u32 	%rd898, %r47, %r3066;
	add.s64 	%rd899, %rd897, %rd898;
	and.b64  	%rd900, %rd899, 4294967295;
	shr.u64 	%rd901, %rd899, 32;
	mul.wide.u32 	%rd902, %r46, %r3066;
	add.s64 	%rd903, %rd901, %rd902;
	and.b64  	%rd904, %rd903, 4294967295;
	shr.u64 	%rd905, %rd903, 32;
	mul.wide.u32 	%rd906, %r45, %r3066;
	add.s64 	%rd907, %rd905, %rd906;
	and.b64  	%rd908, %rd907, 4294967295;
	shr.u64 	%rd909, %rd907, 32;
	mul.wide.u32 	%rd910, %r44, %r3066;
	add.s64 	%rd911, %rd909, %rd910;
	and.b64  	%rd912, %rd911, 4294967295;
	shr.u64 	%rd913, %rd911, 32;
	mul.wide.u32 	%rd914, %r3059, %r3066;
	add.s64 	%rd915, %rd913, %rd914;
	and.b64  	%rd916, %rd915, 4294967295;
	shr.u64 	%rd917, %rd915, 32;
	add.s64 	%rd6055, %rd892, %rd890;
	shr.u64 	%rd918, %rd6055, 32;
	mul.wide.u32 	%rd919, %r49, %r49;
	add.s64 	%rd920, %rd896, %rd918;
	add.s64 	%rd921, %rd920, %rd919;
	and.b64  	%rd922, %rd921, 4294967295;
	shr.u64 	%rd923, %rd921, 32;
	mul.wide.u32 	%rd924, %r48, %r49;
	add.s64 	%rd925, %rd900, %rd923;
	add.s64 	%rd926, %rd925, %rd924;
	and.b64  	%rd927, %rd926, 4294967295;
	shr.u64 	%rd928, %rd926, 32;
	mul.wide.u32 	%rd929, %r47, %r49;
	add.s64 	%rd930, %rd904, %rd928;
	add.s64 	%rd931, %rd930, %rd929;
	and.b64  	%rd932, %rd931, 4294967295;
	shr.u64 	%rd933, %rd931, 32;
	mul.wide.u32 	%rd934, %r46, %r49;
	add.s64 	%rd935, %rd908, %rd933;
	add.s64 	%rd936, %rd935, %rd934;
	and.b64  	%rd937, %rd936, 4294967295;
	shr.u64 	%rd938, %rd936, 32;
	mul.wide.u32 	%rd939, %r45, %r49;
	add.s64 	%rd940, %rd912, %rd938;
	add.s64 	%rd941, %rd940, %rd939;
	and.b64  	%rd942, %rd941, 4294967295;
	shr.u64 	%rd943, %rd941, 32;
	mul.wide.u32 	%rd944, %r44, %r49;
	add.s64 	%rd945, %rd916, %rd943;
	add.s64 	%rd946, %rd945, %rd944;
	and.b64  	%rd947, %rd946, 4294967295;
	shr.u64 	%rd948, %rd946, 32;
	mul.wide.u32 	%rd949, %r3059, %r49;
	add.s64 	%rd950, %rd917, %rd948;
	add.s64 	%rd951, %rd950, %rd949;
	and.b64  	%rd952, %rd951, 4294967295;
	shr.u64 	%rd953, %rd951, 32;
	add.s64 	%rd6054, %rd922, %rd894;
	shr.u64 	%rd954, %rd6054, 32;
	add.s64 	%rd955, %rd927, %rd954;
	add.s64 	%rd956, %rd955, %rd924;
	and.b64  	%rd957, %rd956, 4294967295;
	shr.u64 	%rd958, %rd956, 32;
	mul.wide.u32 	%rd959, %r48, %r48;
	add.s64 	%rd960, %rd932, %rd958;
	add.s64 	%rd961, %rd960, %rd959;
	and.b64  	%rd962, %rd961, 4294967295;
	shr.u64 	%rd963, %rd961, 32;
	mul.wide.u32 	%rd964, %r47, %r48;
	add.s64 	%rd965, %rd937, %rd963;
	add.s64 	%rd966, %rd965, %rd964;
	and.b64  	%rd967, %rd966, 4294967295;
	shr.u64 	%rd968, %rd966, 32;
	mul.wide.u32 	%rd969, %r46, %r48;
	add.s64 	%rd970, %rd942, %rd968;
	add.s64 	%rd971, %rd970, %rd969;
	and.b64  	%rd972, %rd971, 4294967295;
	shr.u64 	%rd973, %rd971, 32;
	mul.wide.u32 	%rd974, %r45, %r48;
	add.s64 	%rd975, %rd947, %rd973;
	add.s64 	%rd976, %rd975, %rd974;
	and.b64  	%rd977, %rd976, 4294967295;
	shr.u64 	%rd978, %rd976, 32;
	mul.wide.u32 	%rd979, %r44, %r48;
	add.s64 	%rd980, %rd952, %rd978;
	add.s64 	%rd981, %rd980, %rd979;
	and.b64  	%rd982, %rd981, 4294967295;
	shr.u64 	%rd983, %rd981, 32;
	mul.wide.u32 	%rd984, %r3059, %r48;
	add.s64 	%rd985, %rd953, %rd983;
	add.s64 	%rd986, %rd985, %rd984;
	and.b64  	%rd987, %rd986, 4294967295;
	shr.u64 	%rd988, %rd986, 32;
	add.s64 	%rd6053, %rd957, %rd898;
	shr.u64 	%rd989, %rd6053, 32;
	add.s64 	%rd990, %rd962, %rd989;
	add.s64 	%rd991, %rd990, %rd929;
	and.b64  	%rd992, %rd991, 4294967295;
	shr.u64 	%rd993, %rd991, 32;
	add.s64 	%rd994, %rd967, %rd993;
	add.s64 	%rd995, %rd994, %rd964;
	and.b64  	%rd996, %rd995, 4294967295;
	shr.u64 	%rd997, %rd995, 32;
	mul.wide.u32 	%rd998, %r47, %r47;
	add.s64 	%rd999, %rd972, %rd997;
	add.s64 	%rd1000, %rd999, %rd998;
	and.b64  	%rd1001, %rd1000, 4294967295;
	shr.u64 	%rd1002, %rd1000, 32;
	mul.wide.u32 	%rd1003, %r46, %r47;
	add.s64 	%rd1004, %rd977, %rd1002;
	add.s64 	%rd1005, %rd1004, %rd1003;
	and.b64  	%rd1006, %rd1005, 4294967295;
	shr.u64 	%rd1007, %rd1005, 32;
	mul.wide.u32 	%rd1008, %r45, %r47;
	add.s64 	%rd1009, %rd982, %rd1007;
	add.s64 	%rd1010, %rd1009, %rd1008;
	and.b64  	%rd1011, %rd1010, 4294967295;
	shr.u64 	%rd1012, %rd1010, 32;
	mul.wide.u32 	%rd1013, %r44, %r47;
	add.s64 	%rd1014, %rd987, %rd1012;
	add.s64 	%rd1015, %rd1014, %rd1013;
	and.b64  	%rd1016, %rd1015, 4294967295;
	shr.u64 	%rd1017, %rd1015, 32;
	mul.wide.u32 	%rd1018, %r3059, %r47;
	add.s64 	%rd1019, %rd988, %rd1017;
	add.s64 	%rd1020, %rd1019, %rd1018;
	and.b64  	%rd1021, %rd1020, 4294967295;
	shr.u64 	%rd1022, %rd1020, 32;
	add.s64 	%rd6052, %rd992, %rd902;
	shr.u64 	%rd1023, %rd6052, 32;
	add.s64 	%rd1024, %rd996, %rd1023;
	add.s64 	%rd1025, %rd1024, %rd934;
	and.b64  	%rd1026, %rd1025, 4294967295;
	shr.u64 	%rd1027, %rd1025, 32;
	add.s64 	%rd1028, %rd1001, %rd1027;
	add.s64 	%rd1029, %rd1028, %rd969;
	and.b64  	%rd1030, %rd1029, 4294967295;
	shr.u64 	%rd1031, %rd1029, 32;
	add.s64 	%rd1032, %rd1006, %rd1031;
	add.s64 	%rd1033, %rd1032, %rd1003;
	and.b64  	%rd1034, %rd1033, 4294967295;
	shr.u64 	%rd1035, %rd1033, 32;
	mul.wide.u32 	%rd1036, %r46, %r46;
	add.s64 	%rd1037, %rd1011, %rd1035;
	add.s64 	%rd1038, %rd1037, %rd1036;
	and.b64  	%rd1039, %rd1038, 4294967295;
	shr.u64 	%rd1040, %rd1038, 32;
	mul.wide.u32 	%rd1041, %r45, %r46;
	add.s64 	%rd1042, %rd1016, %rd1040;
	add.s64 	%rd1043, %rd1042, %rd1041;
	and.b64  	%rd1044, %rd1043, 4294967295;
	shr.u64 	%rd1045, %rd1043, 32;
	mul.wide.u32 	%rd1046, %r44, %r46;
	add.s64 	%rd1047, %rd1021, %rd1045;
	add.s64 	%rd1048, %rd1047, %rd1046;
	and.b64  	%rd1049, %rd1048, 4294967295;
	shr.u64 	%rd1050, %rd1048, 32;
	mul.wide.u32 	%rd1051, %r3059, %r46;
	add.s64 	%rd1052, %rd1022, %rd1050;
	add.s64 	%rd1053, %rd1052, %rd1051;
	and.b64  	%rd1054, %rd1053, 4294967295;
	shr.u64 	%rd1055, %rd1053, 32;
	add.s64 	%rd6051, %rd1026, %rd906;
	shr.u64 	%rd1056, %rd6051, 32;
	add.s64 	%rd1057, %rd1030, %rd1056;
	add.s64 	%rd1058, %rd1057, %rd939;
	and.b64  	%rd1059, %rd1058, 4294967295;
	shr.u64 	%rd1060, %rd1058, 32;
	add.s64 	%rd1061, %rd1034, %rd1060;
	add.s64 	%rd1062, %rd1061, %rd974;
	and.b64  	%rd1063, %rd1062, 4294967295;
	shr.u64 	%rd1064, %rd1062, 32;
	add.s64 	%rd1065, %rd1039, %rd1064;
	add.s64 	%rd1066, %rd1065, %rd1008;
	and.b64  	%rd1067, %rd1066, 4294967295;
	shr.u64 	%rd1068, %rd1066, 32;
	add.s64 	%rd1069, %rd1044, %rd1068;
	add.s64 	%rd1070, %rd1069, %rd1041;
	and.b64  	%rd1071, %rd1070, 4294967295;
	shr.u64 	%rd1072, %rd1070, 32;
	mul.wide.u32 	%rd1073, %r45, %r45;
	add.s64 	%rd1074, %rd1049, %rd1072;
	add.s64 	%rd1075, %rd1074, %rd1073;
	and.b64  	%rd1076, %rd1075, 4294967295;
	shr.u64 	%rd1077, %rd1075, 32;
	mul.wide.u32 	%rd1078, %r44, %r45;
	add.s64 	%rd1079, %rd1054, %rd1077;
	add.s64 	%rd1080, %rd1079, %rd1078;
	and.b64  	%rd1081, %rd1080, 4294967295;
	shr.u64 	%rd1082, %rd1080, 32;
	mul.wide.u32 	%rd1083, %r3059, %r45;
	add.s64 	%rd1084, %rd1055, %rd1082;
	add.s64 	%rd1085, %rd1084, %rd1083;
	and.b64  	%rd1086, %rd1085, 4294967295;
	shr.u64 	%rd1087, %rd1085, 32;
	add.s64 	%rd6050, %rd1059, %rd910;
	shr.u64 	%rd1088, %rd6050, 32;
	add.s64 	%rd1089, %rd1063, %rd1088;
	add.s64 	%rd1090, %rd1089, %rd944;
	and.b64  	%rd1091, %rd1090, 4294967295;
	shr.u64 	%rd1092, %rd1090, 32;
	add.s64 	%rd1093, %rd1067, %rd1092;
	add.s64 	%rd1094, %rd1093, %rd979;
	and.b64  	%rd1095, %rd1094, 4294967295;
	shr.u64 	%rd1096, %rd1094, 32;
	add.s64 	%rd1097, %rd1071, %rd1096;
	add.s64 	%rd1098, %rd1097, %rd1013;
	and.b64  	%rd1099, %rd1098, 4294967295;
	shr.u64 	%rd1100, %rd1098, 32;
	add.s64 	%rd1101, %rd1076, %rd1100;
	add.s64 	%rd1102, %rd1101, %rd1046;
	and.b64  	%rd1103, %rd1102, 4294967295;
	shr.u64 	%rd1104, %rd1102, 32;
	add.s64 	%rd1105, %rd1081, %rd1104;
	add.s64 	%rd1106, %rd1105, %rd1078;
	and.b64  	%rd1107, %rd1106, 4294967295;
	shr.u64 	%rd1108, %rd1106, 32;
	mul.wide.u32 	%rd1109, %r44, %r44;
	add.s64 	%rd1110, %rd1086, %rd1108;
	add.s64 	%rd1111, %rd1110, %rd1109;
	and.b64  	%rd1112, %rd1111, 4294967295;
	shr.u64 	%rd1113, %rd1111, 32;
	mul.wide.u32 	%rd1114, %r3059, %r44;
	add.s64 	%rd1115, %rd1087, %rd1113;
	add.s64 	%rd1116, %rd1115, %rd1114;
	and.b64  	%rd1117, %rd1116, 4294967295;
	shr.u64 	%rd1118, %rd1116, 32;
	add.s64 	%rd6049, %rd1091, %rd914;
	shr.u64 	%rd1119, %rd6049, 32;
	add.s64 	%rd1120, %rd1095, %rd1119;
	add.s64 	%rd1121, %rd1120, %rd949;
	shr.u64 	%rd1122, %rd1121, 32;
	add.s64 	%rd1123, %rd1099, %rd1122;
	add.s64 	%rd1124, %rd1123, %rd984;
	shr.u64 	%rd1125, %rd1124, 32;
	add.s64 	%rd1126, %rd1103, %rd1125;
	add.s64 	%rd1127, %rd1126, %rd1018;
	shr.u64 	%rd1128, %rd1127, 32;
	add.s64 	%rd1129, %rd1107, %rd1128;
	add.s64 	%rd1130, %rd1129, %rd1051;
	shr.u64 	%rd1131, %rd1130, 32;
	add.s64 	%rd1132, %rd1112, %rd1131;
	add.s64 	%rd1133, %rd1132, %rd1083;
	shr.u64 	%rd1134, %rd1133, 32;
	add.s64 	%rd1135, %rd1117, %rd1134;
	add.s64 	%rd1136, %rd1135, %rd1114;
	shr.u64 	%rd1137, %rd1136, 32;
	mul.wide.u32 	%rd1138, %r3059, %r3059;
	add.s64 	%rd1139, %rd1118, %rd1137;
	add.s64 	%rd1140, %rd1139, %rd1138;
	cvt.u32.u64 	%r2878, %rd1121;
	cvt.u32.u64 	%r96, %rd1124;
	cvt.u32.u64 	%r97, %rd1127;
	cvt.u32.u64 	%r98, %rd1130;
	cvt.u32.u64 	%r99, %rd1133;
	cvt.u32.u64 	%r100, %rd1136;
	cvt.u32.u64 	%r101, %rd1140;
	{ .reg .b32 tmp; mov.b64 {tmp, %r102}, %rd1140; }
	mov.u32 	%r2879, %r2878;
$L__BB0_271:
	ld.const.u32 	%rd34, [SECP256K1_P+24];
	ld.const.u32 	%rd35, [SECP256K1_P+20];
	ld.const.u32 	%rd36, [SECP256K1_P+16];
	ld.const.u32 	%rd37, [SECP256K1_P+12];
	ld.const.u32 	%rd38, [SECP256K1_P+8];
	ld.const.u32 	%rd39, [SECP256K1_P+4];
	ld.const.u32 	%rd40, [SECP256K1_P];
	ld.const.u32 	%r1698, [SECP256K1_P+28];
	cvt.u64.u32 	%rd41, %r1698;
	setp.lt.u32 	%p269, %r1698, %r102;
	cvt.u32.u64 	%r105, %rd6056;
	cvt.u32.u64 	%r106, %rd6055;
	cvt.u32.u64 	%r107, %rd6054;
	cvt.u32.u64 	%r108, %rd6053;
	cvt.u32.u64 	%r109, %rd6052;
	cvt.u32.u64 	%r110, %rd6051;
	cvt.u32.u64 	%r111, %rd6050;
	cvt.u32.u64 	%r112, %rd6049;
	@%p269 bra 	$L__BB0_272;
	bra.uni 	$L__BB0_284;
$L__BB0_272:
	and.b64  	%rd5935, %rd6056, 4294967295;
	sub.s64 	%rd6056, %rd5935, %rd40;
	shr.u64 	%rd5936, %rd6056, 32;
	and.b64  	%rd5937, %rd5936, 1;
	and.b64  	%rd5938, %rd6055, 4294967295;
	add.s64 	%rd5939, %rd5937, %rd39;
	sub.s64 	%rd6055, %rd5938, %rd5939;
	shr.u64 	%rd5940, %rd6055, 32;
	and.b64  	%rd5941, %rd5940, 1;
	and.b64  	%rd5942, %rd6054, 4294967295;
	add.s64 	%rd5943, %rd5941, %rd38;
	sub.s64 	%rd6054, %rd5942, %rd5943;
	shr.u64 	%rd5944, %rd6054, 32;
	and.b64  	%rd5945, %rd5944, 1;
	and.b64  	%rd5946, %rd6053, 4294967295;
	add.s64 	%rd5947, %rd5945, %rd37;
	sub.s64 	%rd6053, %rd5946, %rd5947;
	shr.u64 	%rd5948, %rd6053, 32;
	and.b64  	%rd5949, %rd5948, 1;
	and.b64  	%rd5950, %rd6052, 4294967295;
	add.s64 	%rd5951, %rd5949, %rd36;
	sub.s64 	%rd6052, %rd5950, %rd5951;
	shr.u64 	%rd5952, %rd6052, 32;
	and.b64  	%rd5953, %rd5952, 1;
	and.b64  	%rd5954, %rd6051, 4294967295;
	add.s64 	%rd5955, %rd5953, %rd35;
	sub.s64 	%rd6051, %rd5954, %rd5955;
	shr.u64 	%rd5956, %rd6051, 32;
	and.b64  	%rd5957, %rd5956, 1;
	and.b64  	%rd5958, %rd6050, 4294967295;
	add.s64 	%rd5959, %rd5957, %rd34;
	sub.s64 	%rd6050, %rd5958, %rd5959;
	shr.u64 	%rd5960, %rd6050, 32;
	and.b64  	%rd5961, %rd5960, 1;
	and.b64  	%rd5962, %rd6049, 4294967295;
	add.s64 	%rd5963, %rd5961, %rd41;
	sub.s64 	%rd6049, %rd5962, %rd5963;
	shr.u64 	%rd5964, %rd6049, 32;
	and.b64  	%rd5965, %rd5964, 1;
	setp.eq.b64 	%p994, %rd5965, 1;
	add.s32 	%r2449, %r2879, -1;
	setp.ne.s32 	%p995, %r2879, 0;
	and.pred  	%p996, %p994, %p995;
	selp.b32 	%r2878, %r2449, %r2878, %p996;
	selp.b32 	%r2879, %r2449, %r2879, %p996;
	bra.uni 	$L__BB0_271;
$L__BB0_273:
	cvt.u32.u64 	%r1700, %rd34;
	setp.lt.u32 	%p271, %r1700, %r101;
	@%p271 bra 	$L__BB0_272;
	setp.gt.u32 	%p272, %r1700, %r101;
	@%p272 bra 	$L__BB0_285;
	cvt.u32.u64 	%r1702, %rd35;
	setp.lt.u32 	%p273, %r1702, %r100;
	@%p273 bra 	$L__BB0_272;
	setp.gt.u32 	%p274, %r1702, %r100;
	@%p274 bra 	$L__BB0_285;
	cvt.u32.u64 	%r1704, %rd36;
	setp.lt.u32 	%p275, %r1704, %r99;
	@%p275 bra 	$L__BB0_272;
	setp.gt.u32 	%p276, %r1704, %r99;
	@%p276 bra 	$L__BB0_285;
	cvt.u32.u64 	%r1706, %rd37;
	setp.lt.u32 	%p277, %r1706, %r98;
	@%p277 bra 	$L__BB0_272;
	setp.gt.u32 	%p278, %r1706, %r98;
	@%p278 bra 	$L__BB0_285;
	cvt.u32.u64 	%r1708, %rd38;
	setp.lt.u32 	%p279, %r1708, %r97;
	@%p279 bra 	$L__BB0_272;
	setp.gt.u32 	%p280, %r1708, %r97;
	@%p280 bra 	$L__BB0_285;
	cvt.u32.u64 	%r1710, %rd40;
	cvt.u32.u64 	%r1711, %rd39;
	setp.gt.u32 	%p281, %r1711, %r96;
	setp.ge.u32 	%p282, %r1711, %r96;
	setp.lt.u32 	%p283, %r2878, %r1710;
	or.pred  	%p284, %p281, %p283;
	and.pred  	%p285, %p282, %p284;
	@%p285 bra 	$L__BB0_285;
	bra.uni 	$L__BB0_272;
$L__BB0_284:
	cvt.u32.u64 	%r1699, %rd41;
	setp.le.u32 	%p270, %r1699, %r102;
	@%p270 bra 	$L__BB0_273;
$L__BB0_285:
	setp.eq.s32 	%p286, %r2879, 0;
	@%p286 bra 	$L__BB0_286;
	bra.uni 	$L__BB0_300;
$L__BB0_286:
	setp.lt.u32 	%p287, %r1699, %r112;
	@%p287 bra 	$L__BB0_272;
	bra.uni 	$L__BB0_299;
$L__BB0_287:
	cvt.u32.u64 	%r1714, %rd34;
	setp.lt.u32 	%p289, %r1714, %r111;
	@%p289 bra 	$L__BB0_272;
	setp.gt.u32 	%p290, %r1714, %r111;
	@%p290 bra 	$L__BB0_300;
	cvt.u32.u64 	%r1716, %rd35;
	setp.lt.u32 	%p291, %r1716, %r110;
	@%p291 bra 	$L__BB0_272;
	setp.gt.u32 	%p292, %r1716, %r110;
	@%p292 bra 	$L__BB0_300;
	cvt.u32.u64 	%r1718, %rd36;
	setp.lt.u32 	%p293, %r1718, %r109;
	@%p293 bra 	$L__BB0_272;
	setp.gt.u32 	%p294, %r1718, %r109;
	@%p294 bra 	$L__BB0_300;
	cvt.u32.u64 	%r1720, %rd37;
	setp.lt.u32 	%p295, %r1720, %r108;
	@%p295 bra 	$L__BB0_272;
	setp.gt.u32 	%p296, %r1720, %r108;
	@%p296 bra 	$L__BB0_300;
	cvt.u32.u64 	%r1722, %rd38;
	setp.lt.u32 	%p297, %r1722, %r107;
	@%p297 bra 	$L__BB0_272;
	setp.gt.u32 	%p298, %r1722, %r107;
	@%p298 bra 	$L__BB0_300;
	cvt.u32.u64 	%r1724, %rd39;
	setp.lt.u32 	%p299, %r1724, %r106;
	@%p299 bra 	$L__BB0_272;
	cvt.u32.u64 	%r1726, %rd40;
	setp.gt.u32 	%p300, %r1724, %r106;
	setp.gt.u32 	%p301, %r1726, %r105;
	or.pred  	%p302, %p300, %p301;
	@%p302 bra 	$L__BB0_300;
	bra.uni 	$L__BB0_272;
$L__BB0_299:
	setp.gt.u32 	%p288, %r1699, %r112;
	@%p288 bra 	$L__BB0_300;
	bra.uni 	$L__BB0_287;
$L__BB0_300:
	shl.b32 	%r2881, %r105, 1;
	shr.u64 	%rd1144, %rd6056, 31;
	and.b64  	%rd1145, %rd1144, 1;
	and.b64  	%rd50, %rd6055, 4294967295;
	shl.b64 	%rd1146, %rd6055, 1;
	and.b64  	%rd1147, %rd1146, 8589934590;
	or.b64  	%rd6062, %rd1145, %rd1147;
	cvt.u32.u64 	%r116, %rd6062;
	shr.u64 	%rd1148, %rd1147, 32;
	and.b64  	%rd52, %rd6054, 4294967295;
	shl.b64 	%rd1149, %rd6054, 1;
	and.b64  	%rd1150, %rd1149, 8589934590;
	or.b64  	%rd6061, %rd1148, %rd1150;
	cvt.u32.u64 	%r117, %rd6061;
	shr.u64 	%rd1151, %rd1150, 32;
	and.b64  	%rd54, %rd6053, 4294967295;
	shl.b64 	%rd1152, %rd6053, 1;
	and.b64  	%rd1153, %rd1152, 8589934590;
	or.b64  	%rd6060, %rd1151, %rd1153;
	cvt.u32.u64 	%r118, %rd6060;
	shr.u64 	%rd1154, %rd1153, 32;
	and.b64  	%rd56, %rd6052, 4294967295;
	shl.b64 	%rd1155, %rd6052, 1;
	and.b64  	%rd1156, %rd1155, 8589934590;
	or.b64  	%rd6059, %rd1154, %rd1156;
	cvt.u32.u64 	%r119, %rd6059;
	shr.u64 	%rd1157, %rd1156, 32;
	and.b64  	%rd58, %rd6051, 4294967295;
	shl.b64 	%rd1158, %rd6051, 1;
	and.b64  	%rd1159, %rd1158, 8589934590;
	or.b64  	%rd6058, %rd1157, %rd1159;
	cvt.u32.u64 	%r120, %rd6058;
	shr.u64 	%rd1160, %rd1159, 32;
	and.b64  	%rd60, %rd6050, 4294967295;
	shl.b64 	%rd1161, %rd6050, 1;
	and.b64  	%rd1162, %rd1161, 8589934590;
	or.b64  	%rd6057, %rd1160, %rd1162;
	cvt.u32.u64 	%r121, %rd6057;
	{ .reg .b32 tmp; mov.b64 {tmp, %r1728}, %rd1162; }
	shl.b32 	%r1729, %r112, 1;
	or.b32  	%r2880, %r1729, %r1728;
	setp.gt.u32 	%p303, %r2880, %r1699;
	@%p303 bra 	$L__BB0_314;
	setp.lt.u32 	%p304, %r2880, %r1699;
	@%p304 bra 	$L__BB0_315;
	cvt.u32.u64 	%r1731, %rd34;
	setp.lt.u32 	%p305, %r1731, %r121;
	@%p305 bra 	$L__BB0_314;
	setp.gt.u32 	%p306, %r1731, %r121;
	@%p306 bra 	$L__BB0_315;
	cvt.u32.u64 	%r1733, %rd35;
	setp.lt.u32 	%p307, %r1733, %r120;
	@%p307 bra 	$L__BB0_314;
	setp.gt.u32 	%p308, %r1733, %r120;
	@%p308 bra 	$L__BB0_315;
	cvt.u32.u64 	%r1735, %rd36;
	setp.lt.u32 	%p309, %r1735, %r119;
	@%p309 bra 	$L__BB0_314;
	setp.gt.u32 	%p310, %r1735, %r119;
	@%p310 bra 	$L__BB0_315;
	cvt.u32.u64 	%r1737, %rd37;
	setp.lt.u32 	%p311, %r1737, %r118;
	@%p311 bra 	$L__BB0_314;
	setp.gt.u32 	%p312, %r1737, %r118;
	@%p312 bra 	$L__BB0_315;
	cvt.u32.u64 	%r1739, %rd38;
	setp.lt.u32 	%p313, %r1739, %r117;
	@%p313 bra 	$L__BB0_314;
	setp.gt.u32 	%p314, %r1739, %r117;
	@%p314 bra 	$L__BB0_315;
	cvt.u32.u64 	%r1741, %rd39;
	setp.lt.u32 	%p315, %r1741, %r116;
	@%p315 bra 	$L__BB0_314;
	cvt.u32.u64 	%r1743, %rd40;
	setp.gt.u32 	%p316, %r1741, %r116;
	setp.lt.u32 	%p317, %r2881, %r1743;
	or.pred  	%p318, %p316, %p317;
	@%p318 bra 	$L__BB0_315;
$L__BB0_314:
	cvt.u64.u32 	%rd1164, %r2881;
	sub.s64 	%rd1165, %rd1164, %rd40;
	cvt.u32.u64 	%r2881, %rd1165;
	shr.u64 	%rd1166, %rd1165, 32;
	and.b64  	%rd1167, %rd1166, 1;
	and.b64  	%rd1168, %rd6062, 4294967295;
	add.s64 	%rd1169, %rd1167, %rd39;
	sub.s64 	%rd6062, %rd1168, %rd1169;
	shr.u64 	%rd1170, %rd6062, 32;
	and.b64  	%rd1171, %rd1170, 1;
	and.b64  	%rd1172, %rd6061, 4294967295;
	add.s64 	%rd1173, %rd1171, %rd38;
	sub.s64 	%rd6061, %rd1172, %rd1173;
	shr.u64 	%rd1174, %rd6061, 32;
	and.b64  	%rd1175, %rd1174, 1;
	and.b64  	%rd1176, %rd6060, 4294967295;
	add.s64 	%rd1177, %rd1175, %rd37;
	sub.s64 	%rd6060, %rd1176, %rd1177;
	shr.u64 	%rd1178, %rd6060, 32;
	and.b64  	%rd1179, %rd1178, 1;
	and.b64  	%rd1180, %rd6059, 4294967295;
	add.s64 	%rd1181, %rd1179, %rd36;
	sub.s64 	%rd6059, %rd1180, %rd1181;
	shr.u64 	%rd1182, %rd6059, 32;
	and.b64  	%rd1183, %rd1182, 1;
	and.b64  	%rd1184, %rd6058, 4294967295;
	add.s64 	%rd1185, %rd1183, %rd35;
	sub.s64 	%rd6058, %rd1184, %rd1185;
	shr.u64 	%rd1186, %rd6058, 32;
	and.b64  	%rd1187, %rd1186, 1;
	and.b64  	%rd1188, %rd6057, 4294967295;
	add.s64 	%rd1189, %rd1187, %rd34;
	sub.s64 	%rd6057, %rd1188, %rd1189;
	{ .reg .b32 tmp; mov.b64 {tmp, %r1745}, %rd6057; }
	and.b32  	%r1746, %r1745, 1;
	add.s32 	%r1747, %r1746, %r1699;
	sub.s32 	%r2880, %r2880, %r1747;
$L__BB0_315:
	add.s32 	%r2883, %r2881, %r105;
	setp.lt.u32 	%p319, %r2883, %r2881;
	selp.u64 	%rd1190, 1, 0, %p319;
	and.b64  	%rd1191, %rd6062, 4294967295;
	add.s64 	%rd1192, %rd1191, %rd1190;
	add.s64 	%rd6068, %rd1192, %rd50;
	cvt.u32.u64 	%r128, %rd6068;
	shr.u64 	%rd1193, %rd6068, 32;
	and.b64  	%rd1194, %rd6061, 4294967295;
	add.s64 	%rd1195, %rd1193, %rd1194;
	add.s64 	%rd6067, %rd1195, %rd52;
	cvt.u32.u64 	%r129, %rd6067;
	shr.u64 	%rd1196, %rd6067, 32;
	and.b64  	%rd1197, %rd6060, 4294967295;
	add.s64 	%rd1198, %rd1196, %rd1197;
	add.s64 	%rd6066, %rd1198, %rd54;
	cvt.u32.u64 	%r130, %rd6066;
	shr.u64 	%rd1199, %rd6066, 32;
	and.b64  	%rd1200, %rd6059, 4294967295;
	add.s64 	%rd1201, %rd1199, %rd1200;
	add.s64 	%rd6065, %rd1201, %rd56;
	cvt.u32.u64 	%r131, %rd6065;
	shr.u64 	%rd1202, %rd6065, 32;
	and.b64  	%rd1203, %rd6058, 4294967295;
	add.s64 	%rd1204, %rd1202, %rd1203;
	add.s64 	%rd6064, %rd1204, %rd58;
	cvt.u32.u64 	%r132, %rd6064;
	shr.u64 	%rd1205, %rd6064, 32;
	and.b64  	%rd1206, %rd6057, 4294967295;
	add.s64 	%rd1207, %rd1205, %rd1206;
	add.s64 	%rd6063, %rd1207, %rd60;
	cvt.u32.u64 	%r133, %rd6063;
	{ .reg .b32 tmp; mov.b64 {tmp, %r1749}, %rd6063; }
	add.s32 	%r1750, %r2880, %r1749;
	add.s32 	%r2882, %r1750, %r112;
	setp.gt.u32 	%p320, %r2882, %r1699;
	@%p320 bra 	$L__BB0_329;
	setp.lt.u32 	%p321, %r2882, %r1699;
	@%p321 bra 	$L__BB0_330;
	cvt.u32.u64 	%r1752, %rd34;
	setp.lt.u32 	%p322, %r1752, %r133;
	@%p322 bra 	$L__BB0_329;
	setp.gt.u32 	%p323, %r1752, %r133;
	@%p323 bra 	$L__BB0_330;
	cvt.u32.u64 	%r1754, %rd35;
	setp.lt.u32 	%p324, %r1754, %r132;
	@%p324 bra 	$L__BB0_329;
	setp.gt.u32 	%p325, %r1754, %r132;
	@%p325 bra 	$L__BB0_330;
	cvt.u32.u64 	%r1756, %rd36;
	setp.lt.u32 	%p326, %r1756, %r131;
	@%p326 bra 	$L__BB0_329;
	setp.gt.u32 	%p327, %r1756, %r131;
	@%p327 bra 	$L__BB0_330;
	cvt.u32.u64 	%r1758, %rd37;
	setp.lt.u32 	%p328, %r1758, %r130;
	@%p328 bra 	$L__BB0_329;
	setp.gt.u32 	%p329, %r1758, %r130;
	@%p329 bra 	$L__BB0_330;
	cvt.u32.u64 	%r1760, %rd38;
	setp.lt.u32 	%p330, %r1760, %r129;
	@%p330 bra 	$L__BB0_329;
	setp.gt.u32 	%p331, %r1760, %r129;
	@%p331 bra 	$L__BB0_330;
	cvt.u32.u64 	%r1762, %rd39;
	setp.lt.u32 	%p332, %r1762, %r128;
	@%p332 bra 	$L__BB0_329;
	cvt.u32.u64 	%r1764, %rd40;
	setp.gt.u32 	%p333, %r1762, %r128;
	setp.lt.u32 	%p334, %r2883, %r1764;
	or.pred  	%p335, %p333, %p334;
	@%p335 bra 	$L__BB0_330;
$L__BB0_329:
	cvt.u64.u32 	%rd1209, %r2883;
	sub.s64 	%rd1210, %rd1209, %rd40;
	cvt.u32.u64 	%r2883, %rd1210;
	shr.u64 	%rd1211, %rd1210, 32;
	and.b64  	%rd1212, %rd1211, 1;
	and.b64  	%rd1213, %rd6068, 4294967295;
	add.s64 	%rd1214, %rd1212, %rd39;
	sub.s64 	%rd6068, %rd1213, %rd1214;
	shr.u64 	%rd1215, %rd6068, 32;
	and.b64  	%rd1216, %rd1215, 1;
	and.b64  	%rd1217, %rd6067, 4294967295;
	add.s64 	%rd1218, %rd1216, %rd38;
	sub.s64 	%rd6067, %rd1217, %rd1218;
	shr.u64 	%rd1219, %rd6067, 32;
	and.b64  	%rd1220, %rd1219, 1;
	and.b64  	%rd1221, %rd6066, 4294967295;
	add.s64 	%rd1222, %rd1220, %rd37;
	sub.s64 	%rd6066, %rd1221, %rd1222;
	shr.u64 	%rd1223, %rd6066, 32;
	and.b64  	%rd1224, %rd1223, 1;
	and.b64  	%rd1225, %rd6065, 4294967295;
	add.s64 	%rd1226, %rd1224, %rd36;
	sub.s64 	%rd6065, %rd1225, %rd1226;
	shr.u64 	%rd1227, %rd6065, 32;
	and.b64  	%rd1228, %rd1227, 1;
	and.b64  	%rd1229, %rd6064, 4294967295;
	add.s64 	%rd1230, %rd1228, %rd35;
	sub.s64 	%rd6064, %rd1229, %rd1230;
	shr.u64 	%rd1231, %rd6064, 32;
	and.b64  	%rd1232, %rd1231, 1;
	and.b64  	%rd1233, %rd6063, 4294967295;
	add.s64 	%rd1234, %rd1232, %rd34;
	sub.s64 	%rd6063, %rd1233, %rd1234;
	{ .reg .b32 tmp; mov.b64 {tmp, %r1766}, %rd6063; }
	and.b32  	%r1767, %r1766, 1;
	add.s32 	%r1768, %r1767, %r1699;
	sub.s32 	%r2882, %r2882, %r1768;
$L__BB0_330:
	shl.b32 	%r2891, %r3048, 1;
	shr.u32 	%r1770, %r3048, 31;
	cvt.u64.u32 	%rd1235, %r1770;
	mul.wide.u32 	%rd1236, %r3057, 2;
	or.b64  	%rd92, %rd1236, %rd1235;
	cvt.u32.u64 	%r2890, %rd92;
	shr.u64 	%rd1237, %rd1236, 32;
	mul.wide.u32 	%rd1238, %r3056, 2;
	or.b64  	%rd93, %rd1237, %rd1238;
	cvt.u32.u64 	%r2889, %rd93;
	shr.u64 	%rd1239, %rd1238, 32;
	mul.wide.u32 	%rd1240, %r3055, 2;
	or.b64  	%rd94, %rd1239, %rd1240;
	cvt.u32.u64 	%r2888, %rd94;
	shr.u64 	%rd1241, %rd1240, 32;
	mul.wide.u32 	%rd1242, %r3054, 2;
	add.s64 	%rd95, %rd1241, %rd1242;
	cvt.u32.u64 	%r2887, %rd95;
	shr.u64 	%rd1243, %rd95, 32;
	mul.wide.u32 	%rd1244, %r3053, 2;
	add.s64 	%rd96, %rd1243, %rd1244;
	cvt.u32.u64 	%r2886, %rd96;
	shr.u64 	%rd1245, %rd96, 32;
	mul.wide.u32 	%rd1246, %r3052, 2;
	add.s64 	%rd97, %rd1245, %rd1246;
	cvt.u32.u64 	%r2885, %rd97;
	{ .reg .b32 tmp; mov.b64 {tmp, %r1771}, %rd97; }
	shl.b32 	%r1772, %r3047, 1;
	add.s32 	%r2884, %r1772, %r1771;
	setp.gt.u32 	%p336, %r2884, %r1699;
	@%p336 bra 	$L__BB0_344;
	setp.lt.u32 	%p337, %r2884, %r1699;
	@%p337 bra 	$L__BB0_345;
	cvt.u32.u64 	%r1774, %rd34;
	setp.lt.u32 	%p338, %r1774, %r2885;
	@%p338 bra 	$L__BB0_344;
	setp.gt.u32 	%p339, %r1774, %r2885;
	@%p339 bra 	$L__BB0_345;
	cvt.u32.u64 	%r1776, %rd35;
	setp.lt.u32 	%p340, %r1776, %r2886;
	@%p340 bra 	$L__BB0_344;
	setp.gt.u32 	%p341, %r1776, %r2886;
	@%p341 bra 	$L__BB0_345;
	cvt.u32.u64 	%r1778, %rd36;
	setp.lt.u32 	%p342, %r1778, %r2887;
	@%p342 bra 	$L__BB0_344;
	setp.gt.u32 	%p343, %r1778, %r2887;
	@%p343 bra 	$L__BB0_345;
	cvt.u32.u64 	%r1780, %rd37;
	setp.lt.u32 	%p344, %r1780, %r2888;
	@%p344 bra 	$L__BB0_344;
	setp.gt.u32 	%p345, %r1780, %r2888;
	@%p345 bra 	$L__BB0_345;
	cvt.u32.u64 	%r1782, %rd38;
	setp.lt.u32 	%p346, %r1782, %r2889;
	@%p346 bra 	$L__BB0_344;
	setp.gt.u32 	%p347, %r1782, %r2889;
	@%p347 bra 	$L__BB0_345;
	cvt.u32.u64 	%r1784, %rd39;
	setp.lt.u32 	%p348, %r1784, %r2890;
	@%p348 bra 	$L__BB0_344;
	cvt.u32.u64 	%r1786, %rd40;
	setp.gt.u32 	%p349, %r1784, %r2890;
	setp.lt.u32 	%p350, %r2891, %r1786;
	or.pred  	%p351, %p349, %p350;
	@%p351 bra 	$L__BB0_345;
$L__BB0_344:
	cvt.u64.u32 	%rd1248, %r2891;
	sub.s64 	%rd1249, %rd1248, %rd40;
	cvt.u32.u64 	%r2891, %rd1249;
	shr.u64 	%rd1250, %rd1249, 32;
	and.b64  	%rd1251, %rd1250, 1;
	and.b64  	%rd1252, %rd92, 4294967295;
	add.s64 	%rd1253, %rd1251, %rd39;
	sub.s64 	%rd1254, %rd1252, %rd1253;
	cvt.u32.u64 	%r2890, %rd1254;
	shr.u64 	%rd1255, %rd1254, 32;
	and.b64  	%rd1256, %rd1255, 1;
	and.b64  	%rd1257, %rd93, 4294967295;
	add.s64 	%rd1258, %rd1256, %rd38;
	sub.s64 	%rd1259, %rd1257, %rd1258;
	cvt.u32.u64 	%r2889, %rd1259;
	shr.u64 	%rd1260, %rd1259, 32;
	and.b64  	%rd1261, %rd1260, 1;
	and.b64  	%rd1262, %rd94, 4294967295;
	add.s64 	%rd1263, %rd1261, %rd37;
	sub.s64 	%rd1264, %rd1262, %rd1263;
	cvt.u32.u64 	%r2888, %rd1264;
	shr.u64 	%rd1265, %rd1264, 32;
	and.b64  	%rd1266, %rd1265, 1;
	and.b64  	%rd1267, %rd95, 4294967295;
	add.s64 	%rd1268, %rd1266, %rd36;
	sub.s64 	%rd1269, %rd1267, %rd1268;
	cvt.u32.u64 	%r2887, %rd1269;
	shr.u64 	%rd1270, %rd1269, 32;
	and.b64  	%rd1271, %rd1270, 1;
	and.b64  	%rd1272, %rd96, 4294967295;
	add.s64 	%rd1273, %rd1271, %rd35;
	sub.s64 	%rd1274, %rd1272, %rd1273;
	cvt.u32.u64 	%r2886, %rd1274;
	shr.u64 	%rd1275, %rd1274, 32;
	and.b64  	%rd1276, %rd1275, 1;
	and.b64  	%rd1277, %rd97, 4294967295;
	add.s64 	%rd1278, %rd1276, %rd34;
	sub.s64 	%rd1279, %rd1277, %rd1278;
	cvt.u32.u64 	%r2885, %rd1279;
	{ .reg .b32 tmp; mov.b64 {tmp, %r1788}, %rd1279; }
	and.b32  	%r1789, %r1788, 1;
	add.s32 	%r1790, %r1789, %r1699;
	sub.s32 	%r2884, %r2884, %r1790;
$L__BB0_345:
	add.s64 	%rd1280, %rd40, -2;
	st.local.u32 	[%rd9], %rd1280;
	shr.s64 	%rd1281, %rd1280, 32;
	add.s64 	%rd1282, %rd1281, %rd39;
	st.local.u32 	[%rd9+4], %rd1282;
	shr.s64 	%rd1283, %rd1282, 32;
	add.s64 	%rd1284, %rd1283, %rd38;
	st.local.u32 	[%rd9+8], %rd1284;
	shr.s64 	%rd1285, %rd1284, 32;
	add.s64 	%rd1286, %rd1285, %rd37;
	st.local.u32 	[%rd9+12], %rd1286;
	shr.s64 	%rd1287, %rd1286, 32;
	add.s64 	%rd1288, %rd1287, %rd36;
	st.local.u32 	[%rd9+16], %rd1288;
	shr.s64 	%rd1289, %rd1288, 32;
	add.s64 	%rd1290, %rd1289, %rd35;
	st.local.u32 	[%rd9+20], %rd1290;
	shr.s64 	%rd1291, %rd1290, 32;
	add.s64 	%rd1292, %rd1291, %rd34;
	st.local.u32 	[%rd9+24], %rd1292;
	{ .reg .b32 tmp; mov.b64 {tmp, %r1794}, %rd1292; }
	add.s32 	%r1795, %r1698, %r1794;
	st.local.u32 	[%rd9+28], %r1795;
	mov.b32 	%r2907, 1;
	mov.b32 	%r2900, 0;
	mov.u32 	%r2901, %r2900;
	mov.u32 	%r2902, %r2900;
	mov.u32 	%r2903, %r2900;
	mov.u32 	%r2904, %r2900;
	mov.u32 	%r2905, %r2900;
	mov.u32 	%r2906, %r2900;
	mov.u32 	%r2908, %r2900;
$L__BB0_346:
	shr.u32 	%r1796, %r2908, 5;
	and.b32  	%r1797, %r2908, 31;
	mul.wide.u32 	%rd1293, %r1796, 4;
	add.s64 	%rd1294, %rd9, %rd1293;
	ld.local.u32 	%r1798, [%rd1294];
	shr.u32 	%r1799, %r1798, %r1797;
	and.b32  	%r1800, %r1799, 1;
	setp.eq.b32 	%p352, %r1800, 1;
	not.pred 	%p353, %p352;
	@%p353 bra 	$L__BB0_378;
	mul.wide.u32 	%rd6076, %r2891, %r2907;
	shr.u64 	%rd1295, %rd6076, 32;
	mul.wide.u32 	%rd1296, %r2890, %r2907;
	add.s64 	%rd1297, %rd1295, %rd1296;
	and.b64  	%rd1298, %rd1297, 4294967295;
	shr.u64 	%rd1299, %rd1297, 32;
	mul.wide.u32 	%rd1300, %r2889, %r2907;
	add.s64 	%rd1301, %rd1299, %rd1300;
	and.b64  	%rd1302, %rd1301, 4294967295;
	shr.u64 	%rd1303, %rd1301, 32;
	mul.wide.u32 	%rd1304, %r2888, %r2907;
	add.s64 	%rd1305, %rd1303, %rd1304;
	and.b64  	%rd1306, %rd1305, 4294967295;
	shr.u64 	%rd1307, %rd1305, 32;
	mul.wide.u32 	%rd1308, %r2887, %r2907;
	add.s64 	%rd1309, %rd1307, %rd1308;
	and.b64  	%rd1310, %rd1309, 4294967295;
	shr.u64 	%rd1311, %rd1309, 32;
	mul.wide.u32 	%rd1312, %r2886, %r2907;
	add.s64 	%rd1313, %rd1311, %rd1312;
	and.b64  	%rd1314, %rd1313, 4294967295;
	shr.u64 	%rd1315, %rd1313, 32;
	mul.wide.u32 	%rd1316, %r2885, %r2907;
	add.s64 	%rd1317, %rd1315, %rd1316;
	and.b64  	%rd1318, %rd1317, 4294967295;
	shr.u64 	%rd1319, %rd1317, 32;
	mul.wide.u32 	%rd1320, %r2884, %r2907;
	add.s64 	%rd1321, %rd1319, %rd1320;
	and.b64  	%rd1322, %rd1321, 4294967295;
	shr.u64 	%rd1323, %rd1321, 32;
	mul.wide.u32 	%rd1324, %r2891, %r2906;
	add.s64 	%rd6075, %rd1298, %rd1324;
	shr.u64 	%rd1325, %rd6075, 32;
	mul.wide.u32 	%rd1326, %r2890, %r2906;
	add.s64 	%rd1327, %rd1302, %rd1325;
	add.s64 	%rd1328, %rd1327, %rd1326;
	and.b64  	%rd1329, %rd1328, 4294967295;
	shr.u64 	%rd1330, %rd1328, 32;
	mul.wide.u32 	%rd1331, %r2889, %r2906;
	add.s64 	%rd1332, %rd1306, %rd1330;
	add.s64 	%rd1333, %rd1332, %rd1331;
	and.b64  	%rd1334, %rd1333, 4294967295;
	shr.u64 	%rd1335, %rd1333, 32;
	mul.wide.u32 	%rd1336, %r2888, %r2906;
	add.s64 	%rd1337, %rd1310, %rd1335;
	add.s64 	%rd1338, %rd1337, %rd1336;
	and.b64  	%rd1339, %rd1338, 4294967295;
	shr.u64 	%rd1340, %rd1338, 32;
	mul.wide.u32 	%rd1341, %r2887, %r2906;
	add.s64 	%rd1342, %rd1314, %rd1340;
	add.s64 	%rd1343, %rd1342, %rd1341;
	and.b64  	%rd1344, %rd1343, 4294967295;
	shr.u64 	%rd1345, %rd1343, 32;
	mul.wide.u32 	%rd1346, %r2886, %r2906;
	add.s64 	%rd1347, %rd1318, %rd1345;
	add.s64 	%rd1348, %rd1347, %rd1346;
	and.b64  	%rd1349, %rd1348, 4294967295;
	shr.u64 	%rd1350, %rd1348, 32;
	mul.wide.u32 	%rd1351, %r2885, %r2906;
	add.s64 	%rd1352, %rd1322, %rd1350;
	add.s64 	%rd1353, %rd1352, %rd1351;
	and.b64  	%rd1354, %rd1353, 4294967295;
	shr.u64 	%rd1355, %rd1353, 32;
	mul.wide.u32 	%rd1356, %r2884, %r2906;
	add.s64 	%rd1357, %rd1323, %rd1355;
	add.s64 	%rd1358, %rd1357, %rd1356;
	and.b64  	%rd1359, %rd1358, 4294967295;
	shr.u64 	%rd1360, %rd1358, 32;
	mul.wide.u32 	%rd1361, %r2891, %r2905;
	add.s64 	%rd6074, %rd1329, %rd1361;
	shr.u64 	%rd1362, %rd6074, 32;
	mul.wide.u32 	%rd1363, %r2890, %r2905;
	add.s64 	%rd1364, %rd1334, %rd1362;
	add.s64 	%rd1365, %rd1364, %rd1363;
	and.b64  	%rd1366, %rd1365, 4294967295;
	shr.u64 	%rd1367, %rd1365, 32;
	mul.wide.u32 	%rd1368, %r2889, %r2905;
	add.s64 	%rd1369, %rd1339, %rd1367;
	add.s64 	%rd1370, %rd1369, %rd1368;
	and.b64  	%rd1371, %rd1370, 4294967295;
	shr.u64 	%rd1372, %rd1370, 32;
	mul.wide.u32 	%rd1373, %r2888, %r2905;
	add.s64 	%rd1374, %rd1344, %rd1372;
	add.s64 	%rd1375, %rd1374, %rd1373;
	and.b64  	%rd1376, %rd1375, 4294967295;
	shr.u64 	%rd1377, %rd1375, 32;
	mul.wide.u32 	%rd1378, %r2887, %r2905;
	add.s64 	%rd1379, %rd1349, %rd1377;
	add.s64 	%rd1380, %rd1379, %rd1378;
	and.b64  	%rd1381, %rd1380, 4294967295;
	shr.u64 	%rd1382, %rd1380, 32;
	mul.wide.u32 	%rd1383, %r2886, %r2905;
	add.s64 	%rd1384, %rd1354, %rd1382;
	add.s64 	%rd1385, %rd1384, %rd1383;
	and.b64  	%rd1386, %rd1385, 4294967295;
	shr.u64 	%rd1387, %rd1385, 32;
	mul.wide.u32 	%rd1388, %r2885, %r2905;
	add.s64 	%rd1389, %rd1359, %rd1387;
	add.s64 	%rd1390, %rd1389, %rd1388;
	and.b64  	%rd1391, %rd1390, 4294967295;
	shr.u64 	%rd1392, %rd1390, 32;
	mul.wide.u32 	%rd1393, %r2884, %r2905;
	add.s64 	%rd1394, %rd1360, %rd1392;
	add.s64 	%rd1395, %rd1394, %rd1393;
	and.b64  	%rd1396, %rd1395, 4294967295;
	shr.u64 	%rd1397, %rd1395, 32;
	mul.wide.u32 	%rd1398, %r2891, %r2904;
	add.s64 	%rd6073, %rd1366, %rd1398;
	shr.u64 	%rd1399, %rd6073, 32;
	mul.wide.u32 	%rd1400, %r2890, %r2904;
	add.s64 	%rd1401, %rd1371, %rd1399;
	add.s64 	%rd1402, %rd1401, %rd1400;
	and.b64  	%rd1403, %rd1402, 4294967295;
	shr.u64 	%rd1404, %rd1402, 32;
	mul.wide.u32 	%rd1405, %r2889, %r2904;
	add.s64 	%rd1406, %rd1376, %rd1404;
	add.s64 	%rd1407, %rd1406, %rd1405;
	and.b64  	%rd1408, %rd1407, 4294967295;
	shr.u64 	%rd1409, %rd1407, 32;
	mul.wide.u32 	%rd1410, %r2888, %r2904;
	add.s64 	%rd1411, %rd1381, %rd1409;
	add.s64 	%rd1412, %rd1411, %rd1410;
	and.b64  	%rd1413, %rd1412, 4294967295;
	shr.u64 	%rd1414, %rd1412, 32;
	mul.wide.u32 	%rd1415, %r2887, %r2904;
	add.s64 	%rd1416, %rd1386, %rd1414;
	add.s64 	%rd1417, %rd1416, %rd1415;
	and.b64  	%rd1418, %rd1417, 4294967295;
	shr.u64 	%rd1419, %rd1417, 32;
	mul.wide.u32 	%rd1420, %r2886, %r2904;
	add.s64 	%rd1421, %rd1391, %rd1419;
	add.s64 	%rd1422, %rd1421, %rd1420;
	and.b64  	%rd1423, %rd1422, 4294967295;
	shr.u64 	%rd1424, %rd1422, 32;
	mul.wide.u32 	%rd1425, %r2885, %r2904;
	add.s64 	%rd1426, %rd1396, %rd1424;
	add.s64 	%rd1427, %rd1426, %rd1425;
	and.b64  	%rd1428, %rd1427, 4294967295;
	shr.u64 	%rd1429, %rd1427, 32;
	mul.wide.u32 	%rd1430, %r2884, %r2904;
	add.s64 	%rd1431, %rd1397, %rd1429;
	add.s64 	%rd1432, %rd1431, %rd1430;
	and.b64  	%rd1433, %rd1432, 4294967295;
	shr.u64 	%rd1434, %rd1432, 32;
	mul.wide.u32 	%rd1435, %r2891, %r2903;
	add.s64 	%rd6072, %rd1403, %rd1435;
	shr.u64 	%rd1436, %rd6072, 32;
	mul.wide.u32 	%rd1437, %r2890, %r2903;
	add.s64 	%rd1438, %rd1408, %rd1436;
	add.s64 	%rd1439, %rd1438, %rd1437;
	and.b64  	%rd1440, %rd1439, 4294967295;
	shr.u64 	%rd1441, %rd1439, 32;
	mul.wide.u32 	%rd1442, %r2889, %r2903;
	add.s64 	%rd1443, %rd1413, %rd1441;
	add.s64 	%rd1444, %rd1443, %rd1442;
	and.b64  	%rd1445, %rd1444, 4294967295;
	shr.u64 	%rd1446, %rd1444, 32;
	mul.wide.u32 	%rd1447, %r2888, %r2903;
	add.s64 	%rd1448, %rd1418, %rd1446;
	add.s64 	%rd1449, %rd1448, %rd1447;
	and.b64  	%rd1450, %rd1449, 4294967295;
	shr.u64 	%rd1451, %rd1449, 32;
	mul.wide.u32 	%rd1452, %r2887, %r2903;
	add.s64 	%rd1453, %rd1423, %rd1451;
	add.s64 	%rd1454, %rd1453, %rd1452;
	and.b64  	%rd1455, %rd1454, 4294967295;
	shr.u64 	%rd1456, %rd1454, 32;
	mul.wide.u32 	%rd1457, %r2886, %r2903;
	add.s64 	%rd1458, %rd1428, %rd1456;
	add.s64 	%rd1459, %rd1458, %rd1457;
	and.b64  	%rd1460, %rd1459, 4294967295;
	shr.u64 	%rd1461, %rd1459, 32;
	mul.wide.u32 	%rd1462, %r2885, %r2903;
	add.s64 	%rd1463, %rd1433, %rd1461;
	add.s64 	%rd1464, %rd1463, %rd1462;
	and.b64  	%rd1465, %rd1464, 4294967295;
	shr.u64 	%rd1466, %rd1464, 32;
	mul.wide.u32 	%rd1467, %r2884, %r2903;
	add.s64 	%rd1468, %rd1434, %rd1466;
	add.s64 	%rd1469, %rd1468, %rd1467;
	and.b64  	%rd1470, %rd1469, 4294967295;
	shr.u64 	%rd1471, %rd1469, 32;
	mul.wide.u32 	%rd1472, %r2891, %r2902;
	add.s64 	%rd6071, %rd1440, %rd1472;
	shr.u64 	%rd1473, %rd6071, 32;
	mul.wide.u32 	%rd1474, %r2890, %r2902;
	add.s64 	%rd1475, %rd1445, %rd1473;
	add.s64 	%rd1476, %rd1475, %rd1474;
	and.b64  	%rd1477, %rd1476, 4294967295;
	shr.u64 	%rd1478, %rd1476, 32;
	mul.wide.u32 	%rd1479, %r2889, %r2902;
	add.s64 	%rd1480, %rd1450, %rd1478;
	add.s64 	%rd1481, %rd1480, %rd1479;
	and.b64  	%rd1482, %rd1481, 4294967295;
	shr.u64 	%rd1483, %rd1481, 32;
	mul.wide.u32 	%rd1484, %r2888, %r2902;
	add.s64 	%rd1485, %rd1455, %rd1483;
	add.s64 	%rd1486, %rd1485, %rd1484;
	and.b64  	%rd1487, %rd1486, 4294967295;
	shr.u64 	%rd1488, %rd1486, 32;
	mul.wide.u32 	%rd1489, %r2887, %r2902;
	add.s64 	%rd1490, %rd1460, %rd1488;
	add.s64 	%rd1491, %rd1490, %rd1489;
	and.b64  	%rd1492, %rd1491, 4294967295;
	shr.u64 	%rd1493, %rd1491, 32;
	mul.wide.u32 	%rd1494, %r2886, %r2902;
	add.s64 	%rd1495, %rd1465, %rd1493;
	add.s64 	%rd1496, %rd1495, %rd1494;
	and.b64  	%rd1497, %rd1496, 4294967295;
	shr.u64 	%rd1498, %rd1496, 32;
	mul.wide.u32 	%rd1499, %r2885, %r2902;
	add.s64 	%rd1500, %rd1470, %rd1498;
	add.s64 	%rd1501, %rd1500, %rd1499;
	and.b64  	%rd1502, %rd1501, 4294967295;
	shr.u64 	%rd1503, %rd1501, 32;
	mul.wide.u32 	%rd1504, %r2884, %r2902;
	add.s64 	%rd1505, %rd1471, %rd1503;
	add.s64 	%rd1506, %rd1505, %rd1504;
	and.b64  	%rd1507, %rd1506, 4294967295;
	shr.u64 	%rd1508, %rd1506, 32;
	mul.wide.u32 	%rd1509, %r2891, %r2901;
	add.s64 	%rd6070, %rd1477, %rd1509;
	shr.u64 	%rd1510, %rd6070, 32;
	mul.wide.u32 	%rd1511, %r2890, %r2901;
	add.s64 	%rd1512, %rd1482, %rd1510;
	add.s64 	%rd1513, %rd1512, %rd1511;
	and.b64  	%rd1514, %rd1513, 4294967295;
	shr.u64 	%rd1515, %rd1513, 32;
	mul.wide.u32 	%rd1516, %r2889, %r2901;
	add.s64 	%rd1517, %rd1487, %rd1515;
	add.s64 	%rd1518, %rd1517, %rd1516;
	and.b64  	%rd1519, %rd1518, 4294967295;
	shr.u64 	%rd1520, %rd1518, 32;
	mul.wide.u32 	%rd1521, %r2888, %r2901;
	add.s64 	%rd1522, %rd1492, %rd1520;
	add.s64 	%rd1523, %rd1522, %rd1521;
	and.b64  	%rd1524, %rd1523, 4294967295;
	shr.u64 	%rd1525, %rd1523, 32;
	mul.wide.u32 	%rd1526, %r2887, %r2901;
	add.s64 	%rd1527, %rd1497, %rd1525;
	add.s64 	%rd1528, %rd1527, %rd1526;
	and.b64  	%rd1529, %rd1528, 4294967295;
	shr.u64 	%rd1530, %rd1528, 32;
	mul.wide.u32 	%rd1531, %r2886, %r2901;
	add.s64 	%rd1532, %rd1502, %rd1530;
	add.s64 	%rd1533, %rd1532, %rd1531;
	and.b64  	%rd1534, %rd1533, 4294967295;
	shr.u64 	%rd1535, %rd1533, 32;
	mul.wide.u32 	%rd1536, %r2885, %r2901;
	add.s64 	%rd1537, %rd1507, %rd1535;
	add.s64 	%rd1538, %rd1537, %rd1536;
	and.b64  	%rd1539, %rd1538, 4294967295;
	shr.u64 	%rd1540, %rd1538, 32;
	mul.wide.u32 	%rd1541, %r2884, %r2901;
	add.s64 	%rd1542, %rd1508, %rd1540;
	add.s64 	%rd1543, %rd1542, %rd1541;
	and.b64  	%rd1544, %rd1543, 4294967295;
	shr.u64 	%rd1545, %rd1543, 32;
	mul.wide.u32 	%rd1546, %r2891, %r2900;
	add.s64 	%rd6069, %rd1514, %rd1546;
	shr.u64 	%rd1547, %rd6069, 32;
	mul.wide.u32 	%rd1548, %r2890, %r2900;
	add.s64 	%rd1549, %rd1519, %rd1547;
	add.s64 	%rd1550, %rd1549, %rd1548;
	shr.u64 	%rd1551, %rd1550, 32;
	mul.wide.u32 	%rd1552, %r2889, %r2900;
	add.s64 	%rd1553, %rd1524, %rd1551;
	add.s64 	%rd1554, %rd1553, %rd1552;
	shr.u64 	%rd1555, %rd1554, 32;
	mul.wide.u32 	%rd1556, %r2888, %r2900;
	add.s64 	%rd1557, %rd1529, %rd1555;
	add.s64 	%rd1558, %rd1557, %rd1556;
	shr.u64 	%rd1559, %rd1558, 32;
	mul.wide.u32 	%rd1560, %r2887, %r2900;
	add.s64 	%rd1561, %rd1534, %rd1559;
	add.s64 	%rd1562, %rd1561, %rd1560;
	shr.u64 	%rd1563, %rd1562, 32;
	mul.wide.u32 	%rd1564, %r2886, %r2900;
	add.s64 	%rd1565, %rd1539, %rd1563;
	add.s64 	%rd1566, %rd1565, %rd1564;
	shr.u64 	%rd1567, %rd1566, 32;
	mul.wide.u32 	%rd1568, %r2885, %r2900;
	add.s64 	%rd1569, %rd1544, %rd1567;
	add.s64 	%rd1570, %rd1569, %rd1568;
	shr.u64 	%rd1571, %rd1570, 32;
	mul.wide.u32 	%rd1572, %r2884, %r2900;
	add.s64 	%rd1573, %rd1545, %rd1571;
	add.s64 	%rd1574, %rd1573, %rd1572;
	cvt.u32.u64 	%r2909, %rd1550;
	cvt.u32.u64 	%r181, %rd1554;
	cvt.u32.u64 	%r182, %rd1558;
	cvt.u32.u64 	%r183, %rd1562;
	cvt.u32.u64 	%r184, %rd1566;
	cvt.u32.u64 	%r185, %rd1570;
	cvt.u32.u64 	%r186, %rd1574;
	{ .reg .b32 tmp; mov.b64 {tmp, %r187}, %rd1574; }
	mov.u32 	%r2910, %r2909;
$L__BB0_348:
	ld.const.u32 	%rd115, [SECP256K1_P+20];
	ld.const.u32 	%rd116, [SECP256K1_P+16];
	ld.const.u32 	%rd117, [SECP256K1_P+12];
	ld.const.u32 	%rd118, [SECP256K1_P+8];
	ld.const.u32 	%rd119, [SECP256K1_P+4];
	ld.const.u32 	%rd120, [SECP256K1_P];
	ld.const.u32 	%r1801, [SECP256K1_P+28];
	cvt.u64.u32 	%rd121, %r1801;
	setp.lt.u32 	%p354, %r1801, %r187;
	cvt.u32.u64 	%r2907, %rd6076;
	cvt.u32.u64 	%r2906, %rd6075;
	cvt.u32.u64 	%r2905, %rd6074;
	cvt.u32.u64 	%r2904, %rd6073;
	cvt.u32.u64 	%r2903, %rd6072;
	cvt.u32.u64 	%r2902, %rd6071;
	cvt.u32.u64 	%r2901, %rd6070;
	cvt.u32.u64 	%r2900, %rd6069;
	@%p354 bra 	$L__BB0_349;
	bra.uni 	$L__BB0_362;
$L__BB0_349:
	and.b64  	%rd1577, %rd6076, 4294967295;
	sub.s64 	%rd6076, %rd1577, %rd120;
	shr.u64 	%rd1578, %rd6076, 32;
	and.b64  	%rd1579, %rd1578, 1;
	and.b64  	%rd1580, %rd6075, 4294967295;
	add.s64 	%rd1581, %rd1579, %rd119;
	sub.s64 	%rd6075, %rd1580, %rd1581;
	shr.u64 	%rd1582, %rd6075, 32;
	and.b64  	%rd1583, %rd1582, 1;
	and.b64  	%rd1584, %rd6074, 4294967295;
	add.s64 	%rd1585, %rd1583, %rd118;
	sub.s64 	%rd6074, %rd1584, %rd1585;
	shr.u64 	%rd1586, %rd6074, 32;
	and.b64  	%rd1587, %rd1586, 1;
	and.b64  	%rd1588, %rd6073, 4294967295;
	add.s64 	%rd1589, %rd1587, %rd117;
	sub.s64 	%rd6073, %rd1588, %rd1589;
	shr.u64 	%rd1590, %rd6073, 32;
	and.b64  	%rd1591, %rd1590, 1;
	and.b64  	%rd1592, %rd6072, 4294967295;
	add.s64 	%rd1593, %rd1591, %rd116;
	sub.s64 	%rd6072, %rd1592, %rd1593;
	shr.u64 	%rd1594, %rd6072, 32;
	and.b64  	%rd1595, %rd1594, 1;
	and.b64  	%rd1596, %rd6071, 4294967295;
	add.s64 	%rd1597, %rd1595, %rd115;
	sub.s64 	%rd6071, %rd1596, %rd1597;
	shr.u64 	%rd1598, %rd6071, 32;
	and.b64  	%rd1599, %rd1598, 1;
	and.b64  	%rd1600, %rd6070, 4294967295;
	add.s64 	%rd1601, %rd1599, %rd34;
	sub.s64 	%rd6070, %rd1600, %rd1601;
	shr.u64 	%rd1602, %rd6070, 32;
	and.b64  	%rd1603, %rd1602, 1;
	and.b64  	%rd1604, %rd6069, 4294967295;
	add.s64 	%rd1605, %rd1603, %rd121;
	sub.s64 	%rd6069, %rd1604, %rd1605;
	shr.u64 	%rd1606, %rd6069, 32;
	and.b64  	%rd1607, %rd1606, 1;
	setp.eq.b64 	%p387, %rd1607, 1;
	add.s32 	%r1831, %r2910, -1;
	setp.ne.s32 	%p388, %r2910, 0;
	and.pred  	%p389, %p387, %p388;
	selp.b32 	%r2909, %r1831, %r2909, %p389;
	selp.b32 	%r2910, %r1831, %r2910, %p389;
	bra.uni 	$L__BB0_348;
$L__BB0_350:
	cvt.u32.u64 	%r1803, %rd34;
	setp.lt.u32 	%p356, %r1803, %r186;
	@%p356 bra 	$L__BB0_349;
	setp.gt.u32 	%p357, %r1803, %r186;
	@%p357 bra 	$L__BB0_363;
	cvt.u32.u64 	%r1805, %rd115;
	setp.lt.u32 	%p358, %r1805, %r185;
	@%p358 bra 	$L__BB0_349;
	setp.gt.u32 	%p359, %r1805, %r185;
	@%p359 bra 	$L__BB0_363;
	cvt.u32.u64 	%r1807, %rd116;
	setp.lt.u32 	%p360, %r1807, %r184;
	@%p360 bra 	$L__BB0_349;
	setp.gt.u32 	%p361, %r1807, %r184;
	@%p361 bra 	$L__BB0_363;
	cvt.u32.u64 	%r1809, %rd117;
	setp.lt.u32 	%p362, %r1809, %r183;
	@%p362 bra 	$L__BB0_349;
	setp.gt.u32 	%p363, %r1809, %r183;
	@%p363 bra 	$L__BB0_363;
	cvt.u32.u64 	%r1811, %rd118;
	setp.lt.u32 	%p364, %r1811, %r182;
	@%p364 bra 	$L__BB0_349;
	setp.gt.u32 	%p365, %r1811, %r182;
	@%p365 bra 	$L__BB0_363;
	cvt.u32.u64 	%r1813, %rd119;
	setp.lt.u32 	%p366, %r1813, %r181;
	@%p366 bra 	$L__BB0_349;
	cvt.u32.u64 	%r1814, %rd120;
	setp.gt.u32 	%p367, %r1813, %r181;
	setp.lt.u32 	%p368, %r2909, %r1814;
	or.pred  	%p369, %p367, %p368;
	@%p369 bra 	$L__BB0_363;
	bra.uni 	$L__BB0_349;
$L__BB0_362:
	cvt.u32.u64 	%r1802, %rd121;
	setp.le.u32 	%p355, %r1802, %r187;
	@%p355 bra 	$L__BB0_350;
$L__BB0_363:
	setp.eq.s32 	%p370, %r2910, 0;
	@%p370 bra 	$L__BB0_364;
	bra.uni 	$L__BB0_378;
$L__BB0_364:
	setp.lt.u32 	%p371, %r1802, %r2900;
	@%p371 bra 	$L__BB0_349;
	bra.uni 	$L__BB0_377;
$L__BB0_365:
	cvt.u32.u64 	%r1818, %rd34;
	setp.lt.u32 	%p373, %r1818, %r2901;
	@%p373 bra 	$L__BB0_349;
	setp.gt.u32 	%p374, %r1818, %r2901;
	@%p374 bra 	$L__BB0_378;
	cvt.u32.u64 	%r1820, %rd115;
	setp.lt.u32 	%p375, %r1820, %r2902;
	@%p375 bra 	$L__BB0_349;
	setp.gt.u32 	%p376, %r1820, %r2902;
	@%p376 bra 	$L__BB0_378;
	cvt.u32.u64 	%r1822, %rd116;
	setp.lt.u32 	%p377, %r1822, %r2903;
	@%p377 bra 	$L__BB0_349;
	setp.gt.u32 	%p378, %r1822, %r2903;
	@%p378 bra 	$L__BB0_378;
	cvt.u32.u64 	%r1824, %rd117;
	setp.lt.u32 	%p379, %r1824, %r2904;
	@%p379 bra 	$L__BB0_349;
	setp.gt.u32 	%p380, %r1824, %r2904;
	@%p380 bra 	$L__BB0_378;
	cvt.u32.u64 	%r1826, %rd118;
	setp.lt.u32 	%p381, %r1826, %r2905;
	@%p381 bra 	$L__BB0_349;
	setp.gt.u32 	%p382, %r1826, %r2905;
	@%p382 bra 	$L__BB0_378;
	cvt.u32.u64 	%r1828, %rd119;
	setp.lt.u32 	%p383, %r1828, %r2906;
	@%p383 bra 	$L__BB0_349;
	cvt.u32.u64 	%r1830, %rd120;
	setp.gt.u32 	%p384, %r1828, %r2906;
	setp.gt.u32 	%p385, %r1830, %r2907;
	or.pred  	%p386, %p384, %p385;
	@%p386 bra 	$L__BB0_378;
	bra.uni 	$L__BB0_349;
$L__BB0_377:
	setp.gt.u32 	%p372, %r1802, %r2900;
	@%p372 bra 	$L__BB0_378;
	bra.uni 	$L__BB0_365;
$L__BB0_378:
	mul.wide.u32 	%rd6084, %r2891, %r2891;
	shr.u64 	%rd1608, %rd6084, 32;
	mul.wide.u32 	%rd1609, %r2890, %r2891;
	add.s64 	%rd1610, %rd1608, %rd1609;
	and.b64  	%rd1611, %rd1610, 4294967295;
	shr.u64 	%rd1612, %rd1610, 32;
	mul.wide.u32 	%rd1613, %r2889, %r2891;
	add.s64 	%rd1614, %rd1612, %rd1613;
	and.b64  	%rd1615, %rd1614, 4294967295;
	shr.u64 	%rd1616, %rd1614, 32;
	mul.wide.u32 	%rd1617, %r2888, %r2891;
	add.s64 	%rd1618, %rd1616, %rd1617;
	and.b64  	%rd1619, %rd1618, 4294967295;
	shr.u64 	%rd1620, %rd1618, 32;
	mul.wide.u32 	%rd1621, %r2887, %r2891;
	add.s64 	%rd1622, %rd1620, %rd1621;
	and.b64  	%rd1623, %rd1622, 4294967295;
	shr.u64 	%rd1624, %rd1622, 32;
	mul.wide.u32 	%rd1625, %r2886, %r2891;
	add.s64 	%rd1626, %rd1624, %rd1625;
	and.b64  	%rd1627, %rd1626, 4294967295;
	shr.u64 	%rd1628, %rd1626, 32;
	mul.wide.u32 	%rd1629, %r2885, %r2891;
	add.s64 	%rd1630, %rd1628, %rd1629;
	and.b64  	%rd1631, %rd1630, 4294967295;
	shr.u64 	%rd1632, %rd1630, 32;
	mul.wide.u32 	%rd1633, %r2884, %r2891;
	add.s64 	%rd1634, %rd1632, %rd1633;
	and.b64  	%rd1635, %rd1634, 4294967295;
	shr.u64 	%rd1636, %rd1634, 32;
	add.s64 	%rd6083, %rd1611, %rd1609;
	shr.u64 	%rd1637, %rd6083, 32;
	mul.wide.u32 	%rd1638, %r2890, %r2890;
	add.s64 	%rd1639, %rd1615, %rd1637;
	add.s64 	%rd1640, %rd1639, %rd1638;
	and.b64  	%rd1641, %rd1640, 4294967295;
	shr.u64 	%rd1642, %rd1640, 32;
	mul.wide.u32 	%rd1643, %r2889, %r2890;
	add.s64 	%rd1644, %rd1619, %rd1642;
	add.s64 	%rd1645, %rd1644, %rd1643;
	and.b64  	%rd1646, %rd1645, 4294967295;
	shr.u64 	%rd1647, %rd1645, 32;
	mul.wide.u32 	%rd1648, %r2888, %r2890;
	add.s64 	%rd1649, %rd1623, %rd1647;
	add.s64 	%rd1650, %rd1649, %rd1648;
	and.b64  	%rd1651, %rd1650, 4294967295;
	shr.u64 	%rd1652, %rd1650, 32;
	mul.wide.u32 	%rd1653, %r2887, %r2890;
	add.s64 	%rd1654, %rd1627, %rd1652;
	add.s64 	%rd1655, %rd1654, %rd1653;
	and.b64  	%rd1656, %rd1655, 4294967295;
	shr.u64 	%rd1657, %rd1655, 32;
	mul.wide.u32 	%rd1658, %r2886, %r2890;
	add.s64 	%rd1659, %rd1631, %rd1657;
	add.s64 	%rd1660, %rd1659, %rd1658;
	and.b64  	%rd1661, %rd1660, 4294967295;
	shr.u64 	%rd1662, %rd1660, 32;
	mul.wide.u32 	%rd1663, %r2885, %r2890;
	add.s64 	%rd1664, %rd1635, %rd1662;
	add.s64 	%rd1665, %rd1664, %rd1663;
	and.b64  	%rd1666, %rd1665, 4294967295;
	shr.u64 	%rd1667, %rd1665, 32;
	mul.wide.u32 	%rd1668, %r2884, %r2890;
	add.s64 	%rd1669, %rd1636, %rd1667;
	add.s64 	%rd1670, %rd1669, %rd1668;
	and.b64  	%rd1671, %rd1670, 4294967295;
	shr.u64 	%rd1672, %rd1670, 32;
	add.s64 	%rd6082, %rd1641, %rd1613;
	shr.u64 	%rd1673, %rd6082, 32;
	add.s64 	%rd1674, %rd1646, %rd1673;
	add.s64 	%rd1675, %rd1674, %rd1643;
	and.b64  	%rd1676, %rd1675, 4294967295;
	shr.u64 	%rd1677, %rd1675, 32;
	mul.wide.u32 	%rd1678, %r2889, %r2889;
	add.s64 	%rd1679, %rd1651, %rd1677;
	add.s64 	%rd1680, %rd1679, %rd1678;
	and.b64  	%rd1681, %rd1680, 4294967295;
	shr.u64 	%rd1682, %rd1680, 32;
	mul.wide.u32 	%rd1683, %r2888, %r2889;
	add.s64 	%rd1684, %rd1656, %rd1682;
	add.s64 	%rd1685, %rd1684, %rd1683;
	and.b64  	%rd1686, %rd1685, 4294967295;
	shr.u64 	%rd1687, %rd1685, 32;
	mul.wide.u32 	%rd1688, %r2887, %r2889;
	add.s64 	%rd1689, %rd1661, %rd1687;
	add.s64 	%rd1690, %rd1689, %rd1688;
	and.b64  	%rd1691, %rd1690, 4294967295;
	shr.u64 	%rd1692, %rd1690, 32;
	mul.wide.u32 	%rd1693, %r2886, %r2889;
	add.s64 	%rd1694, %rd1666, %rd1692;
	add.s64 	%rd1695, %rd1694, %rd1693;
	and.b64  	%rd1696, %rd1695, 4294967295;
	shr.u64 	%rd1697, %rd1695, 32;
	mul.wide.u32 	%rd1698, %r2885, %r2889;
	add.s64 	%rd1699, %rd1671, %rd1697;
	add.s64 	%rd1700, %rd1699, %rd1698;
	and.b64  	%rd1701, %rd1700, 4294967295;
	shr.u64 	%rd1702, %rd1700, 32;
	mul.wide.u32 	%rd1703, %r2884, %r2889;
	add.s64 	%rd1704, %rd1672, %rd1702;
	add.s64 	%rd1705, %rd1704, %rd1703;
	and.b64  	%rd1706, %rd1705, 4294967295;
	shr.u64 	%rd1707, %rd1705, 32;
	add.s64 	%rd6081, %rd1676, %rd1617;
	shr.u64 	%rd1708, %rd6081, 32;
	add.s64 	%rd1709, %rd1681, %rd1708;
	add.s64 	%rd1710, %rd1709, %rd1648;
	and.b64  	%rd1711, %rd1710, 4294967295;
	shr.u64 	%rd1712, %rd1710, 32;
	add.s64 	%rd1713, %rd1686, %rd1712;
	add.s64 	%rd1714, %rd1713, %rd1683;
	and.b64  	%rd1715, %rd1714, 4294967295;
	shr.u64 	%rd1716, %rd1714, 32;
	mul.wide.u32 	%rd1717, %r2888, %r2888;
	add.s64 	%rd1718, %rd1691, %rd1716;
	add.s64 	%rd1719, %rd1718, %rd1717;
	and.b64  	%rd1720, %rd1719, 4294967295;
	shr.u64 	%rd1721, %rd1719, 32;
	mul.wide.u32 	%rd1722, %r2887, %r2888;
	add.s64 	%rd1723, %rd1696, %rd1721;
	add.s64 	%rd1724, %rd1723, %rd1722;
	and.b64  	%rd1725, %rd1724, 4294967295;
	shr.u64 	%rd1726, %rd1724, 32;
	mul.wide.u32 	%rd1727, %r2886, %r2888;
	add.s64 	%rd1728, %rd1701, %rd1726;
	add.s64 	%rd1729, %rd1728, %rd1727;
	and.b64  	%rd1730, %rd1729, 4294967295;
	shr.u64 	%rd1731, %rd1729, 32;
	mul.wide.u32 	%rd1732, %r2885, %r2888;
	add.s64 	%rd1733, %rd1706, %rd1731;
	add.s64 	%rd1734, %rd1733, %rd1732;
	and.b64  	%rd1735, %rd1734, 4294967295;
	shr.u64 	%rd1736, %rd1734, 32;
	mul.wide.u32 	%rd1737, %r2884, %r2888;
	add.s64 	%rd1738, %rd1707, %rd1736;
	add.s64 	%rd1739, %rd1738, %rd1737;
	and.b64  	%rd1740, %rd1739, 4294967295;
	shr.u64 	%rd1741, %rd1739, 32;
	add.s64 	%rd6080, %rd1711, %rd1621;
	shr.u64 	%rd1742, %rd6080, 32;
	add.s64 	%rd1743, %rd1715, %rd1742;
	add.s64 	%rd1744, %rd1743, %rd1653;
	and.b64  	%rd1745, %rd1744, 4294967295;
	shr.u64 	%rd1746, %rd1744, 32;
	add.s64 	%rd1747, %rd1720, %rd1746;
	add.s64 	%rd1748, %rd1747, %rd1688;
	and.b64  	%rd1749, %rd1748, 4294967295;
	shr.u64 	%rd1750, %rd1748, 32;
	add.s64 	%rd1751, %rd1725, %rd1750;
	add.s64 	%rd1752, %rd1751, %rd1722;
	and.b64  	%rd1753, %rd1752, 4294967295;
	shr.u64 	%rd1754, %rd1752, 32;
	mul.wide.u32 	%rd1755, %r2887, %r2887;
	add.s64 	%rd1756, %rd1730, %rd1754;
	add.s64 	%rd1757, %rd1756, %rd1755;
	and.b64  	%rd1758, %rd1757, 4294967295;
	shr.u64 	%rd1759, %rd1757, 32;
	mul.wide.u32 	%rd1760, %r2886, %r2887;
	add.s64 	%rd1761, %rd1735, %rd1759;
	add.s64 	%rd1762, %rd1761, %rd1760;
	and.b64  	%rd1763, %rd1762, 4294967295;
	shr.u64 	%rd1764, %rd1762, 32;
	mul.wide.u32 	%rd1765, %r2885, %r2887;
	add.s64 	%rd1766, %rd1740, %rd1764;
	add.s64 	%rd1767, %rd1766, %rd1765;
	and.b64  	%rd1768, %rd1767, 4294967295;
	shr.u64 	%rd1769, %rd1767, 32;
	mul.wide.u32 	%rd1770, %r2884, %r2887;
	add.s64 	%rd1771, %rd1741, %rd1769;
	add.s64 	%rd1772, %rd1771, %rd1770;
	and.b64  	%rd1773, %rd1772, 4294967295;
	shr.u64 	%rd1774, %rd1772, 32;
	add.s64 	%rd6079, %rd1745, %rd1625;
	shr.u64 	%rd1775, %rd6079, 32;
	add.s64 	%rd1776, %rd1749, %rd1775;
	add.s64 	%rd1777, %rd1776, %rd1658;
	and.b64  	%rd1778, %rd1777, 4294967295;
	shr.u64 	%rd1779, %rd1777, 32;
	add.s64 	%rd1780, %rd1753, %rd1779;
	add.s64 	%rd1781, %rd1780, %rd1693;
	and.b64  	%rd1782, %rd1781, 4294967295;
	shr.u64 	%rd1783, %rd1781, 32;
	add.s64 	%rd1784, %rd1758, %rd1783;
	add.s64 	%rd1785, %rd1784, %rd1727;
	and.b64  	%rd1786, %rd1785, 4294967295;
	shr.u64 	%rd1787, %rd1785, 32;
	add.s64 	%rd1788, %rd1763, %rd1787;
	add.s64 	%rd1789, %rd1788, %rd1760;
	and.b64  	%rd1790, %rd1789, 4294967295;
	shr.u64 	%rd1791, %rd1789, 32;
	mul.wide.u32 	%rd1792, %r2886, %r2886;
	add.s64 	%rd1793, %rd1768, %rd1791;
	add.s64 	%rd1794, %rd1793, %rd1792;
	and.b64  	%rd1795, %rd1794, 4294967295;
	shr.u64 	%rd1796, %rd1794, 32;
	mul.wide.u32 	%rd1797, %r2885, %r2886;
	add.s64 	%rd1798, %rd1773, %rd1796;
	add.s64 	%rd1799, %rd1798, %rd1797;
	and.b64  	%rd1800, %rd1799, 4294967295;
	shr.u64 	%rd1801, %rd1799, 32;
	mul.wide.u32 	%rd1802, %r2884, %r2886;
	add.s64 	%rd1803, %rd1774, %rd1801;
	add.s64 	%rd1804, %rd1803, %rd1802;
	and.b64  	%rd1805, %rd1804, 4294967295;
	shr.u64 	%rd1806, %rd1804, 32;
	add.s64 	%rd6078, %rd1778, %rd1629;
	shr.u64 	%rd1807, %rd6078, 32;
	add.s64 	%rd1808, %rd1782, %rd1807;
	add.s64 	%rd1809, %rd1808, %rd1663;
	and.b64  	%rd1810, %rd1809, 4294967295;
	shr.u64 	%rd1811, %rd1809, 32;
	add.s64 	%rd1812, %rd1786, %rd1811;
	add.s64 	%rd1813, %rd1812, %rd1698;
	and.b64  	%rd1814, %rd1813, 4294967295;
	shr.u64 	%rd1815, %rd1813, 32;
	add.s64 	%rd1816, %rd1790, %rd1815;
	add.s64 	%rd1817, %rd1816, %rd1732;
	and.b64  	%rd1818, %rd1817, 4294967295;
	shr.u64 	%rd1819, %rd1817, 32;
	add.s64 	%rd1820, %rd1795, %rd1819;
	add.s64 	%rd1821, %rd1820, %rd1765;
	and.b64  	%rd1822, %rd1821, 4294967295;
	shr.u64 	%rd1823, %rd1821, 32;
	add.s64 	%rd1824, %rd1800, %rd1823;
	add.s64 	%rd1825, %rd1824, %rd1797;
	and.b64  	%rd1826, %rd1825, 4294967295;
	shr.u64 	%rd1827, %rd1825, 32;
	mul.wide.u32 	%rd1828, %r2885, %r2885;
	add.s64 	%rd1829, %rd1805, %rd1827;
	add.s64 	%rd1830, %rd1829, %rd1828;
	and.b64  	%rd1831, %rd1830, 4294967295;
	shr.u64 	%rd1832, %rd1830, 32;
	mul.wide.u32 	%rd1833, %r2884, %r2885;
	add.s64 	%rd1834, %rd1806, %rd1832;
	add.s64 	%rd1835, %rd1834, %rd1833;
	and.b64  	%rd1836, %rd1835, 4294967295;
	shr.u64 	%rd1837, %rd1835, 32;
	add.s64 	%rd6077, %rd1810, %rd1633;
	shr.u64 	%rd1838, %rd6077, 32;
	add.s64 	%rd1839, %rd1814, %rd1838;
	add.s64 	%rd1840, %rd1839, %rd1668;
	shr.u64 	%rd1841, %rd1840, 32;
	add.s64 	%rd1842, %rd1818, %rd1841;
	add.s64 	%rd1843, %rd1842, %rd1703;
	shr.u64 	%rd1844, %rd1843, 32;
	add.s64 	%rd1845, %rd1822, %rd1844;
	add.s64 	%rd1846, %rd1845, %rd1737;
	shr.u64 	%rd1847, %rd1846, 32;
	add.s64 	%rd1848, %rd1826, %rd1847;
	add.s64 	%rd1849, %rd1848, %rd1770;
	shr.u64 	%rd1850, %rd1849, 32;
	add.s64 	%rd1851, %rd1831, %rd1850;
	add.s64 	%rd1852, %rd1851, %rd1802;
	shr.u64 	%rd1853, %rd1852, 32;
	add.s64 	%rd1854, %rd1836, %rd1853;
	add.s64 	%rd1855, %rd1854, %rd1833;
	shr.u64 	%rd1856, %rd1855, 32;
	mul.wide.u32 	%rd1857, %r2884, %r2884;
	add.s64 	%rd1858, %rd1837, %rd1856;
	add.s64 	%rd1859, %rd1858, %rd1857;
	cvt.u32.u64 	%r2919, %rd1840;
	cvt.u32.u64 	%r209, %rd1843;
	cvt.u32.u64 	%r210, %rd1846;
	cvt.u32.u64 	%r211, %rd1849;
	cvt.u32.u64 	%r212, %rd1852;
	cvt.u32.u64 	%r213, %rd1855;
	cvt.u32.u64 	%r214, %rd1859;
	{ .reg .b32 tmp; mov.b64 {tmp, %r215}, %rd1859; }
	mov.u32 	%r2920, %r2919;
$L__BB0_379:
	ld.const.u32 	%rd147, [SECP256K1_P+20];
	ld.const.u32 	%rd148, [SECP256K1_P+16];
	ld.const.u32 	%rd149, [SECP256K1_P+12];
	ld.const.u32 	%rd150, [SECP256K1_P+8];
	ld.const.u32 	%rd151, [SECP256K1_P+4];
	ld.const.u32 	%rd152, [SECP256K1_P];
	ld.const.u32 	%r1832, [SECP256K1_P+28];
	cvt.u64.u32 	%rd153, %r1832;
	cvt.u32.u64 	%r2891, %rd6084;
	cvt.u32.u64 	%r2890, %rd6083;
	cvt.u32.u64 	%r2889, %rd6082;
	cvt.u32.u64 	%r2888, %rd6081;
	cvt.u32.u64 	%r2887, %rd6080;
	cvt.u32.u64 	%r2886, %rd6079;
	cvt.u32.u64 	%r2885, %rd6078;
	cvt.u32.u64 	%r2884, %rd6077;
	setp.lt.u32 	%p390, %r1832, %r215;
	@%p390 bra 	$L__BB0_380;
	bra.uni 	$L__BB0_393;
$L__BB0_380:
	and.b64  	%rd5904, %rd6084, 4294967295;
	sub.s64 	%rd6084, %rd5904, %rd152;
	shr.u64 	%rd5905, %rd6084, 32;
	and.b64  	%rd5906, %rd5905, 1;
	and.b64  	%rd5907, %rd6083, 4294967295;
	add.s64 	%rd5908, %rd5906, %rd151;
	sub.s64 	%rd6083, %rd5907, %rd5908;
	shr.u64 	%rd5909, %rd6083, 32;
	and.b64  	%rd5910, %rd5909, 1;
	and.b64  	%rd5911, %rd6082, 4294967295;
	add.s64 	%rd5912, %rd5910, %rd150;
	sub.s64 	%rd6082, %rd5911, %rd5912;
	shr.u64 	%rd5913, %rd6082, 32;
	and.b64  	%rd5914, %rd5913, 1;
	and.b64  	%rd5915, %rd6081, 4294967295;
	add.s64 	%rd5916, %rd5914, %rd149;
	sub.s64 	%rd6081, %rd5915, %rd5916;
	shr.u64 	%rd5917, %rd6081, 32;
	and.b64  	%rd5918, %rd5917, 1;
	and.b64  	%rd5919, %rd6080, 4294967295;
	add.s64 	%rd5920, %rd5918, %rd148;
	sub.s64 	%rd6080, %rd5919, %rd5920;
	shr.u64 	%rd5921, %rd6080, 32;
	and.b64  	%rd5922, %rd5921, 1;
	and.b64  	%rd5923, %rd6079, 4294967295;
	add.s64 	%rd5924, %rd5922, %rd147;
	sub.s64 	%rd6079, %rd5923, %rd5924;
	shr.u64 	%rd5925, %rd6079, 32;
	and.b64  	%rd5926, %rd5925, 1;
	and.b64  	%rd5927, %rd6078, 4294967295;
	add.s64 	%rd5928, %rd5926, %rd34;
	sub.s64 	%rd6078, %rd5927, %rd5928;
	shr.u64 	%rd5929, %rd6078, 32;
	and.b64  	%rd5930, %rd5929, 1;
	and.b64  	%rd5931, %rd6077, 4294967295;
	add.s64 	%rd5932, %rd5930, %rd153;
	sub.s64 	%rd6077, %rd5931, %rd5932;
	shr.u64 	%rd5933, %rd6077, 32;
	and.b64  	%rd5934, %rd5933, 1;
	setp.eq.b64 	%p991, %rd5934, 1;
	add.s32 	%r2448, %r2920, -1;
	setp.ne.s32 	%p992, %r2920, 0;
	and.pred  	%p993, %p991, %p992;
	selp.b32 	%r2919, %r2448, %r2919, %p993;
	selp.b32 	%r2920, %r2448, %r2920, %p993;
	bra.uni 	$L__BB0_379;
$L__BB0_381:
	cvt.u32.u64 	%r1834, %rd34;
	setp.lt.u32 	%p392, %r1834, %r214;
	@%p392 bra 	$L__BB0_380;
	setp.gt.u32 	%p393, %r1834, %r214;
	@%p393 bra 	$L__BB0_394;
	cvt.u32.u64 	%r1836, %rd147;
	setp.lt.u32 	%p394, %r1836, %r213;
	@%p394 bra 	$L__BB0_380;
	setp.gt.u32 	%p395, %r1836, %r213;
	@%p395 bra 	$L__BB0_394;
	cvt.u32.u64 	%r1838, %rd148;
	setp.lt.u32 	%p396, %r1838, %r212;
	@%p396 bra 	$L__BB0_380;
	setp.gt.u32 	%p397, %r1838, %r212;
	@%p397 bra 	$L__BB0_394;
	cvt.u32.u64 	%r1840, %rd149;
	setp.lt.u32 	%p398, %r1840, %r211;
	@%p398 bra 	$L__BB0_380;
	setp.gt.u32 	%p399, %r1840, %r211;
	@%p399 bra 	$L__BB0_394;
	cvt.u32.u64 	%r1842, %rd150;
	setp.lt.u32 	%p400, %r1842, %r210;
	@%p400 bra 	$L__BB0_380;
	setp.gt.u32 	%p401, %r1842, %r210;
	@%p401 bra 	$L__BB0_394;
	cvt.u32.u64 	%r1844, %rd151;
	setp.lt.u32 	%p402, %r1844, %r209;
	@%p402 bra 	$L__BB0_380;
	cvt.u32.u64 	%r1846, %rd152;
	setp.gt.u32 	%p403, %r1844, %r209;
	setp.lt.u32 	%p404, %r2919, %r1846;
	or.pred  	%p405, %p403, %p404;
	@%p405 bra 	$L__BB0_394;
	bra.uni 	$L__BB0_380;
$L__BB0_393:
	cvt.u32.u64 	%r1833, %rd153;
	setp.le.u32 	%p391, %r1833, %r215;
	@%p391 bra 	$L__BB0_381;
$L__BB0_394:
	setp.eq.s32 	%p406, %r2920, 0;
	@%p406 bra 	$L__BB0_395;
	bra.uni 	$L__BB0_409;
$L__BB0_395:
	setp.lt.u32 	%p407, %r1833, %r2884;
	@%p407 bra 	$L__BB0_380;
	bra.uni 	$L__BB0_408;
$L__BB0_396:
	cvt.u32.u64 	%r1849, %rd34;
	setp.lt.u32 	%p409, %r1849, %r2885;
	@%p409 bra 	$L__BB0_380;
	setp.gt.u32 	%p410, %r1849, %r2885;
	@%p410 bra 	$L__BB0_409;
	cvt.u32.u64 	%r1851, %rd147;
	setp.lt.u32 	%p411, %r1851, %r2886;
	@%p411 bra 	$L__BB0_380;
	setp.gt.u32 	%p412, %r1851, %r2886;
	@%p412 bra 	$L__BB0_409;
	cvt.u32.u64 	%r1853, %rd148;
	setp.lt.u32 	%p413, %r1853, %r2887;
	@%p413 bra 	$L__BB0_380;
	setp.gt.u32 	%p414, %r1853, %r2887;
	@%p414 bra 	$L__BB0_409;
	cvt.u32.u64 	%r1855, %rd149;
	setp.lt.u32 	%p415, %r1855, %r2888;
	@%p415 bra 	$L__BB0_380;
	setp.gt.u32 	%p416, %r1855, %r2888;
	@%p416 bra 	$L__BB0_409;
	cvt.u32.u64 	%r1857, %rd150;
	setp.lt.u32 	%p417, %r1857, %r2889;
	@%p417 bra 	$L__BB0_380;
	setp.gt.u32 	%p418, %r1857, %r2889;
	@%p418 bra 	$L__BB0_409;
	cvt.u32.u64 	%r1859, %rd151;
	setp.lt.u32 	%p419, %r1859, %r2890;
	@%p419 bra 	$L__BB0_380;
	cvt.u32.u64 	%r1861, %rd152;
	setp.gt.u32 	%p420, %r1859, %r2890;
	setp.gt.u32 	%p421, %r1861, %r2891;
	or.pred  	%p422, %p420, %p421;
	@%p422 bra 	$L__BB0_409;
	bra.uni 	$L__BB0_380;
$L__BB0_408:
	setp.gt.u32 	%p408, %r1833, %r2884;
	@%p408 bra 	$L__BB0_409;
	bra.uni 	$L__BB0_396;
$L__BB0_409:
	add.s32 	%r2908, %r2908, 1;
	setp.ne.s32 	%p423, %r2908, 256;
	@%p423 bra 	$L__BB0_346;
	cvt.u64.u32 	%rd1862, %r2907;
	mul.wide.u32 	%rd6092, %r2907, %r2883;
	shr.u64 	%rd1863, %rd6092, 32;
	cvt.u64.u32 	%rd1864, %r2906;
	mul.wide.u32 	%rd1865, %r2906, %r2883;
	add.s64 	%rd1866, %rd1863, %rd1865;
	and.b64  	%rd1867, %rd1866, 4294967295;
	shr.u64 	%rd1868, %rd1866, 32;
	cvt.u64.u32 	%rd1869, %r2905;
	mul.wide.u32 	%rd1870, %r2905, %r2883;
	add.s64 	%rd1871, %rd1868, %rd1870;
	and.b64  	%rd1872, %rd1871, 4294967295;
	shr.u64 	%rd1873, %rd1871, 32;
	cvt.u64.u32 	%rd1874, %r2904;
	mul.wide.u32 	%rd1875, %r2904, %r2883;
	add.s64 	%rd1876, %rd1873, %rd1875;
	and.b64  	%rd1877, %rd1876, 4294967295;
	shr.u64 	%rd1878, %rd1876, 32;
	cvt.u64.u32 	%rd1879, %r2903;
	mul.wide.u32 	%rd1880, %r2903, %r2883;
	add.s64 	%rd1881, %rd1878, %rd1880;
	and.b64  	%rd1882, %rd1881, 4294967295;
	shr.u64 	%rd1883, %rd1881, 32;
	cvt.u64.u32 	%rd1884, %r2902;
	mul.wide.u32 	%rd1885, %r2902, %r2883;
	add.s64 	%rd1886, %rd1883, %rd1885;
	and.b64  	%rd1887, %rd1886, 4294967295;
	shr.u64 	%rd1888, %rd1886, 32;
	cvt.u64.u32 	%rd1889, %r2901;
	mul.wide.u32 	%rd1890, %r2901, %r2883;
	add.s64 	%rd1891, %rd1888, %rd1890;
	and.b64  	%rd1892, %rd1891, 4294967295;
	shr.u64 	%rd1893, %rd1891, 32;
	cvt.u64.u32 	%rd1894, %r2900;
	mul.wide.u32 	%rd1895, %r2900, %r2883;
	add.s64 	%rd1896, %rd1893, %rd1895;
	and.b64  	%rd1897, %rd1896, 4294967295;
	shr.u64 	%rd1898, %rd1896, 32;
	and.b64  	%rd1899, %rd6068, 4294967295;
	mad.lo.s64 	%rd6091, %rd1899, %rd1862, %rd1867;
	shr.u64 	%rd1900, %rd6091, 32;
	add.s64 	%rd1901, %rd1872, %rd1900;
	mad.lo.s64 	%rd1902, %rd1899, %rd1864, %rd1901;
	and.b64  	%rd1903, %rd1902, 4294967295;
	shr.u64 	%rd1904, %rd1902, 32;
	add.s64 	%rd1905, %rd1877, %rd1904;
	mad.lo.s64 	%rd1906, %rd1899, %rd1869, %rd1905;
	and.b64  	%rd1907, %rd1906, 4294967295;
	shr.u64 	%rd1908, %rd1906, 32;
	add.s64 	%rd1909, %rd1882, %rd1908;
	mad.lo.s64 	%rd1910, %rd1899, %rd1874, %rd1909;
	and.b64  	%rd1911, %rd1910, 4294967295;
	shr.u64 	%rd1912, %rd1910, 32;
	add.s64 	%rd1913, %rd1887, %rd1912;
	mad.lo.s64 	%rd1914, %rd1899, %rd1879, %rd1913;
	and.b64  	%rd1915, %rd1914, 4294967295;
	shr.u64 	%rd1916, %rd1914, 32;
	add.s64 	%rd1917, %rd1892, %rd1916;
	mad.lo.s64 	%rd1918, %rd1899, %rd1884, %rd1917;
	and.b64  	%rd1919, %rd1918, 4294967295;
	shr.u64 	%rd1920, %rd1918, 32;
	add.s64 	%rd1921, %rd1897, %rd1920;
	mad.lo.s64 	%rd1922, %rd1899, %rd1889, %rd1921;
	and.b64  	%rd1923, %rd1922, 4294967295;
	shr.u64 	%rd1924, %rd1922, 32;
	add.s64 	%rd1925, %rd1898, %rd1924;
	mad.lo.s64 	%rd1926, %rd1899, %rd1894, %rd1925;
	and.b64  	%rd1927, %rd1926, 4294967295;
	shr.u64 	%rd1928, %rd1926, 32;
	and.b64  	%rd1929, %rd6067, 4294967295;
	mad.lo.s64 	%rd6090, %rd1929, %rd1862, %rd1903;
	shr.u64 	%rd1930, %rd6090, 32;
	add.s64 	%rd1931, %rd1907, %rd1930;
	mad.lo.s64 	%rd1932, %rd1929, %rd1864, %rd1931;
	and.b64  	%rd1933, %rd1932, 4294967295;
	shr.u64 	%rd1934, %rd1932, 32;
	add.s64 	%rd1935, %rd1911, %rd1934;
	mad.lo.s64 	%rd1936, %rd1929, %rd1869, %rd1935;
	and.b64  	%rd1937, %rd1936, 4294967295;
	shr.u64 	%rd1938, %rd1936, 32;
	add.s64 	%rd1939, %rd1915, %rd1938;
	mad.lo.s64 	%rd1940, %rd1929, %rd1874, %rd1939;
	and.b64  	%rd1941, %rd1940, 4294967295;
	shr.u64 	%rd1942, %rd1940, 32;
	add.s64 	%rd1943, %rd1919, %rd1942;
	mad.lo.s64 	%rd1944, %rd1929, %rd1879, %rd1943;
	and.b64  	%rd1945, %rd1944, 4294967295;
	shr.u64 	%rd1946, %rd1944, 32;
	add.s64 	%rd1947, %rd1923, %rd1946;
	mad.lo.s64 	%rd1948, %rd1929, %rd1884, %rd1947;
	and.b64  	%rd1949, %rd1948, 4294967295;
	shr.u64 	%rd1950, %rd1948, 32;
	add.s64 	%rd1951, %rd1927, %rd1950;
	mad.lo.s64 	%rd1952, %rd1929, %rd1889, %rd1951;
	and.b64  	%rd1953, %rd1952, 4294967295;
	shr.u64 	%rd1954, %rd1952, 32;
	add.s64 	%rd1955, %rd1928, %rd1954;
	mad.lo.s64 	%rd1956, %rd1929, %rd1894, %rd1955;
	and.b64  	%rd1957, %rd1956, 4294967295;
	shr.u64 	%rd1958, %rd1956, 32;
	and.b64  	%rd1959, %rd6066, 4294967295;
	mad.lo.s64 	%rd6089, %rd1959, %rd1862, %rd1933;
	shr.u64 	%rd1960, %rd6089, 32;
	add.s64 	%rd1961, %rd1937, %rd1960;
	mad.lo.s64 	%rd1962, %rd1959, %rd1864, %rd1961;
	and.b64  	%rd1963, %rd1962, 4294967295;
	shr.u64 	%rd1964, %rd1962, 32;
	add.s64 	%rd1965, %rd1941, %rd1964;
	mad.lo.s64 	%rd1966, %rd1959, %rd1869, %rd1965;
	and.b64  	%rd1967, %rd1966, 4294967295;
	shr.u64 	%rd1968, %rd1966, 32;
	add.s64 	%rd1969, %rd1945, %rd1968;
	mad.lo.s64 	%rd1970, %rd1959, %rd1874, %rd1969;
	and.b64  	%rd1971, %rd1970, 4294967295;
	shr.u64 	%rd1972, %rd1970, 32;
	add.s64 	%rd1973, %rd1949, %rd1972;
	mad.lo.s64 	%rd1974, %rd1959, %rd1879, %rd1973;
	and.b64  	%rd1975, %rd1974, 4294967295;
	shr.u64 	%rd1976, %rd1974, 32;
	add.s64 	%rd1977, %rd1953, %rd1976;
	mad.lo.s64 	%rd1978, %rd1959, %rd1884, %rd1977;
	and.b64  	%rd1979, %rd1978, 4294967295;
	shr.u64 	%rd1980, %rd1978, 32;
	add.s64 	%rd1981, %rd1957, %rd1980;
	mad.lo.s64 	%rd1982, %rd1959, %rd1889, %rd1981;
	and.b64  	%rd1983, %rd1982, 4294967295;
	shr.u64 	%rd1984, %rd1982, 32;
	add.s64 	%rd1985, %rd1958, %rd1984;
	mad.lo.s64 	%rd1986, %rd1959, %rd1894, %rd1985;
	and.b64  	%rd1987, %rd1986, 4294967295;
	shr.u64 	%rd1988, %rd1986, 32;
	and.b64  	%rd1989, %rd6065, 4294967295;
	mad.lo.s64 	%rd6088, %rd1989, %rd1862, %rd1963;
	shr.u64 	%rd1990, %rd6088, 32;
	add.s64 	%rd1991, %rd1967, %rd1990;
	mad.lo.s64 	%rd1992, %rd1989, %rd1864, %rd1991;
	and.b64  	%rd1993, %rd1992, 4294967295;
	shr.u64 	%rd1994, %rd1992, 32;
	add.s64 	%rd1995, %rd1971, %rd1994;
	mad.lo.s64 	%rd1996, %rd1989, %rd1869, %rd1995;
	and.b64  	%rd1997, %rd1996, 4294967295;
	shr.u64 	%rd1998, %rd1996, 32;
	add.s64 	%rd1999, %rd1975, %rd1998;
	mad.lo.s64 	%rd2000, %rd1989, %rd1874, %rd1999;
	and.b64  	%rd2001, %rd2000, 4294967295;
	shr.u64 	%rd2002, %rd2000, 32;
	add.s64 	%rd2003, %rd1979, %rd2002;
	mad.lo.s64 	%rd2004, %rd1989, %rd1879, %rd2003;
	and.b64  	%rd2005, %rd2004, 4294967295;
	shr.u64 	%rd2006, %rd2004, 32;
	add.s64 	%rd2007, %rd1983, %rd2006;
	mad.lo.s64 	%rd2008, %rd1989, %rd1884, %rd2007;
	and.b64  	%rd2009, %rd2008, 4294967295;
	shr.u64 	%rd2010, %rd2008, 32;
	add.s64 	%rd2011, %rd1987, %rd2010;
	mad.lo.s64 	%rd2012, %rd1989, %rd1889, %rd2011;
	and.b64  	%rd2013, %rd2012, 4294967295;
	shr.u64 	%rd2014, %rd2012, 32;
	add.s64 	%rd2015, %rd1988, %rd2014;
	mad.lo.s64 	%rd2016, %rd1989, %rd1894, %rd2015;
	and.b64  	%rd2017, %rd2016, 4294967295;
	shr.u64 	%rd2018, %rd2016, 32;
	and.b64  	%rd2019, %rd6064, 4294967295;
	mad.lo.s64 	%rd6087, %rd2019, %rd1862, %rd1993;
	shr.u64 	%rd2020, %rd6087, 32;
	add.s64 	%rd2021, %rd1997, %rd2020;
	mad.lo.s64 	%rd2022, %rd2019, %rd1864, %rd2021;
	and.b64  	%rd2023, %rd2022, 4294967295;
	shr.u64 	%rd2024, %rd2022, 32;
	add.s64 	%rd2025, %rd2001, %rd2024;
	mad.lo.s64 	%rd2026, %rd2019, %rd1869, %rd2025;
	and.b64  	%rd2027, %rd2026, 4294967295;
	shr.u64 	%rd2028, %rd2026, 32;
	add.s64 	%rd2029, %rd2005, %rd2028;
	mad.lo.s64 	%rd2030, %rd2019, %rd1874, %rd2029;
	and.b64  	%rd2031, %rd2030, 4294967295;
	shr.u64 	%rd2032, %rd2030, 32;
	add.s64 	%rd2033, %rd2009, %rd2032;
	mad.lo.s64 	%rd2034, %rd2019, %rd1879, %rd2033;
	and.b64  	%rd2035, %rd2034, 4294967295;
	shr.u64 	%rd2036, %rd2034, 32;
	add.s64 	%rd2037, %rd2013, %rd2036;
	mad.lo.s64 	%rd2038, %rd2019, %rd1884, %rd2037;
	and.b64  	%rd2039, %rd2038, 4294967295;
	shr.u64 	%rd2040, %rd2038, 32;
	add.s64 	%rd2041, %rd2017, %rd2040;
	mad.lo.s64 	%rd2042, %rd2019, %rd1889, %rd2041;
	and.b64  	%rd2043, %rd2042, 4294967295;
	shr.u64 	%rd2044, %rd2042, 32;
	add.s64 	%rd2045, %rd2018, %rd2044;
	mad.lo.s64 	%rd2046, %rd2019, %rd1894, %rd2045;
	and.b64  	%rd2047, %rd2046, 4294967295;
	shr.u64 	%rd2048, %rd2046, 32;
	and.b64  	%rd2049, %rd6063, 4294967295;
	mad.lo.s64 	%rd6086, %rd2049, %rd1862, %rd2023;
	shr.u64 	%rd2050, %rd6086, 32;
	add.s64 	%rd2051, %rd2027, %rd2050;
	mad.lo.s64 	%rd2052, %rd2049, %rd1864, %rd2051;
	and.b64  	%rd2053, %rd2052, 4294967295;
	shr.u64 	%rd2054, %rd2052, 32;
	add.s64 	%rd2055, %rd2031, %rd2054;
	mad.lo.s64 	%rd2056, %rd2049, %rd1869, %rd2055;
	and.b64  	%rd2057, %rd2056, 4294967295;
	shr.u64 	%rd2058, %rd2056, 32;
	add.s64 	%rd2059, %rd2035, %rd2058;
	mad.lo.s64 	%rd2060, %rd2049, %rd1874, %rd2059;
	and.b64  	%rd2061, %rd2060, 4294967295;
	shr.u64 	%rd2062, %rd2060, 32;
	add.s64 	%rd2063, %rd2039, %rd2062;
	mad.lo.s64 	%rd2064, %rd2049, %rd1879, %rd2063;
	and.b64  	%rd2065, %rd2064, 4294967295;
	shr.u64 	%rd2066, %rd2064, 32;
	add.s64 	%rd2067, %rd2043, %rd2066;
	mad.lo.s64 	%rd2068, %rd2049, %rd1884, %rd2067;
	and.b64  	%rd2069, %rd2068, 4294967295;
	shr.u64 	%rd2070, %rd2068, 32;
	add.s64 	%rd2071, %rd2047, %rd2070;
	mad.lo.s64 	%rd2072, %rd2049, %rd1889, %rd2071;
	and.b64  	%rd2073, %rd2072, 4294967295;
	shr.u64 	%rd2074, %rd2072, 32;
	add.s64 	%rd2075, %rd2048, %rd2074;
	mad.lo.s64 	%rd2076, %rd2049, %rd1894, %rd2075;
	and.b64  	%rd2077, %rd2076, 4294967295;
	shr.u64 	%rd2078, %rd2076, 32;
	mul.wide.u32 	%rd2079, %r2907, %r2882;
	add.s64 	%rd6085, %rd2053, %rd2079;
	shr.u64 	%rd2080, %rd6085, 32;
	mul.wide.u32 	%rd2081, %r2906, %r2882;
	add.s64 	%rd2082, %rd2057, %rd2080;
	add.s64 	%rd2083, %rd2082, %rd2081;
	shr.u64 	%rd2084, %rd2083, 32;
	mul.wide.u32 	%rd2085, %r2905, %r2882;
	add.s64 	%rd2086, %rd2061, %rd2084;
	add.s64 	%rd2087, %rd2086, %rd2085;
	shr.u64 	%rd2088, %rd2087, 32;
	mul.wide.u32 	%rd2089, %r2904, %r2882;
	add.s64 	%rd2090, %rd2065, %rd2088;
	add.s64 	%rd2091, %rd2090, %rd2089;
	shr.u64 	%rd2092, %rd2091, 32;
	mul.wide.u32 	%rd2093, %r2903, %r2882;
	add.s64 	%rd2094, %rd2069, %rd2092;
	add.s64 	%rd2095, %rd2094, %rd2093;
	shr.u64 	%rd2096, %rd2095, 32;
	mul.wide.u32 	%rd2097, %r2902, %r2882;
	add.s64 	%rd2098, %rd2073, %rd2096;
	add.s64 	%rd2099, %rd2098, %rd2097;
	shr.u64 	%rd2100, %rd2099, 32;
	mul.wide.u32 	%rd2101, %r2901, %r2882;
	add.s64 	%rd2102, %rd2077, %rd2100;
	add.s64 	%rd2103, %rd2102, %rd2101;
	shr.u64 	%rd2104, %rd2103, 32;
	mul.wide.u32 	%rd2105, %r2900, %r2882;
	add.s64 	%rd2106, %rd2078, %rd2104;
	add.s64 	%rd2107, %rd2106, %rd2105;
	cvt.u32.u64 	%r2921, %rd2083;
	cvt.u32.u64 	%r230, %rd2087;
	cvt.u32.u64 	%r231, %rd2091;
	cvt.u32.u64 	%r232, %rd2095;
	cvt.u32.u64 	%r233, %rd2099;
	cvt.u32.u64 	%r234, %rd2103;
	cvt.u32.u64 	%r235, %rd2107;
	{ .reg .b32 tmp; mov.b64 {tmp, %r236}, %rd2107; }
	mov.u32 	%r2922, %r2921;
$L__BB0_411:
	setp.lt.u32 	%p424, %r1833, %r236;
	cvt.u32.u64 	%r239, %rd6091;
	cvt.u32.u64 	%r240, %rd6090;
	cvt.u32.u64 	%r241, %rd6089;
	cvt.u32.u64 	%r242, %rd6088;
	cvt.u32.u64 	%r243, %rd6087;
	cvt.u32.u64 	%r244, %rd6086;
	cvt.u32.u64 	%r245, %rd6085;
	@%p424 bra 	$L__BB0_412;
	bra.uni 	$L__BB0_424;
$L__BB0_412:
	and.b64  	%rd5873, %rd6092, 4294967295;
	sub.s64 	%rd6092, %rd5873, %rd152;
	shr.u64 	%rd5874, %rd6092, 32;
	and.b64  	%rd5875, %rd5874, 1;
	and.b64  	%rd5876, %rd6091, 4294967295;
	add.s64 	%rd5877, %rd5875, %rd151;
	sub.s64 	%rd6091, %rd5876, %rd5877;
	shr.u64 	%rd5878, %rd6091, 32;
	and.b64  	%rd5879, %rd5878, 1;
	and.b64  	%rd5880, %rd6090, 4294967295;
	add.s64 	%rd5881, %rd5879, %rd150;
	sub.s64 	%rd6090, %rd5880, %rd5881;
	shr.u64 	%rd5882, %rd6090, 32;
	and.b64  	%rd5883, %rd5882, 1;
	and.b64  	%rd5884, %rd6089, 4294967295;
	add.s64 	%rd5885, %rd5883, %rd149;
	sub.s64 	%rd6089, %rd5884, %rd5885;
	shr.u64 	%rd5886, %rd6089, 32;
	and.b64  	%rd5887, %rd5886, 1;
	and.b64  	%rd5888, %rd6088, 4294967295;
	add.s64 	%rd5889, %rd5887, %rd148;
	sub.s64 	%rd6088, %rd5888, %rd5889;
	shr.u64 	%rd5890, %rd6088, 32;
	and.b64  	%rd5891, %rd5890, 1;
	and.b64  	%rd5892, %rd6087, 4294967295;
	add.s64 	%rd5893, %rd5891, %rd147;
	sub.s64 	%rd6087, %rd5892, %rd5893;
	shr.u64 	%rd5894, %rd6087, 32;
	and.b64  	%rd5895, %rd5894, 1;
	and.b64  	%rd5896, %rd6086, 4294967295;
	add.s64 	%rd5897, %rd5895, %rd34;
	sub.s64 	%rd6086, %rd5896, %rd5897;
	shr.u64 	%rd5898, %rd6086, 32;
	and.b64  	%rd5899, %rd5898, 1;
	and.b64  	%rd5900, %rd6085, 4294967295;
	add.s64 	%rd5901, %rd5899, %rd153;
	sub.s64 	%rd6085, %rd5900, %rd5901;
	shr.u64 	%rd5902, %rd6085, 32;
	and.b64  	%rd5903, %rd5902, 1;
	setp.eq.b64 	%p988, %rd5903, 1;
	add.s32 	%r2447, %r2922, -1;
	setp.ne.s32 	%p989, %r2922, 0;
	and.pred  	%p990, %p988, %p989;
	selp.b32 	%r2921, %r2447, %r2921, %p990;
	selp.b32 	%r2922, %r2447, %r2922, %p990;
	bra.uni 	$L__BB0_411;
$L__BB0_413:
	cvt.u32.u64 	%r1864, %rd34;
	setp.lt.u32 	%p426, %r1864, %r235;
	@%p426 bra 	$L__BB0_412;
	setp.gt.u32 	%p427, %r1864, %r235;
	@%p427 bra 	$L__BB0_425;
	cvt.u32.u64 	%r1866, %rd147;
	setp.lt.u32 	%p428, %r1866, %r234;
	@%p428 bra 	$L__BB0_412;
	setp.gt.u32 	%p429, %r1866, %r234;
	@%p429 bra 	$L__BB0_425;
	cvt.u32.u64 	%r1868, %rd148;
	setp.lt.u32 	%p430, %r1868, %r233;
	@%p430 bra 	$L__BB0_412;
	setp.gt.u32 	%p431, %r1868, %r233;
	@%p431 bra 	$L__BB0_425;
	cvt.u32.u64 	%r1870, %rd149;
	setp.lt.u32 	%p432, %r1870, %r232;
	@%p432 bra 	$L__BB0_412;
	setp.gt.u32 	%p433, %r1870, %r232;
	@%p433 bra 	$L__BB0_425;
	cvt.u32.u64 	%r1872, %rd150;
	setp.lt.u32 	%p434, %r1872, %r231;
	@%p434 bra 	$L__BB0_412;
	setp.gt.u32 	%p435, %r1872, %r231;
	@%p435 bra 	$L__BB0_425;
	cvt.u32.u64 	%r1874, %rd152;
	cvt.u32.u64 	%r1875, %rd151;
	setp.gt.u32 	%p436, %r1875, %r230;
	setp.ge.u32 	%p437, %r1875, %r230;
	setp.lt.u32 	%p438, %r2921, %r1874;
	or.pred  	%p439, %p436, %p438;
	and.pred  	%p440, %p437, %p439;
	@%p440 bra 	$L__BB0_425;
	bra.uni 	$L__BB0_412;
$L__BB0_424:
	setp.le.u32 	%p425, %r1833, %r236;
	@%p425 bra 	$L__BB0_413;
$L__BB0_425:
	setp.eq.s32 	%p441, %r2922, 0;
	@%p441 bra 	$L__BB0_426;
	bra.uni 	$L__BB0_440;
$L__BB0_426:
	setp.lt.u32 	%p442, %r1833, %r245;
	@%p442 bra 	$L__BB0_412;
	bra.uni 	$L__BB0_439;
$L__BB0_427:
	cvt.u32.u64 	%r1878, %rd34;
	setp.lt.u32 	%p444, %r1878, %r244;
	@%p444 bra 	$L__BB0_412;
	setp.gt.u32 	%p445, %r1878, %r244;
	@%p445 bra 	$L__BB0_440;
	cvt.u32.u64 	%r1880, %rd147;
	setp.lt.u32 	%p446, %r1880, %r243;
	@%p446 bra 	$L__BB0_412;
	setp.gt.u32 	%p447, %r1880, %r243;
	@%p447 bra 	$L__BB0_440;
	cvt.u32.u64 	%r1882, %rd148;
	setp.lt.u32 	%p448, %r1882, %r242;
	@%p448 bra 	$L__BB0_412;
	setp.gt.u32 	%p449, %r1882, %r242;
	@%p449 bra 	$L__BB0_440;
	cvt.u32.u64 	%r1884, %rd149;
	setp.lt.u32 	%p450, %r1884, %r241;
	@%p450 bra 	$L__BB0_412;
	setp.gt.u32 	%p451, %r1884, %r241;
	@%p451 bra 	$L__BB0_440;
	cvt.u32.u64 	%r1886, %rd150;
	setp.lt.u32 	%p452, %r1886, %r240;
	@%p452 bra 	$L__BB0_412;
	setp.gt.u32 	%p453, %r1886, %r240;
	@%p453 bra 	$L__BB0_440;
	cvt.u32.u64 	%r1888, %rd151;
	setp.lt.u32 	%p454, %r1888, %r239;
	@%p454 bra 	$L__BB0_412;
	cvt.u32.u64 	%r1890, %rd152;
	setp.gt.u32 	%p455, %r1888, %r239;
	cvt.u32.u64 	%r1891, %rd6092;
	setp.gt.u32 	%p456, %r1890, %r1891;
	or.pred  	%p457, %p455, %p456;
	@%p457 bra 	$L__BB0_440;
	bra.uni 	$L__BB0_412;
$L__BB0_439:
	setp.gt.u32 	%p443, %r1833, %r245;
	@%p443 bra 	$L__BB0_440;
	bra.uni 	$L__BB0_427;
$L__BB0_440:
	and.b64  	%rd2111, %rd6092, 4294967295;
	mul.lo.s64 	%rd6093, %rd2111, %rd2111;
	shr.u64 	%rd2112, %rd6093, 32;
	and.b64  	%rd2113, %rd6091, 4294967295;
	mul.lo.s64 	%rd2114, %rd2113, %rd2111;
	add.s64 	%rd2115, %rd2112, %rd2114;
	and.b64  	%rd2116, %rd2115, 4294967295;
	shr.u64 	%rd2117, %rd2115, 32;
	and.b64  	%rd2118, %rd6090, 4294967295;
	mul.lo.s64 	%rd2119, %rd2118, %rd2111;
	add.s64 	%rd2120, %rd2117, %rd2119;
	and.b64  	%rd2121, %rd2120, 4294967295;
	shr.u64 	%rd2122, %rd2120, 32;
	and.b64  	%rd2123, %rd6089, 4294967295;
	mul.lo.s64 	%rd2124, %rd2123, %rd2111;
	add.s64 	%rd2125, %rd2122, %rd2124;
	and.b64  	%rd2126, %rd2125, 4294967295;
	shr.u64 	%rd2127, %rd2125, 32;
	and.b64  	%rd2128, %rd6088, 4294967295;
	mul.lo.s64 	%rd2129, %rd2128, %rd2111;
	add.s64 	%rd2130, %rd2127, %rd2129;
	and.b64  	%rd2131, %rd2130, 4294967295;
	shr.u64 	%rd2132, %rd2130, 32;
	and.b64  	%rd2133, %rd6087, 4294967295;
	mul.lo.s64 	%rd2134, %rd2133, %rd2111;
	add.s64 	%rd2135, %rd2132, %rd2134;
	and.b64  	%rd2136, %rd2135, 4294967295;
	shr.u64 	%rd2137, %rd2135, 32;
	and.b64  	%rd2138, %rd6086, 4294967295;
	mul.lo.s64 	%rd2139, %rd2138, %rd2111;
	add.s64 	%rd2140, %rd2137, %rd2139;
	and.b64  	%rd2141, %rd2140, 4294967295;
	shr.u64 	%rd2142, %rd2140, 32;
	and.b64  	%rd2143, %rd6085, 4294967295;
	mul.lo.s64 	%rd2144, %rd2143, %rd2111;
	add.s64 	%rd2145, %rd2142, %rd2144;
	and.b64  	%rd2146, %rd2145, 4294967295;
	shr.u64 	%rd2147, %rd2145, 32;
	add.s64 	%rd6094, %rd2116, %rd2114;
	shr.u64 	%rd2148, %rd6094, 32;
	add.s64 	%rd2149, %rd2121, %rd2148;
	mad.lo.s64 	%rd2150, %rd2113, %rd2113, %rd2149;
	and.b64  	%rd2151, %rd2150, 4294967295;
	shr.u64 	%rd2152, %rd2150, 32;
	mul.lo.s64 	%rd2153, %rd2118, %rd2113;
	add.s64 	%rd2154, %rd2126, %rd2152;
	add.s64 	%rd2155, %rd2154, %rd2153;
	and.b64  	%rd2156, %rd2155, 4294967295;
	shr.u64 	%rd2157, %rd2155, 32;
	mul.lo.s64 	%rd2158, %rd2123, %rd2113;
	add.s64 	%rd2159, %rd2131, %rd2157;
	add.s64 	%rd2160, %rd2159, %rd2158;
	and.b64  	%rd2161, %rd2160, 4294967295;
	shr.u64 	%rd2162, %rd2160, 32;
	mul.lo.s64 	%rd2163, %rd2128, %rd2113;
	add.s64 	%rd2164, %rd2136, %rd2162;
	add.s64 	%rd2165, %rd2164, %rd2163;
	and.b64  	%rd2166, %rd2165, 4294967295;
	shr.u64 	%rd2167, %rd2165, 32;
	mul.lo.s64 	%rd2168, %rd2133, %rd2113;
	add.s64 	%rd2169, %rd2141, %rd2167;
	add.s64 	%rd2170, %rd2169, %rd2168;
	and.b64  	%rd2171, %rd2170, 4294967295;
	shr.u64 	%rd2172, %rd2170, 32;
	mul.lo.s64 	%rd2173, %rd2138, %rd2113;
	add.s64 	%rd2174, %rd2146, %rd2172;
	add.s64 	%rd2175, %rd2174, %rd2173;
	and.b64  	%rd2176, %rd2175, 4294967295;
	shr.u64 	%rd2177, %rd2175, 32;
	mul.lo.s64 	%rd2178, %rd2143, %rd2113;
	add.s64 	%rd2179, %rd2147, %rd2177;
	add.s64 	%rd2180, %rd2179, %rd2178;
	and.b64  	%rd2181, %rd2180, 4294967295;
	shr.u64 	%rd2182, %rd2180, 32;
	add.s64 	%rd6095, %rd2151, %rd2119;
	shr.u64 	%rd2183, %rd6095, 32;
	add.s64 	%rd2184, %rd2156, %rd2183;
	add.s64 	%rd2185, %rd2184, %rd2153;
	and.b64  	%rd2186, %rd2185, 4294967295;
	shr.u64 	%rd2187, %rd2185, 32;
	add.s64 	%rd2188, %rd2161, %rd2187;
	mad.lo.s64 	%rd2189, %rd2118, %rd2118, %rd2188;
	and.b64  	%rd2190, %rd2189, 4294967295;
	shr.u64 	%rd2191, %rd2189, 32;
	mul.lo.s64 	%rd2192, %rd2123, %rd2118;
	add.s64 	%rd2193, %rd2166, %rd2191;
	add.s64 	%rd2194, %rd2193, %rd2192;
	and.b64  	%rd2195, %rd2194, 4294967295;
	shr.u64 	%rd2196, %rd2194, 32;
	mul.lo.s64 	%rd2197, %rd2128, %rd2118;
	add.s64 	%rd2198, %rd2171, %rd2196;
	add.s64 	%rd2199, %rd2198, %rd2197;
	and.b64  	%rd2200, %rd2199, 4294967295;
	shr.u64 	%rd2201, %rd2199, 32;
	mul.lo.s64 	%rd2202, %rd2133, %rd2118;
	add.s64 	%rd2203, %rd2176, %rd2201;
	add.s64 	%rd2204, %rd2203, %rd2202;
	and.b64  	%rd2205, %rd2204, 4294967295;
	shr.u64 	%rd2206, %rd2204, 32;
	mul.lo.s64 	%rd2207, %rd2138, %rd2118;
	add.s64 	%rd2208, %rd2181, %rd2206;
	add.s64 	%rd2209, %rd2208, %rd2207;
	and.b64  	%rd2210, %rd2209, 4294967295;
	shr.u64 	%rd2211, %rd2209, 32;
	mul.lo.s64 	%rd2212, %rd2143, %rd2118;
	add.s64 	%rd2213, %rd2182, %rd2211;
	add.s64 	%rd2214, %rd2213, %rd2212;
	and.b64  	%rd2215, %rd2214, 4294967295;
	shr.u64 	%rd2216, %rd2214, 32;
	add.s64 	%rd6096, %rd2186, %rd2124;
	shr.u64 	%rd2217, %rd6096, 32;
	add.s64 	%rd2218, %rd2190, %rd2217;
	add.s64 	%rd2219, %rd2218, %rd2158;
	and.b64  	%rd2220, %rd2219, 4294967295;
	shr.u64 	%rd2221, %rd2219, 32;
	add.s64 	%rd2222, %rd2195, %rd2221;
	add.s64 	%rd2223, %rd2222, %rd2192;
	and.b64  	%rd2224, %rd2223, 4294967295;
	shr.u64 	%rd2225, %rd2223, 32;
	add.s64 	%rd2226, %rd2200, %rd2225;
	mad.lo.s64 	%rd2227, %rd2123, %rd2123, %rd2226;
	and.b64  	%rd2228, %rd2227, 4294967295;
	shr.u64 	%rd2229, %rd2227, 32;
	mul.lo.s64 	%rd2230, %rd2128, %rd2123;
	add.s64 	%rd2231, %rd2205, %rd2229;
	add.s64 	%rd2232, %rd2231, %rd2230;
	and.b64  	%rd2233, %rd2232, 4294967295;
	shr.u64 	%rd2234, %rd2232, 32;
	mul.lo.s64 	%rd2235, %rd2133, %rd2123;
	add.s64 	%rd2236, %rd2210, %rd2234;
	add.s64 	%rd2237, %rd2236, %rd2235;
	and.b64  	%rd2238, %rd2237, 4294967295;
	shr.u64 	%rd2239, %rd2237, 32;
	mul.lo.s64 	%rd2240, %rd2138, %rd2123;
	add.s64 	%rd2241, %rd2215, %rd2239;
	add.s64 	%rd2242, %rd2241, %rd2240;
	and.b64  	%rd2243, %rd2242, 4294967295;
	shr.u64 	%rd2244, %rd2242, 32;
	mul.lo.s64 	%rd2245, %rd2143, %rd2123;
	add.s64 	%rd2246, %rd2216, %rd2244;
	add.s64 	%rd2247, %rd2246, %rd2245;
	and.b64  	%rd2248, %rd2247, 4294967295;
	shr.u64 	%rd2249, %rd2247, 32;
	add.s64 	%rd6097, %rd2220, %rd2129;
	shr.u64 	%rd2250, %rd6097, 32;
	add.s64 	%rd2251, %rd2224, %rd2250;
	add.s64 	%rd2252, %rd2251, %rd2163;
	and.b64  	%rd2253, %rd2252, 4294967295;
	shr.u64 	%rd2254, %rd2252, 32;
	add.s64 	%rd2255, %rd2228, %rd2254;
	add.s64 	%rd2256, %rd2255, %rd2197;
	and.b64  	%rd2257, %rd2256, 4294967295;
	shr.u64 	%rd2258, %rd2256, 32;
	add.s64 	%rd2259, %rd2233, %rd2258;
	add.s64 	%rd2260, %rd2259, %rd2230;
	and.b64  	%rd2261, %rd2260, 4294967295;
	shr.u64 	%rd2262, %rd2260, 32;
	add.s64 	%rd2263, %rd2238, %rd2262;
	mad.lo.s64 	%rd2264, %rd2128, %rd2128, %rd2263;
	and.b64  	%rd2265, %rd2264, 4294967295;
	shr.u64 	%rd2266, %rd2264, 32;
	mul.lo.s64 	%rd2267, %rd2133, %rd2128;
	add.s64 	%rd2268, %rd2243, %rd2266;
	add.s64 	%rd2269, %rd2268, %rd2267;
	and.b64  	%rd2270, %rd2269, 4294967295;
	shr.u64 	%rd2271, %rd2269, 32;
	mul.lo.s64 	%rd2272, %rd2138, %rd2128;
	add.s64 	%rd2273, %rd2248, %rd2271;
	add.s64 	%rd2274, %rd2273, %rd2272;
	and.b64  	%rd2275, %rd2274, 4294967295;
	shr.u64 	%rd2276, %rd2274, 32;
	mul.lo.s64 	%rd2277, %rd2143, %rd2128;
	add.s64 	%rd2278, %rd2249, %rd2276;
	add.s64 	%rd2279, %rd2278, %rd2277;
	and.b64  	%rd2280, %rd2279, 4294967295;
	shr.u64 	%rd2281, %rd2279, 32;
	add.s64 	%rd6098, %rd2253, %rd2134;
	shr.u64 	%rd2282, %rd6098, 32;
	add.s64 	%rd2283, %rd2257, %rd2282;
	add.s64 	%rd2284, %rd2283, %rd2168;
	and.b64  	%rd2285, %rd2284, 4294967295;
	shr.u64 	%rd2286, %rd2284, 32;
	add.s64 	%rd2287, %rd2261, %rd2286;
	add.s64 	%rd2288, %rd2287, %rd2202;
	and.b64  	%rd2289, %rd2288, 4294967295;
	shr.u64 	%rd2290, %rd2288, 32;
	add.s64 	%rd2291, %rd2265, %rd2290;
	add.s64 	%rd2292, %rd2291, %rd2235;
	and.b64  	%rd2293, %rd2292, 4294967295;
	shr.u64 	%rd2294, %rd2292, 32;
	add.s64 	%rd2295, %rd2270, %rd2294;
	add.s64 	%rd2296, %rd2295, %rd2267;
	and.b64  	%rd2297, %rd2296, 4294967295;
	shr.u64 	%rd2298, %rd2296, 32;
	add.s64 	%rd2299, %rd2275, %rd2298;
	mad.lo.s64 	%rd2300, %rd2133, %rd2133, %rd2299;
	and.b64  	%rd2301, %rd2300, 4294967295;
	shr.u64 	%rd2302, %rd2300, 32;
	mul.lo.s64 	%rd2303, %rd2138, %rd2133;
	add.s64 	%rd2304, %rd2280, %rd2302;
	add.s64 	%rd2305, %rd2304, %rd2303;
	and.b64  	%rd2306, %rd2305, 4294967295;
	shr.u64 	%rd2307, %rd2305, 32;
	mul.lo.s64 	%rd2308, %rd2143, %rd2133;
	add.s64 	%rd2309, %rd2281, %rd2307;
	add.s64 	%rd2310, %rd2309, %rd2308;
	and.b64  	%rd2311, %rd2310, 4294967295;
	shr.u64 	%rd2312, %rd2310, 32;
	add.s64 	%rd6099, %rd2285, %rd2139;
	shr.u64 	%rd2313, %rd6099, 32;
	add.s64 	%rd2314, %rd2289, %rd2313;
	add.s64 	%rd2315, %rd2314, %rd2173;
	and.b64  	%rd2316, %rd2315, 4294967295;
	shr.u64 	%rd2317, %rd2315, 32;
	add.s64 	%rd2318, %rd2293, %rd2317;
	add.s64 	%rd2319, %rd2318, %rd2207;
	and.b64  	%rd2320, %rd2319, 4294967295;
	shr.u64 	%rd2321, %rd2319, 32;
	add.s64 	%rd2322, %rd2297, %rd2321;
	add.s64 	%rd2323, %rd2322, %rd2240;
	and.b64  	%rd2324, %rd2323, 4294967295;
	shr.u64 	%rd2325, %rd2323, 32;
	add.s64 	%rd2326, %rd2301, %rd2325;
	add.s64 	%rd2327, %rd2326, %rd2272;
	and.b64  	%rd2328, %rd2327, 4294967295;
	shr.u64 	%rd2329, %rd2327, 32;
	add.s64 	%rd2330, %rd2306, %rd2329;
	add.s64 	%rd2331, %rd2330, %rd2303;
	and.b64  	%rd2332, %rd2331, 4294967295;
	shr.u64 	%rd2333, %rd2331, 32;
	add.s64 	%rd2334, %rd2311, %rd2333;
	mad.lo.s64 	%rd2335, %rd2138, %rd2138, %rd2334;
	and.b64  	%rd2336, %rd2335, 4294967295;
	shr.u64 	%rd2337, %rd2335, 32;
	mul.lo.s64 	%rd2338, %rd2143, %rd2138;
	add.s64 	%rd2339, %rd2312, %rd2337;
	add.s64 	%rd2340, %rd2339, %rd2338;
	and.b64  	%rd2341, %rd2340, 4294967295;
	shr.u64 	%rd2342, %rd2340, 32;
	add.s64 	%rd6100, %rd2316, %rd2144;
	shr.u64 	%rd2343, %rd6100, 32;
	add.s64 	%rd2344, %rd2320, %rd2343;
	add.s64 	%rd2345, %rd2344, %rd2178;
	shr.u64 	%rd2346, %rd2345, 32;
	add.s64 	%rd2347, %rd2324, %rd2346;
	add.s64 	%rd2348, %rd2347, %rd2212;
	shr.u64 	%rd2349, %rd2348, 32;
	add.s64 	%rd2350, %rd2328, %rd2349;
	add.s64 	%rd2351, %rd2350, %rd2245;
	shr.u64 	%rd2352, %rd2351, 32;
	add.s64 	%rd2353, %rd2332, %rd2352;
	add.s64 	%rd2354, %rd2353, %rd2277;
	shr.u64 	%rd2355, %rd2354, 32;
	add.s64 	%rd2356, %rd2336, %rd2355;
	add.s64 	%rd2357, %rd2356, %rd2308;
	shr.u64 	%rd2358, %rd2357, 32;
	add.s64 	%rd2359, %rd2341, %rd2358;
	add.s64 	%rd2360, %rd2359, %rd2338;
	shr.u64 	%rd2361, %rd2360, 32;
	add.s64 	%rd2362, %rd2342, %rd2361;
	mad.lo.s64 	%rd2363, %rd2143, %rd2143, %rd2362;
	cvt.u32.u64 	%r2923, %rd2345;
	cvt.u32.u64 	%r249, %rd2348;
	cvt.u32.u64 	%r250, %rd2351;
	cvt.u32.u64 	%r251, %rd2354;
	cvt.u32.u64 	%r252, %rd2357;
	cvt.u32.u64 	%r253, %rd2360;
	cvt.u32.u64 	%r254, %rd2363;
	{ .reg .b32 tmp; mov.b64 {tmp, %r255}, %rd2363; }
	mov.u32 	%r2924, %r2923;
$L__BB0_441:
	setp.lt.u32 	%p458, %r1833, %r255;
	cvt.u32.u64 	%r258, %rd6100;
	cvt.u32.u64 	%r259, %rd6099;
	cvt.u32.u64 	%r260, %rd6098;
	cvt.u32.u64 	%r261, %rd6097;
	cvt.u32.u64 	%r262, %rd6096;
	cvt.u32.u64 	%r263, %rd6095;
	cvt.u32.u64 	%r264, %rd6094;
	@%p458 bra 	$L__BB0_442;
	bra.uni 	$L__BB0_454;
$L__BB0_442:
	and.b64  	%rd5842, %rd6093, 4294967295;
	sub.s64 	%rd6093, %rd5842, %rd152;
	shr.u64 	%rd5843, %rd6093, 32;
	and.b64  	%rd5844, %rd5843, 1;
	and.b64  	%rd5845, %rd6094, 4294967295;
	add.s64 	%rd5846, %rd5844, %rd151;
	sub.s64 	%rd6094, %rd5845, %rd5846;
	shr.u64 	%rd5847, %rd6094, 32;
	and.b64  	%rd5848, %rd5847, 1;
	and.b64  	%rd5849, %rd6095, 4294967295;
	add.s64 	%rd5850, %rd5848, %rd150;
	sub.s64 	%rd6095, %rd5849, %rd5850;
	shr.u64 	%rd5851, %rd6095, 32;
	and.b64  	%rd5852, %rd5851, 1;
	and.b64  	%rd5853, %rd6096, 4294967295;
	add.s64 	%rd5854, %rd5852, %rd149;
	sub.s64 	%rd6096, %rd5853, %rd5854;
	shr.u64 	%rd5855, %rd6096, 32;
	and.b64  	%rd5856, %rd5855, 1;
	and.b64  	%rd5857, %rd6097, 4294967295;
	add.s64 	%rd5858, %rd5856, %rd148;
	sub.s64 	%rd6097, %rd5857, %rd5858;
	shr.u64 	%rd5859, %rd6097, 32;
	and.b64  	%rd5860, %rd5859, 1;
	and.b64  	%rd5861, %rd6098, 4294967295;
	add.s64 	%rd5862, %rd5860, %rd147;
	sub.s64 	%rd6098, %rd5861, %rd5862;
	shr.u64 	%rd5863, %rd6098, 32;
	and.b64  	%rd5864, %rd5863, 1;
	and.b64  	%rd5865, %rd6099, 4294967295;
	add.s64 	%rd5866, %rd5864, %rd34;
	sub.s64 	%rd6099, %rd5865, %rd5866;
	shr.u64 	%rd5867, %rd6099, 32;
	and.b64  	%rd5868, %rd5867, 1;
	and.b64  	%rd5869, %rd6100, 4294967295;
	add.s64 	%rd5870, %rd5868, %rd153;
	sub.s64 	%rd6100, %rd5869, %rd5870;
	shr.u64 	%rd5871, %rd6100, 32;
	and.b64  	%rd5872, %rd5871, 1;
	setp.eq.b64 	%p985, %rd5872, 1;
	add.s32 	%r2446, %r2924, -1;
	setp.ne.s32 	%p986, %r2924, 0;
	and.pred  	%p987, %p985, %p986;
	selp.b32 	%r2923, %r2446, %r2923, %p987;
	selp.b32 	%r2924, %r2446, %r2924, %p987;
	bra.uni 	$L__BB0_441;
$L__BB0_443:
	cvt.u32.u64 	%r1894, %rd34;
	setp.lt.u32 	%p460, %r1894, %r254;
	@%p460 bra 	$L__BB0_442;
	setp.gt.u32 	%p461, %r1894, %r254;
	@%p461 bra 	$L__BB0_455;
	cvt.u32.u64 	%r1896, %rd147;
	setp.lt.u32 	%p462, %r1896, %r253;
	@%p462 bra 	$L__BB0_442;
	setp.gt.u32 	%p463, %r1896, %r253;
	@%p463 bra 	$L__BB0_455;
	cvt.u32.u64 	%r1898, %rd148;
	setp.lt.u32 	%p464, %r1898, %r252;
	@%p464 bra 	$L__BB0_442;
	setp.gt.u32 	%p465, %r1898, %r252;
	@%p465 bra 	$L__BB0_455;
	cvt.u32.u64 	%r1900, %rd149;
	setp.lt.u32 	%p466, %r1900, %r251;
	@%p466 bra 	$L__BB0_442;
	setp.gt.u32 	%p467, %r1900, %r251;
	@%p467 bra 	$L__BB0_455;
	cvt.u32.u64 	%r1902, %rd150;
	setp.lt.u32 	%p468, %r1902, %r250;
	@%p468 bra 	$L__BB0_442;
	setp.gt.u32 	%p469, %r1902, %r250;
	@%p469 bra 	$L__BB0_455;
	cvt.u32.u64 	%r1904, %rd152;
	cvt.u32.u64 	%r1905, %rd151;
	setp.gt.u32 	%p470, %r1905, %r249;
	setp.ge.u32 	%p471, %r1905, %r249;
	setp.lt.u32 	%p472, %r2923, %r1904;
	or.pred  	%p473, %p470, %p472;
	and.pred  	%p474, %p471, %p473;
	@%p474 bra 	$L__BB0_455;
	bra.uni 	$L__BB0_442;
$L__BB0_454:
	setp.le.u32 	%p459, %r1833, %r255;
	@%p459 bra 	$L__BB0_443;
$L__BB0_455:
	setp.eq.s32 	%p475, %r2924, 0;
	@%p475 bra 	$L__BB0_456;
	bra.uni 	$L__BB0_470;
$L__BB0_456:
	setp.lt.u32 	%p476, %r1833, %r258;
	@%p476 bra 	$L__BB0_442;
	bra.uni 	$L__BB0_469;
$L__BB0_457:
	cvt.u32.u64 	%r1908, %rd34;
	setp.lt.u32 	%p478, %r1908, %r259;
	@%p478 bra 	$L__BB0_442;
	setp.gt.u32 	%p479, %r1908, %r259;
	@%p479 bra 	$L__BB0_470;
	cvt.u32.u64 	%r1910, %rd147;
	setp.lt.u32 	%p480, %r1910, %r260;
	@%p480 bra 	$L__BB0_442;
	setp.gt.u32 	%p481, %r1910, %r260;
	@%p481 bra 	$L__BB0_470;
	cvt.u32.u64 	%r1912, %rd148;
	setp.lt.u32 	%p482, %r1912, %r261;
	@%p482 bra 	$L__BB0_442;
	setp.gt.u32 	%p483, %r1912, %r261;
	@%p483 bra 	$L__BB0_470;
	cvt.u32.u64 	%r1914, %rd149;
	setp.lt.u32 	%p484, %r1914, %r262;
	@%p484 bra 	$L__BB0_442;
	setp.gt.u32 	%p485, %r1914, %r262;
	@%p485 bra 	$L__BB0_470;
	cvt.u32.u64 	%r1916, %rd150;
	setp.lt.u32 	%p486, %r1916, %r263;
	@%p486 bra 	$L__BB0_442;
	setp.gt.u32 	%p487, %r1916, %r263;
	@%p487 bra 	$L__BB0_470;
	cvt.u32.u64 	%r1918, %rd151;
	setp.lt.u32 	%p488, %r1918, %r264;
	@%p488 bra 	$L__BB0_442;
	cvt.u32.u64 	%r1920, %rd152;
	setp.gt.u32 	%p489, %r1918, %r264;
	cvt.u32.u64 	%r1921, %rd6093;
	setp.gt.u32 	%p490, %r1920, %r1921;
	or.pred  	%p491, %p489, %p490;
	@%p491 bra 	$L__BB0_470;
	bra.uni 	$L__BB0_442;
$L__BB0_469:
	setp.gt.u32 	%p477, %r1833, %r258;
	@%p477 bra 	$L__BB0_470;
	bra.uni 	$L__BB0_457;
$L__BB0_470:
	and.b64  	%rd2367, %rd6093, 4294967295;
	cvt.u64.u32 	%rd213, %r3066;
	sub.s64 	%rd2368, %rd2367, %rd213;
	cvt.u32.u64 	%r2926, %rd2368;
	shr.u64 	%rd2369, %rd2368, 32;
	and.b64  	%rd2370, %rd2369, 1;
	and.b64  	%rd2371, %rd6094, 4294967295;
	cvt.u64.u32 	%rd214, %r49;
	add.s64 	%rd2372, %rd2370, %rd214;
	sub.s64 	%rd6106, %rd2371, %rd2372;
	shr.u64 	%rd2373, %rd6106, 32;
	and.b64  	%rd2374, %rd2373, 1;
	and.b64  	%rd2375, %rd6095, 4294967295;
	cvt.u64.u32 	%rd216, %r48;
	add.s64 	%rd2376, %rd2374, %rd216;
	sub.s64 	%rd6105, %rd2375, %rd2376;
	shr.u64 	%rd2377, %rd6105, 32;
	and.b64  	%rd2378, %rd2377, 1;
	and.b64  	%rd2379, %rd6096, 4294967295;
	cvt.u64.u32 	%rd218, %r47;
	add.s64 	%rd2380, %rd2378, %rd218;
	sub.s64 	%rd6104, %rd2379, %rd2380;
	shr.u64 	%rd2381, %rd6104, 32;
	and.b64  	%rd2382, %rd2381, 1;
	and.b64  	%rd2383, %rd6097, 4294967295;
	cvt.u64.u32 	%rd220, %r46;
	add.s64 	%rd2384, %rd2382, %rd220;
	sub.s64 	%rd6103, %rd2383, %rd2384;
	shr.u64 	%rd2385, %rd6103, 32;
	and.b64  	%rd2386, %rd2385, 1;
	and.b64  	%rd2387, %rd6098, 4294967295;
	cvt.u64.u32 	%rd222, %r45;
	add.s64 	%rd2388, %rd2386, %rd222;
	sub.s64 	%rd6102, %rd2387, %rd2388;
	shr.u64 	%rd2389, %rd6102, 32;
	and.b64  	%rd2390, %rd2389, 1;
	and.b64  	%rd2391, %rd6099, 4294967295;
	cvt.u64.u32 	%rd224, %r44;
	add.s64 	%rd2392, %rd2390, %rd224;
	sub.s64 	%rd6101, %rd2391, %rd2392;
	shr.u64 	%rd2393, %rd6101, 32;
	and.b64  	%rd2394, %rd2393, 1;
	and.b64  	%rd2395, %rd6100, 4294967295;
	cvt.u64.u32 	%rd226, %r3059;
	add.s64 	%rd2396, %rd2394, %rd226;
	sub.s64 	%rd2397, %rd2395, %rd2396;
	cvt.u32.u64 	%r2925, %rd2397;
	and.b64  	%rd2398, %rd2397, 4294967296;
	setp.eq.s64 	%p492, %rd2398, 0;
	@%p492 bra 	$L__BB0_472;
	cvt.u32.u64 	%r1923, %rd152;
	add.s32 	%r2926, %r1923, %r2926;
	setp.lt.u32 	%p493, %r2926, %r1923;
	selp.u64 	%rd2399, 1, 0, %p493;
	and.b64  	%rd2400, %rd6106, 4294967295;
	add.s64 	%rd2401, %rd2400, %rd2399;
	add.s64 	%rd6106, %rd2401, %rd151;
	shr.u64 	%rd2402, %rd6106, 32;
	and.b64  	%rd2403, %rd6105, 4294967295;
	add.s64 	%rd2404, %rd2402, %rd2403;
	add.s64 	%rd6105, %rd2404, %rd150;
	shr.u64 	%rd2405, %rd6105, 32;
	and.b64  	%rd2406, %rd6104, 4294967295;
	add.s64 	%rd2407, %rd2405, %rd2406;
	add.s64 	%rd6104, %rd2407, %rd149;
	shr.u64 	%rd2408, %rd6104, 32;
	and.b64  	%rd2409, %rd6103, 4294967295;
	add.s64 	%rd2410, %rd2408, %rd2409;
	add.s64 	%rd6103, %rd2410, %rd148;
	shr.u64 	%rd2411, %rd6103, 32;
	and.b64  	%rd2412, %rd6102, 4294967295;
	add.s64 	%rd2413, %rd2411, %rd2412;
	add.s64 	%rd6102, %rd2413, %rd147;
	shr.u64 	%rd2414, %rd6102, 32;
	and.b64  	%rd2415, %rd6101, 4294967295;
	add.s64 	%rd2416, %rd2414, %rd2415;
	add.s64 	%rd6101, %rd2416, %rd34;
	{ .reg .b32 tmp; mov.b64 {tmp, %r1924}, %rd6101; }
	add.s32 	%r1925, %r2925, %r1924;
	add.s32 	%r2925, %r1925, %r1833;
$L__BB0_472:
	cvt.u64.u32 	%rd2417, %r2926;
	sub.s64 	%rd2418, %rd2417, %rd213;
	cvt.u32.u64 	%r3066, %rd2418;
	shr.u64 	%rd2419, %rd2418, 32;
	and.b64  	%rd2420, %rd2419, 1;
	and.b64  	%rd2421, %rd6106, 4294967295;
	add.s64 	%rd2422, %rd2420, %rd214;
	sub.s64 	%rd256, %rd2421, %rd2422;
	shr.u64 	%rd2423, %rd256, 32;
	and.b64  	%rd2424, %rd2423, 1;
	and.b64  	%rd2425, %rd6105, 4294967295;
	add.s64 	%rd2426, %rd2424, %rd216;
	sub.s64 	%rd255, %rd2425, %rd2426;
	shr.u64 	%rd2427, %rd255, 32;
	and.b64  	%rd2428, %rd2427, 1;
	and.b64  	%rd2429, %rd6104, 4294967295;
	add.s64 	%rd2430, %rd2428, %rd218;
	sub.s64 	%rd254, %rd2429, %rd2430;
	shr.u64 	%rd2431, %rd254, 32;
	and.b64  	%rd2432, %rd2431, 1;
	and.b64  	%rd2433, %rd6103, 4294967295;
	add.s64 	%rd2434, %rd2432, %rd220;
	sub.s64 	%rd253, %rd2433, %rd2434;
	shr.u64 	%rd2435, %rd253, 32;
	and.b64  	%rd2436, %rd2435, 1;
	and.b64  	%rd2437, %rd6102, 4294967295;
	add.s64 	%rd2438, %rd2436, %rd222;
	sub.s64 	%rd252, %rd2437, %rd2438;
	shr.u64 	%rd2439, %rd252, 32;
	and.b64  	%rd2440, %rd2439, 1;
	and.b64  	%rd2441, %rd6101, 4294967295;
	add.s64 	%rd2442, %rd2440, %rd224;
	sub.s64 	%rd251, %rd2441, %rd2442;
	shr.u64 	%rd2443, %rd251, 32;
	and.b64  	%rd2444, %rd2443, 1;
	cvt.u64.u32 	%rd2445, %r2925;
	add.s64 	%rd2446, %rd2444, %rd226;
	sub.s64 	%rd2447, %rd2445, %rd2446;
	cvt.u32.u64 	%r3059, %rd2447;
	and.b64  	%rd2448, %rd2447, 4294967296;
	setp.eq.s64 	%p494, %rd2448, 0;
	@%p494 bra 	$L__BB0_474;
	cvt.u32.u64 	%r1927, %rd152;
	add.s32 	%r3066, %r1927, %r3066;
	setp.lt.u32 	%p495, %r3066, %r1927;
	selp.u64 	%rd2449, 1, 0, %p495;
	and.b64  	%rd2450, %rd256, 4294967295;
	add.s64 	%rd2451, %rd2450, %rd2449;
	add.s64 	%rd256, %rd2451, %rd151;
	shr.u64 	%rd2452, %rd256, 32;
	and.b64  	%rd2453, %rd255, 4294967295;
	add.s64 	%rd2454, %rd2452, %rd2453;
	add.s64 	%rd255, %rd2454, %rd150;
	shr.u64 	%rd2455, %rd255, 32;
	and.b64  	%rd2456, %rd254, 4294967295;
	add.s64 	%rd2457, %rd2455, %rd2456;
	add.s64 	%rd254, %rd2457, %rd149;
	shr.u64 	%rd2458, %rd254, 32;
	and.b64  	%rd2459, %rd253, 4294967295;
	add.s64 	%rd2460, %rd2458, %rd2459;
	add.s64 	%rd253, %rd2460, %rd148;
	shr.u64 	%rd2461, %rd253, 32;
	and.b64  	%rd2462, %rd252, 4294967295;
	add.s64 	%rd2463, %rd2461, %rd2462;
	add.s64 	%rd252, %rd2463, %rd147;
	shr.u64 	%rd2464, %rd252, 32;
	and.b64  	%rd2465, %rd251, 4294967295;
	add.s64 	%rd2466, %rd2464, %rd2465;
	add.s64 	%rd251, %rd2466, %rd34;
	{ .reg .b32 tmp; mov.b64 {tmp, %r1928}, %rd251; }
	add.s32 	%r1929, %r3059, %r1928;
	add.s32 	%r3059, %r1929, %r1833;
$L__BB0_474:
	cvt.u32.u64 	%r49, %rd256;
	cvt.u32.u64 	%r48, %rd255;
	cvt.u32.u64 	%r47, %rd254;
	cvt.u32.u64 	%r46, %rd253;
	cvt.u32.u64 	%r45, %rd252;
	cvt.u32.u64 	%r44, %rd251;
	mov.b32 	%r2929, 0;
	mov.u32 	%r2930, %r2929;
	mov.u32 	%r2931, %r2929;
	mov.u32 	%r2932, %r2929;
	mov.u32 	%r2933, %r2929;
	mov.u32 	%r2934, %r2929;
	mov.u32 	%r2935, %r2929;
	mov.u32 	%r2936, %r2929;
$L__BB0_475:
	cvt.u32.u64 	%r1932, %rd152;
	cvt.u32.u64 	%r1933, %rd34;
	or.b32  	%r1934, %r1833, %r1933;
	cvt.u32.u64 	%r1935, %rd147;
	cvt.u32.u64 	%r1936, %rd148;
	cvt.u32.u64 	%r1937, %rd149;
	cvt.u32.u64 	%r1938, %rd150;
	cvt.u32.u64 	%r1939, %rd151;
	or.b32  	%r1940, %r1934, %r1935;
	or.b32  	%r1941, %r1940, %r1936;
	or.b32  	%r1942, %r1941, %r1937;
	or.b32  	%r1943, %r1942, %r1938;
	or.b32  	%r1944, %r1943, %r1939;
	or.b32  	%r1945, %r1944, %r1932;
	setp.eq.s32 	%p496, %r1945, 0;
	setp.gt.u32 	%p497, %r2936, %r1833;
	or.pred  	%p498, %p496, %p497;
	@%p498 bra 	$L__BB0_489;
	setp.lt.u32 	%p499, %r2936, %r1833;
	@%p499 bra 	$L__BB0_490;
	setp.gt.u32 	%p500, %r2935, %r1933;
	@%p500 bra 	$L__BB0_489;
	setp.lt.u32 	%p501, %r2935, %r1933;
	@%p501 bra 	$L__BB0_490;
	setp.gt.u32 	%p502, %r2934, %r1935;
	@%p502 bra 	$L__BB0_489;
	setp.lt.u32 	%p503, %r2934, %r1935;
	@%p503 bra 	$L__BB0_490;
	setp.gt.u32 	%p504, %r2933, %r1936;
	@%p504 bra 	$L__BB0_489;
	setp.lt.u32 	%p505, %r2933, %r1936;
	@%p505 bra 	$L__BB0_490;
	setp.gt.u32 	%p506, %r2932, %r1937;
	@%p506 bra 	$L__BB0_489;
	setp.lt.u32 	%p507, %r2932, %r1937;
	@%p507 bra 	$L__BB0_490;
	setp.gt.u32 	%p508, %r2931, %r1938;
	@%p508 bra 	$L__BB0_489;
	setp.lt.u32 	%p509, %r2931, %r1938;
	@%p509 bra 	$L__BB0_490;
	setp.gt.u32 	%p510, %r2930, %r1939;
	@%p510 bra 	$L__BB0_489;
	setp.lt.u32 	%p511, %r2930, %r1939;
	setp.lt.u32 	%p512, %r2929, %r1932;
	or.pred  	%p513, %p511, %p512;
	@%p513 bra 	$L__BB0_490;
$L__BB0_489:
	cvt.u64.u32 	%rd5810, %r2929;
	sub.s64 	%rd5811, %rd5810, %rd152;
	shr.u64 	%rd5812, %rd5811, 32;
	and.b64  	%rd5813, %rd5812, 1;
	cvt.u64.u32 	%rd5814, %r2930;
	add.s64 	%rd5815, %rd5813, %rd151;
	sub.s64 	%rd5816, %rd5814, %rd5815;
	shr.u64 	%rd5817, %rd5816, 32;
	and.b64  	%rd5818, %rd5817, 1;
	cvt.u64.u32 	%rd5819, %r2931;
	add.s64 	%rd5820, %rd5818, %rd150;
	sub.s64 	%rd5821, %rd5819, %rd5820;
	shr.u64 	%rd5822, %rd5821, 32;
	and.b64  	%rd5823, %rd5822, 1;
	cvt.u64.u32 	%rd5824, %r2932;
	add.s64 	%rd5825, %rd5823, %rd149;
	sub.s64 	%rd5826, %rd5824, %rd5825;
	shr.u64 	%rd5827, %rd5826, 32;
	and.b64  	%rd5828, %rd5827, 1;
	cvt.u64.u32 	%rd5829, %r2933;
	add.s64 	%rd5830, %rd5828, %rd148;
	sub.s64 	%rd5831, %rd5829, %rd5830;
	shr.u64 	%rd5832, %rd5831, 32;
	and.b64  	%rd5833, %rd5832, 1;
	cvt.u64.u32 	%rd5834, %r2934;
	add.s64 	%rd5835, %rd5833, %rd147;
	sub.s64 	%rd5836, %rd5834, %rd5835;
	shr.u64 	%rd5837, %rd5836, 32;
	and.b64  	%rd5838, %rd5837, 1;
	cvt.u64.u32 	%rd5839, %r2935;
	add.s64 	%rd5840, %rd5838, %rd34;
	sub.s64 	%rd5841, %rd5839, %rd5840;
	{ .reg .b32 tmp; mov.b64 {tmp, %r2443}, %rd5841; }
	and.b32  	%r2444, %r2443, 1;
	add.s32 	%r2445, %r2444, %r1833;
	sub.s32 	%r2936, %r2936, %r2445;
	cvt.u32.u64 	%r2935, %rd5841;
	cvt.u32.u64 	%r2934, %rd5836;
	cvt.u32.u64 	%r2933, %rd5831;
	cvt.u32.u64 	%r2932, %rd5826;
	cvt.u32.u64 	%r2931, %rd5821;
	cvt.u32.u64 	%r2930, %rd5816;
	cvt.u32.u64 	%r2929, %rd5811;
	bra.uni 	$L__BB0_475;
$L__BB0_490:
	cvt.u64.u32 	%rd2476, %r2929;
	cvt.u64.u32 	%rd2477, %r3048;
	sub.s64 	%rd2478, %rd2476, %rd2477;
	cvt.u32.u64 	%r3048, %rd2478;
	shr.u64 	%rd2479, %rd2478, 32;
	and.b64  	%rd2480, %rd2479, 1;
	cvt.u64.u32 	%rd2481, %r2930;
	cvt.u64.u32 	%rd2482, %r3057;
	add.s64 	%rd2483, %rd2480, %rd2482;
	sub.s64 	%rd6118, %rd2481, %rd2483;
	shr.u64 	%rd2484, %rd6118, 32;
	and.b64  	%rd2485, %rd2484, 1;
	cvt.u64.u32 	%rd2486, %r2931;
	cvt.u64.u32 	%rd2487, %r3056;
	add.s64 	%rd2488, %rd2485, %rd2487;
	sub.s64 	%rd6117, %rd2486, %rd2488;
	shr.u64 	%rd2489, %rd6117, 32;
	and.b64  	%rd2490, %rd2489, 1;
	cvt.u64.u32 	%rd2491, %r2932;
	cvt.u64.u32 	%rd2492, %r3055;
	add.s64 	%rd2493, %rd2490, %rd2492;
	sub.s64 	%rd6116, %rd2491, %rd2493;
	shr.u64 	%rd2494, %rd6116, 32;
	and.b64  	%rd2495, %rd2494, 1;
	cvt.u64.u32 	%rd2496, %r2933;
	cvt.u64.u32 	%rd2497, %r3054;
	add.s64 	%rd2498, %rd2495, %rd2497;
	sub.s64 	%rd6115, %rd2496, %rd2498;
	shr.u64 	%rd2499, %rd6115, 32;
	and.b64  	%rd2500, %rd2499, 1;
	cvt.u64.u32 	%rd2501, %r2934;
	cvt.u64.u32 	%rd2502, %r3053;
	add.s64 	%rd2503, %rd2500, %rd2502;
	sub.s64 	%rd6114, %rd2501, %rd2503;
	shr.u64 	%rd2504, %rd6114, 32;
	and.b64  	%rd2505, %rd2504, 1;
	cvt.u64.u32 	%rd2506, %r2935;
	cvt.u64.u32 	%rd2507, %r3052;
	add.s64 	%rd2508, %rd2505, %rd2507;
	sub.s64 	%rd6113, %rd2506, %rd2508;
	shr.u64 	%rd2509, %rd6113, 32;
	and.b64  	%rd2510, %rd2509, 1;
	cvt.u64.u32 	%rd2511, %r2936;
	cvt.u64.u32 	%rd2512, %r3047;
	add.s64 	%rd2513, %rd2510, %rd2512;
	sub.s64 	%rd2514, %rd2511, %rd2513;
	cvt.u32.u64 	%r3047, %rd2514;
	and.b64  	%rd2515, %rd2514, 4294967296;
	setp.eq.s64 	%p514, %rd2515, 0;
	@%p514 bra 	$L__BB0_492;
	add.s32 	%r3048, %r1932, %r3048;
	setp.lt.u32 	%p515, %r3048, %r1932;
	selp.u64 	%rd2516, 1, 0, %p515;
	and.b64  	%rd2517, %rd6118, 4294967295;
	add.s64 	%rd2518, %rd2517, %rd2516;
	add.s64 	%rd6118, %rd2518, %rd151;
	shr.u64 	%rd2519, %rd6118, 32;
	and.b64  	%rd2520, %rd6117, 4294967295;
	add.s64 	%rd2521, %rd2519, %rd2520;
	add.s64 	%rd6117, %rd2521, %rd150;
	shr.u64 	%rd2522, %rd6117, 32;
	and.b64  	%rd2523, %rd6116, 4294967295;
	add.s64 	%rd2524, %rd2522, %rd2523;
	add.s64 	%rd6116, %rd2524, %rd149;
	shr.u64 	%rd2525, %rd6116, 32;
	and.b64  	%rd2526, %rd6115, 4294967295;
	add.s64 	%rd2527, %rd2525, %rd2526;
	add.s64 	%rd6115, %rd2527, %rd148;
	shr.u64 	%rd2528, %rd6115, 32;
	and.b64  	%rd2529, %rd6114, 4294967295;
	add.s64 	%rd2530, %rd2528, %rd2529;
	add.s64 	%rd6114, %rd2530, %rd147;
	shr.u64 	%rd2531, %rd6114, 32;
	and.b64  	%rd2532, %rd6113, 4294967295;
	add.s64 	%rd2533, %rd2531, %rd2532;
	add.s64 	%rd6113, %rd2533, %rd34;
	{ .reg .b32 tmp; mov.b64 {tmp, %r1962}, %rd6113; }
	add.s32 	%r1963, %r3047, %r1962;
	add.s32 	%r3047, %r1963, %r1833;
$L__BB0_492:
	cvt.u32.u64 	%r3057, %rd6118;
	cvt.u32.u64 	%r3056, %rd6117;
	cvt.u32.u64 	%r3055, %rd6116;
	cvt.u32.u64 	%r3054, %rd6115;
	cvt.u32.u64 	%r3053, %rd6114;
	cvt.u32.u64 	%r3052, %rd6113;
	add.s32 	%r1964, %r94, -1;
	shr.s32 	%r1965, %r1964, 31;
	shr.u32 	%r1966, %r1965, 27;
	add.s32 	%r1967, %r1964, %r1966;
	shr.s32 	%r1968, %r1967, 5;
	mul.wide.s32 	%rd2534, %r1968, 4;
	add.s64 	%rd2535, %rd10, %rd2534;
	ld.local.u32 	%r1969, [%rd2535];
	and.b32  	%r1970, %r1964, 31;
	shr.u32 	%r1971, %r1969, %r1970;
	and.b32  	%r1972, %r1971, 1;
	setp.eq.b32 	%p516, %r1972, 1;
	not.pred 	%p517, %p516;
	@%p517 bra 	$L__BB0_869;
	ld.const.u32 	%r313, [SECP256K1_Gy];
	ld.const.u32 	%r314, [SECP256K1_Gy+28];
	ld.const.u32 	%r315, [SECP256K1_Gx+24];
	ld.const.u32 	%r316, [SECP256K1_Gx+20];
	ld.const.u32 	%r317, [SECP256K1_Gx+16];
	ld.const.u32 	%r318, [SECP256K1_Gx+12];
	ld.const.u32 	%r319, [SECP256K1_Gx+28];
	setp.gt.u32 	%p518, %r3059, %r319;
	@%p518 bra 	$L__BB0_717;
	setp.lt.u32 	%p519, %r3059, %r319;
	setp.ne.s32 	%p520, %r315, %r44;
	setp.ne.s32 	%p521, %r316, %r45;
	or.pred  	%p522, %p520, %p521;
	or.pred  	%p523, %p522, %p519;
	setp.ne.s32 	%p524, %r317, %r46;
	or.pred  	%p525, %p523, %p524;
	setp.ne.s32 	%p526, %r318, %r47;
	or.pred  	%p527, %p525, %p526;
	ld.const.u32 	%r1973, [SECP256K1_Gx+8];
	setp.ne.s32 	%p528, %r1973, %r48;
	or.pred  	%p529, %p527, %p528;
	ld.const.u32 	%r1975, [SECP256K1_Gx+4];
	setp.ne.s32 	%p530, %r1975, %r49;
	or.pred  	%p531, %p529, %p530;
	ld.const.u32 	%r1977, [SECP256K1_Gx];
	setp.ne.s32 	%p532, %r3066, %r1977;
	or.pred  	%p533, %p531, %p532;
	setp.gt.u32 	%p534, %r3047, %r314;
	or.pred  	%p535, %p533, %p534;
	@%p535 bra 	$L__BB0_717;
	setp.lt.u32 	%p536, %r3047, %r314;
	ld.const.u32 	%r1979, [SECP256K1_Gy+24];
	setp.ne.s32 	%p537, %r1979, %r3052;
	ld.const.u32 	%r1981, [SECP256K1_Gy+20];
	setp.ne.s32 	%p538, %r1981, %r3053;
	or.pred  	%p539, %p537, %p538;
	or.pred  	%p540, %p539, %p536;
	ld.const.u32 	%r1983, [SECP256K1_Gy+16];
	setp.ne.s32 	%p541, %r1983, %r3054;
	or.pred  	%p542, %p540, %p541;
	ld.const.u32 	%r1985, [SECP256K1_Gy+12];
	setp.ne.s32 	%p543, %r1985, %r3055;
	or.pred  	%p544, %p542, %p543;
	ld.const.u32 	%r1987, [SECP256K1_Gy+8];
	setp.ne.s32 	%p545, %r1987, %r3056;
	or.pred  	%p546, %p544, %p545;
	ld.const.u32 	%r1989, [SECP256K1_Gy+4];
	setp.ne.s32 	%p547, %r1989, %r3057;
	or.pred  	%p548, %p546, %p547;
	setp.ne.s32 	%p549, %r3048, %r313;
	or.pred  	%p550, %p548, %p549;
	@%p550 bra 	$L__BB0_717;
	cvt.u64.u32 	%rd2536, %r1977;
	mul.wide.u32 	%rd6119, %r1977, %r1977;
	shr.u64 	%rd2537, %rd6119, 32;
	and.b64  	%rd276, %rd256, 4294967295;
	mul.lo.s64 	%rd2538, %rd276, %rd2536;
	add.s64 	%rd2539, %rd2537, %rd2538;
	and.b64  	%rd2540, %rd2539, 4294967295;
	shr.u64 	%rd2541, %rd2539, 32;
	and.b64  	%rd277, %rd255, 4294967295;
	mul.lo.s64 	%rd2542, %rd277, %rd2536;
	add.s64 	%rd2543, %rd2541, %rd2542;
	and.b64  	%rd2544, %rd2543, 4294967295;
	shr.u64 	%rd2545, %rd2543, 32;
	and.b64  	%rd278, %rd254, 4294967295;
	mul.lo.s64 	%rd2546, %rd278, %rd2536;
	add.s64 	%rd2547, %rd2545, %rd2546;
	and.b64  	%rd2548, %rd2547, 4294967295;
	shr.u64 	%rd2549, %rd2547, 32;
	and.b64  	%rd279, %rd253, 4294967295;
	mul.lo.s64 	%rd2550, %rd279, %rd2536;
	add.s64 	%rd2551, %rd2549, %rd2550;
	and.b64  	%rd2552, %rd2551, 4294967295;
	shr.u64 	%rd2553, %rd2551, 32;
	and.b64  	%rd280, %rd252, 4294967295;
	mul.lo.s64 	%rd2554, %rd280, %rd2536;
	add.s64 	%rd2555, %rd2553, %rd2554;
	and.b64  	%rd2556, %rd2555, 4294967295;
	shr.u64 	%rd2557, %rd2555, 32;
	and.b64  	%rd281, %rd251, 4294967295;
	mul.lo.s64 	%rd2558, %rd281, %rd2536;
	add.s64 	%rd2559, %rd2557, %rd2558;
	and.b64  	%rd2560, %rd2559, 4294967295;
	shr.u64 	%rd2561, %rd2559, 32;
	cvt.u64.u32 	%rd2562, %r3059;
	mul.wide.u32 	%rd2563, %r3059, %r1977;
	add.s64 	%rd2564, %rd2561, %rd2563;
	and.b64  	%rd2565, %rd2564, 4294967295;
	shr.u64 	%rd2566, %rd2564, 32;
	add.s64 	%rd6120, %rd2540, %rd2538;
	shr.u64 	%rd2567, %rd6120, 32;
	add.s64 	%rd2568, %rd2544, %rd2567;
	mad.lo.s64 	%rd2569, %rd276, %rd276, %rd2568;
	and.b64  	%rd2570, %rd2569, 4294967295;
	shr.u64 	%rd2571, %rd2569, 32;
	mul.lo.s64 	%rd2572, %rd277, %rd276;
	add.s64 	%rd2573, %rd2548, %rd2571;
	add.s64 	%rd2574, %rd2573, %rd2572;
	and.b64  	%rd2575, %rd2574, 4294967295;
	shr.u64 	%rd2576, %rd2574, 32;
	mul.lo.s64 	%rd2577, %rd278, %rd276;
	add.s64 	%rd2578, %rd2552, %rd2576;
	add.s64 	%rd2579, %rd2578, %rd2577;
	and.b64  	%rd2580, %rd2579, 4294967295;
	shr.u64 	%rd2581, %rd2579, 32;
	mul.lo.s64 	%rd2582, %rd279, %rd276;
	add.s64 	%rd2583, %rd2556, %rd2581;
	add.s64 	%rd2584, %rd2583, %rd2582;
	and.b64  	%rd2585, %rd2584, 4294967295;
	shr.u64 	%rd2586, %rd2584, 32;
	mul.lo.s64 	%rd2587, %rd280, %rd276;
	add.s64 	%rd2588, %rd2560, %rd2586;
	add.s64 	%rd2589, %rd2588, %rd2587;
	and.b64  	%rd2590, %rd2589, 4294967295;
	shr.u64 	%rd2591, %rd2589, 32;
	mul.lo.s64 	%rd2592, %rd281, %rd276;
	add.s64 	%rd2593, %rd2565, %rd2591;
	add.s64 	%rd2594, %rd2593, %rd2592;
	and.b64  	%rd2595, %rd2594, 4294967295;
	shr.u64 	%rd2596, %rd2594, 32;
	mul.lo.s64 	%rd2597, %rd276, %rd2562;
	add.s64 	%rd2598, %rd2566, %rd2596;
	add.s64 	%rd2599, %rd2598, %rd2597;
	and.b64  	%rd2600, %rd2599, 4294967295;
	shr.u64 	%rd2601, %rd2599, 32;
	add.s64 	%rd6121, %rd2570, %rd2542;
	shr.u64 	%rd2602, %rd6121, 32;
	add.s64 	%rd2603, %rd2575, %rd2602;
	add.s64 	%rd2604, %rd2603, %rd2572;
	and.b64  	%rd2605, %rd2604, 4294967295;
	shr.u64 	%rd2606, %rd2604, 32;
	add.s64 	%rd2607, %rd2580, %rd2606;
	mad.lo.s64 	%rd2608, %rd277, %rd277, %rd2607;
	and.b64  	%rd2609, %rd2608, 4294967295;
	shr.u64 	%rd2610, %rd2608, 32;
	mul.lo.s64 	%rd2611, %rd278, %rd277;
	add.s64 	%rd2612, %rd2585, %rd2610;
	add.s64 	%rd2613, %rd2612, %rd2611;
	and.b64  	%rd2614, %rd2613, 4294967295;
	shr.u64 	%rd2615, %rd2613, 32;
	mul.lo.s64 	%rd2616, %rd279, %rd277;
	add.s64 	%rd2617, %rd2590, %rd2615;
	add.s64 	%rd2618, %rd2617, %rd2616;
	and.b64  	%rd2619, %rd2618, 4294967295;
	shr.u64 	%rd2620, %rd2618, 32;
	mul.lo.s64 	%rd2621, %rd280, %rd277;
	add.s64 	%rd2622, %rd2595, %rd2620;
	add.s64 	%rd2623, %rd2622, %rd2621;
	and.b64  	%rd2624, %rd2623, 4294967295;
	shr.u64 	%rd2625, %rd2623, 32;
	mul.lo.s64 	%rd2626, %rd281, %rd277;
	add.s64 	%rd2627, %rd2600, %rd2625;
	add.s64 	%rd2628, %rd2627, %rd2626;
	and.b64  	%rd2629, %rd2628, 4294967295;
	shr.u64 	%rd2630, %rd2628, 32;
	mul.lo.s64 	%rd2631, %rd277, %rd2562;
	add.s64 	%rd2632, %rd2601, %rd2630;
	add.s64 	%rd2633, %rd2632, %rd2631;
	and.b64  	%rd2634, %rd2633, 4294967295;
	shr.u64 	%rd2635, %rd2633, 32;
	add.s64 	%rd6122, %rd2605, %rd2546;
	shr.u64 	%rd2636, %rd6122, 32;
	add.s64 	%rd2637, %rd2609, %rd2636;
	add.s64 	%rd2638, %rd2637, %rd2577;
	and.b64  	%rd2639, %rd2638, 4294967295;
	shr.u64 	%rd2640, %rd2638, 32;
	add.s64 	%rd2641, %rd2614, %rd2640;
	add.s64 	%rd2642, %rd2641, %rd2611;
	and.b64  	%rd2643, %rd2642, 4294967295;
	shr.u64 	%rd2644, %rd2642, 32;
	add.s64 	%rd2645, %rd2619, %rd2644;
	mad.lo.s64 	%rd2646, %rd278, %rd278, %rd2645;
	and.b64  	%rd2647, %rd2646, 4294967295;
	shr.u64 	%rd2648, %rd2646, 32;
	mul.lo.s64 	%rd2649, %rd279, %rd278;
	add.s64 	%rd2650, %rd2624, %rd2648;
	add.s64 	%rd2651, %rd2650, %rd2649;
	and.b64  	%rd2652, %rd2651, 4294967295;
	shr.u64 	%rd2653, %rd2651, 32;
	mul.lo.s64 	%rd2654, %rd280, %rd278;
	add.s64 	%rd2655, %rd2629, %rd2653;
	add.s64 	%rd2656, %rd2655, %rd2654;
	and.b64  	%rd2657, %rd2656, 4294967295;
	shr.u64 	%rd2658, %rd2656, 32;
	mul.lo.s64 	%rd2659, %rd281, %rd278;
	add.s64 	%rd2660, %rd2634, %rd2658;
	add.s64 	%rd2661, %rd2660, %rd2659;
	and.b64  	%rd2662, %rd2661, 4294967295;
	shr.u64 	%rd2663, %rd2661, 32;
	mul.lo.s64 	%rd2664, %rd278, %rd2562;
	add.s64 	%rd2665, %rd2635, %rd2663;
	add.s64 	%rd2666, %rd2665, %rd2664;
	and.b64  	%rd2667, %rd2666, 4294967295;
	shr.u64 	%rd2668, %rd2666, 32;
	add.s64 	%rd6123, %rd2639, %rd2550;
	shr.u64 	%rd2669, %rd6123, 32;
	add.s64 	%rd2670, %rd2643, %rd2669;
	add.s64 	%rd2671, %rd2670, %rd2582;
	and.b64  	%rd2672, %rd2671, 4294967295;
	shr.u64 	%rd2673, %rd2671, 32;
	add.s64 	%rd2674, %rd2647, %rd2673;
	add.s64 	%rd2675, %rd2674, %rd2616;
	and.b64  	%rd2676, %rd2675, 4294967295;
	shr.u64 	%rd2677, %rd2675, 32;
	add.s64 	%rd2678, %rd2652, %rd2677;
	add.s64 	%rd2679, %rd2678, %rd2649;
	and.b64  	%rd2680, %rd2679, 4294967295;
	shr.u64 	%rd2681, %rd2679, 32;
	add.s64 	%rd2682, %rd2657, %rd2681;
	mad.lo.s64 	%rd2683, %rd279, %rd279, %rd2682;
	and.b64  	%rd2684, %rd2683, 4294967295;
	shr.u64 	%rd2685, %rd2683, 32;
	mul.lo.s64 	%rd2686, %rd280, %rd279;
	add.s64 	%rd2687, %rd2662, %rd2685;
	add.s64 	%rd2688, %rd2687, %rd2686;
	and.b64  	%rd2689, %rd2688, 4294967295;
	shr.u64 	%rd2690, %rd2688, 32;
	mul.lo.s64 	%rd2691, %rd281, %rd279;
	add.s64 	%rd2692, %rd2667, %rd2690;
	add.s64 	%rd2693, %rd2692, %rd2691;
	and.b64  	%rd2694, %rd2693, 4294967295;
	shr.u64 	%rd2695, %rd2693, 32;
	mul.lo.s64 	%rd2696, %rd279, %rd2562;
	add.s64 	%rd2697, %rd2668, %rd2695;
	add.s64 	%rd2698, %rd2697, %rd2696;
	and.b64  	%rd2699, %rd2698, 4294967295;
	shr.u64 	%rd2700, %rd2698, 32;
	add.s64 	%rd6124, %rd2672, %rd2554;
	shr.u64 	%rd2701, %rd6124, 32;
	add.s64 	%rd2702, %rd2676, %rd2701;
	add.s64 	%rd2703, %rd2702, %rd2587;
	and.b64  	%rd2704, %rd2703, 4294967295;
	shr.u64 	%rd2705, %rd2703, 32;
	add.s64 	%rd2706, %rd2680, %rd2705;
	add.s64 	%rd2707, %rd2706, %rd2621;
	and.b64  	%rd2708, %rd2707, 4294967295;
	shr.u64 	%rd2709, %rd2707, 32;
	add.s64 	%rd2710, %rd2684, %rd2709;
	add.s64 	%rd2711, %rd2710, %rd2654;
	and.b64  	%rd2712, %rd2711, 4294967295;
	shr.u64 	%rd2713, %rd2711, 32;
	add.s64 	%rd2714, %rd2689, %rd2713;
	add.s64 	%rd2715, %rd2714, %rd2686;
	and.b64  	%rd2716, %rd2715, 4294967295;
	shr.u64 	%rd2717, %rd2715, 32;
	add.s64 	%rd2718, %rd2694, %rd2717;
	mad.lo.s64 	%rd2719, %rd280, %rd280, %rd2718;
	and.b64  	%rd2720, %rd2719, 4294967295;
	shr.u64 	%rd2721, %rd2719, 32;
	mul.lo.s64 	%rd2722, %rd281, %rd280;
	add.s64 	%rd2723, %rd2699, %rd2721;
	add.s64 	%rd2724, %rd2723, %rd2722;
	and.b64  	%rd2725, %rd2724, 4294967295;
	shr.u64 	%rd2726, %rd2724, 32;
	mul.lo.s64 	%rd2727, %rd280, %rd2562;
	add.s64 	%rd2728, %rd2700, %rd2726;
	add.s64 	%rd2729, %rd2728, %rd2727;
	and.b64  	%rd2730, %rd2729, 4294967295;
	shr.u64 	%rd2731, %rd2729, 32;
	add.s64 	%rd6125, %rd2704, %rd2558;
	shr.u64 	%rd2732, %rd6125, 32;
	add.s64 	%rd2733, %rd2708, %rd2732;
	add.s64 	%rd2734, %rd2733, %rd2592;
	and.b64  	%rd2735, %rd2734, 4294967295;
	shr.u64 	%rd2736, %rd2734, 32;
	add.s64 	%rd2737, %rd2712, %rd2736;
	add.s64 	%rd2738, %rd2737, %rd2626;
	and.b64  	%rd2739, %rd2738, 4294967295;
	shr.u64 	%rd2740, %rd2738, 32;
	add.s64 	%rd2741, %rd2716, %rd2740;
	add.s64 	%rd2742, %rd2741, %rd2659;
	and.b64  	%rd2743, %rd2742, 4294967295;
	shr.u64 	%rd2744, %rd2742, 32;
	add.s64 	%rd2745, %rd2720, %rd2744;
	add.s64 	%rd2746, %rd2745, %rd2691;
	and.b64  	%rd2747, %rd2746, 4294967295;
	shr.u64 	%rd2748, %rd2746, 32;
	add.s64 	%rd2749, %rd2725, %rd2748;
	add.s64 	%rd2750, %rd2749, %rd2722;
	and.b64  	%rd2751, %rd2750, 4294967295;
	shr.u64 	%rd2752, %rd2750, 32;
	add.s64 	%rd2753, %rd2730, %rd2752;
	mad.lo.s64 	%rd2754, %rd281, %rd281, %rd2753;
	and.b64  	%rd2755, %rd2754, 4294967295;
	shr.u64 	%rd2756, %rd2754, 32;
	mul.lo.s64 	%rd2757, %rd281, %rd2562;
	add.s64 	%rd2758, %rd2731, %rd2756;
	add.s64 	%rd2759, %rd2758, %rd2757;
	and.b64  	%rd2760, %rd2759, 4294967295;
	shr.u64 	%rd2761, %rd2759, 32;
	add.s64 	%rd6126, %rd2735, %rd2563;
	shr.u64 	%rd2762, %rd6126, 32;
	add.s64 	%rd2763, %rd2739, %rd2762;
	add.s64 	%rd2764, %rd2763, %rd2597;
	shr.u64 	%rd2765, %rd2764, 32;
	add.s64 	%rd2766, %rd2743, %rd2765;
	add.s64 	%rd2767, %rd2766, %rd2631;
	shr.u64 	%rd2768, %rd2767, 32;
	add.s64 	%rd2769, %rd2747, %rd2768;
	add.s64 	%rd2770, %rd2769, %rd2664;
	shr.u64 	%rd2771, %rd2770, 32;
	add.s64 	%rd2772, %rd2751, %rd2771;
	add.s64 	%rd2773, %rd2772, %rd2696;
	shr.u64 	%rd2774, %rd2773, 32;
	add.s64 	%rd2775, %rd2755, %rd2774;
	add.s64 	%rd2776, %rd2775, %rd2727;
	shr.u64 	%rd2777, %rd2776, 32;
	add.s64 	%rd2778, %rd2760, %rd2777;
	add.s64 	%rd2779, %rd2778, %rd2757;
	shr.u64 	%rd2780, %rd2779, 32;
	mul.wide.u32 	%rd2781, %r3059, %r3059;
	add.s64 	%rd2782, %rd2761, %rd2780;
	add.s64 	%rd2783, %rd2782, %rd2781;
	cvt.u32.u64 	%r2939, %rd2764;
	cvt.u32.u64 	%r321, %rd2767;
	cvt.u32.u64 	%r322, %rd2770;
	cvt.u32.u64 	%r323, %rd2773;
	cvt.u32.u64 	%r324, %rd2776;
	cvt.u32.u64 	%r325, %rd2779;
	cvt.u32.u64 	%r326, %rd2783;
	{ .reg .b32 tmp; mov.b64 {tmp, %r327}, %rd2783; }
	mov.u32 	%r2940, %r2939;
$L__BB0_497:
	ld.const.u32 	%rd300, [SECP256K1_P+4];
	ld.const.u32 	%rd301, [SECP256K1_P];
	cvt.u32.u64 	%r1992, %rd153;
	setp.lt.u32 	%p551, %r1992, %r327;
	cvt.u32.u64 	%r330, %rd6126;
	cvt.u32.u64 	%r331, %rd6125;
	cvt.u32.u64 	%r332, %rd6124;
	cvt.u32.u64 	%r333, %rd6123;
	cvt.u32.u64 	%r334, %rd6122;
	cvt.u32.u64 	%r335, %rd6121;
	cvt.u32.u64 	%r336, %rd6120;
	cvt.u32.u64 	%r337, %rd6119;
	@%p551 bra 	$L__BB0_498;
	bra.uni 	$L__BB0_511;
$L__BB0_498:
	and.b64  	%rd4297, %rd6119, 4294967295;
	sub.s64 	%rd6119, %rd4297, %rd301;
	shr.u64 	%rd4298, %rd6119, 32;
	and.b64  	%rd4299, %rd4298, 1;
	and.b64  	%rd4300, %rd6120, 4294967295;
	add.s64 	%rd4301, %rd4299, %rd300;
	sub.s64 	%rd6120, %rd4300, %rd4301;
	shr.u64 	%rd4302, %rd6120, 32;
	and.b64  	%rd4303, %rd4302, 1;
	and.b64  	%rd4304, %rd6121, 4294967295;
	add.s64 	%rd4305, %rd4303, %rd150;
	sub.s64 	%rd6121, %rd4304, %rd4305;
	shr.u64 	%rd4306, %rd6121, 32;
	and.b64  	%rd4307, %rd4306, 1;
	and.b64  	%rd4308, %rd6122, 4294967295;
	add.s64 	%rd4309, %rd4307, %rd149;
	sub.s64 	%rd6122, %rd4308, %rd4309;
	shr.u64 	%rd4310, %rd6122, 32;
	and.b64  	%rd4311, %rd4310, 1;
	and.b64  	%rd4312, %rd6123, 4294967295;
	add.s64 	%rd4313, %rd4311, %rd148;
	sub.s64 	%rd6123, %rd4312, %rd4313;
	shr.u64 	%rd4314, %rd6123, 32;
	and.b64  	%rd4315, %rd4314, 1;
	and.b64  	%rd4316, %rd6124, 4294967295;
	add.s64 	%rd4317, %rd4315, %rd147;
	sub.s64 	%rd6124, %rd4316, %rd4317;
	shr.u64 	%rd4318, %rd6124, 32;
	and.b64  	%rd4319, %rd4318, 1;
	and.b64  	%rd4320, %rd6125, 4294967295;
	add.s64 	%rd4321, %rd4319, %rd34;
	sub.s64 	%rd6125, %rd4320, %rd4321;
	shr.u64 	%rd4322, %rd6125, 32;
	and.b64  	%rd4323, %rd4322, 1;
	and.b64  	%rd4324, %rd6126, 4294967295;
	add.s64 	%rd4325, %rd4323, %rd153;
	sub.s64 	%rd6126, %rd4324, %rd4325;
	shr.u64 	%rd4326, %rd6126, 32;
	and.b64  	%rd4327, %rd4326, 1;
	setp.eq.b64 	%p806, %rd4327, 1;
	add.s32 	%r2256, %r2940, -1;
	setp.ne.s32 	%p807, %r2940, 0;
	and.pred  	%p808, %p806, %p807;
	selp.b32 	%r2939, %r2256, %r2939, %p808;
	selp.b32 	%r2940, %r2256, %r2940, %p808;
	bra.uni 	$L__BB0_497;
$L__BB0_499:
	setp.lt.u32 	%p553, %r1933, %r326;
	@%p553 bra 	$L__BB0_498;
	setp.gt.u32 	%p554, %r1933, %r326;
	@%p554 bra 	$L__BB0_512;
	setp.lt.u32 	%p555, %r1935, %r325;
	@%p555 bra 	$L__BB0_498;
	setp.gt.u32 	%p556, %r1935, %r325;
	@%p556 bra 	$L__BB0_512;
	setp.lt.u32 	%p557, %r1936, %r324;
	@%p557 bra 	$L__BB0_498;
	setp.gt.u32 	%p558, %r1936, %r324;
	@%p558 bra 	$L__BB0_512;
	setp.lt.u32 	%p559, %r1937, %r323;
	@%p559 bra 	$L__BB0_498;
	setp.gt.u32 	%p560, %r1937, %r323;
	@%p560 bra 	$L__BB0_512;
	cvt.u32.u64 	%r2002, %rd150;
	setp.lt.u32 	%p561, %r2002, %r322;
	@%p561 bra 	$L__BB0_498;
	setp.gt.u32 	%p562, %r2002, %r322;
	@%p562 bra 	$L__BB0_512;
	cvt.u32.u64 	%r2004, %rd300;
	setp.lt.u32 	%p563, %r2004, %r321;
	@%p563 bra 	$L__BB0_498;
	cvt.u32.u64 	%r2006, %rd301;
	setp.gt.u32 	%p564, %r2004, %r321;
	setp.lt.u32 	%p565, %r2939, %r2006;
	or.pred  	%p566, %p564, %p565;
	@%p566 bra 	$L__BB0_512;
	bra.uni 	$L__BB0_498;
$L__BB0_511:
	setp.le.u32 	%p552, %r1992, %r327;
	@%p552 bra 	$L__BB0_499;
$L__BB0_512:
	setp.eq.s32 	%p567, %r2940, 0;
	@%p567 bra 	$L__BB0_513;
	bra.uni 	$L__BB0_527;
$L__BB0_513:
	setp.lt.u32 	%p568, %r1992, %r330;
	@%p568 bra 	$L__BB0_498;
	bra.uni 	$L__BB0_526;
$L__BB0_514:
	setp.lt.u32 	%p570, %r1933, %r331;
	@%p570 bra 	$L__BB0_498;
	setp.gt.u32 	%p571, %r1933, %r331;
	@%p571 bra 	$L__BB0_527;
	setp.lt.u32 	%p572, %r1935, %r332;
	@%p572 bra 	$L__BB0_498;
	setp.gt.u32 	%p573, %r1935, %r332;
	@%p573 bra 	$L__BB0_527;
	setp.lt.u32 	%p574, %r1936, %r333;
	@%p574 bra 	$L__BB0_498;
	setp.gt.u32 	%p575, %r1936, %r333;
	@%p575 bra 	$L__BB0_527;
	setp.lt.u32 	%p576, %r1937, %r334;
	@%p576 bra 	$L__BB0_498;
	setp.gt.u32 	%p577, %r1937, %r334;
	@%p577 bra 	$L__BB0_527;
	cvt.u32.u64 	%r2017, %rd150;
	setp.lt.u32 	%p578, %r2017, %r335;
	@%p578 bra 	$L__BB0_498;
	setp.gt.u32 	%p579, %r2017, %r335;
	@%p579 bra 	$L__BB0_527;
	cvt.u32.u64 	%r2019, %rd300;
	setp.lt.u32 	%p580, %r2019, %r336;
	@%p580 bra 	$L__BB0_498;
	cvt.u32.u64 	%r2021, %rd301;
	setp.gt.u32 	%p581, %r2019, %r336;
	setp.gt.u32 	%p582, %r2021, %r337;
	or.pred  	%p583, %p581, %p582;
	@%p583 bra 	$L__BB0_527;
	bra.uni 	$L__BB0_498;
$L__BB0_526:
	setp.gt.u32 	%p569, %r1992, %r330;
	@%p569 bra 	$L__BB0_527;
	bra.uni 	$L__BB0_514;
$L__BB0_527:
	shl.b32 	%r2941, %r337, 1;
	shr.u64 	%rd2786, %rd6119, 31;
	and.b64  	%rd2787, %rd2786, 1;
	and.b64  	%rd310, %rd6120, 4294967295;
	shl.b64 	%rd2788, %rd6120, 1;
	and.b64  	%rd2789, %rd2788, 8589934590;
	or.b64  	%rd6127, %rd2787, %rd2789;
	cvt.u32.u64 	%r341, %rd6127;
	shr.u64 	%rd2790, %rd2789, 32;
	and.b64  	%rd312, %rd6121, 4294967295;
	shl.b64 	%rd2791, %rd6121, 1;
	and.b64  	%rd2792, %rd2791, 8589934590;
	or.b64  	%rd6128, %rd2790, %rd2792;
	cvt.u32.u64 	%r342, %rd6128;
	shr.u64 	%rd2793, %rd2792, 32;
	and.b64  	%rd314, %rd6122, 4294967295;
	shl.b64 	%rd2794, %rd6122, 1;
	and.b64  	%rd2795, %rd2794, 8589934590;
	or.b64  	%rd6129, %rd2793, %rd2795;
	cvt.u32.u64 	%r343, %rd6129;
	shr.u64 	%rd2796, %rd2795, 32;
	and.b64  	%rd316, %rd6123, 4294967295;
	shl.b64 	%rd2797, %rd6123, 1;
	and.b64  	%rd2798, %rd2797, 8589934590;
	or.b64  	%rd6130, %rd2796, %rd2798;
	cvt.u32.u64 	%r344, %rd6130;
	shr.u64 	%rd2799, %rd2798, 32;
	and.b64  	%rd318, %rd6124, 4294967295;
	shl.b64 	%rd2800, %rd6124, 1;
	and.b64  	%rd2801, %rd2800, 8589934590;
	or.b64  	%rd6131, %rd2799, %rd2801;
	cvt.u32.u64 	%r345, %rd6131;
	shr.u64 	%rd2802, %rd2801, 32;
	and.b64  	%rd320, %rd6125, 4294967295;
	shl.b64 	%rd2803, %rd6125, 1;
	and.b64  	%rd2804, %rd2803, 8589934590;
	or.b64  	%rd6132, %rd2802, %rd2804;
	cvt.u32.u64 	%r346, %rd6132;
	{ .reg .b32 tmp; mov.b64 {tmp, %r2023}, %rd2804; }
	shl.b32 	%r2024, %r330, 1;
	or.b32  	%r2942, %r2024, %r2023;
	setp.gt.u32 	%p584, %r2942, %r1992;
	@%p584 bra 	$L__BB0_541;
	setp.lt.u32 	%p585, %r2942, %r1992;
	@%p585 bra 	$L__BB0_542;
	setp.lt.u32 	%p586, %r1933, %r346;
	@%p586 bra 	$L__BB0_541;
	setp.gt.u32 	%p587, %r1933, %r346;
	@%p587 bra 	$L__BB0_542;
	setp.lt.u32 	%p588, %r1935, %r345;
	@%p588 bra 	$L__BB0_541;
	setp.gt.u32 	%p589, %r1935, %r345;
	@%p589 bra 	$L__BB0_542;
	setp.lt.u32 	%p590, %r1936, %r344;
	@%p590 bra 	$L__BB0_541;
	setp.gt.u32 	%p591, %r1936, %r344;
	@%p591 bra 	$L__BB0_542;
	setp.lt.u32 	%p592, %r1937, %r343;
	@%p592 bra 	$L__BB0_541;
	setp.gt.u32 	%p593, %r1937, %r343;
	@%p593 bra 	$L__BB0_542;
	cvt.u32.u64 	%r2034, %rd150;
	setp.lt.u32 	%p594, %r2034, %r342;
	@%p594 bra 	$L__BB0_541;
	setp.gt.u32 	%p595, %r2034, %r342;
	@%p595 bra 	$L__BB0_542;
	cvt.u32.u64 	%r2036, %rd300;
	setp.lt.u32 	%p596, %r2036, %r341;
	@%p596 bra 	$L__BB0_541;
	cvt.u32.u64 	%r2038, %rd301;
	setp.gt.u32 	%p597, %r2036, %r341;
	setp.lt.u32 	%p598, %r2941, %r2038;
	or.pred  	%p599, %p597, %p598;
	@%p599 bra 	$L__BB0_542;
$L__BB0_541:
	cvt.u64.u32 	%rd2806, %r2941;
	sub.s64 	%rd2807, %rd2806, %rd301;
	cvt.u32.u64 	%r2941, %rd2807;
	shr.u64 	%rd2808, %rd2807, 32;
	and.b64  	%rd2809, %rd2808, 1;
	and.b64  	%rd2810, %rd6127, 4294967295;
	add.s64 	%rd2811, %rd2809, %rd300;
	sub.s64 	%rd6127, %rd2810, %rd2811;
	shr.u64 	%rd2812, %rd6127, 32;
	and.b64  	%rd2813, %rd2812, 1;
	and.b64  	%rd2814, %rd6128, 4294967295;
	add.s64 	%rd2815, %rd2813, %rd150;
	sub.s64 	%rd6128, %rd2814, %rd2815;
	shr.u64 	%rd2816, %rd6128, 32;
	and.b64  	%rd2817, %rd2816, 1;
	and.b64  	%rd2818, %rd6129, 4294967295;
	add.s64 	%rd2819, %rd2817, %rd149;
	sub.s64 	%rd6129, %rd2818, %rd2819;
	shr.u64 	%rd2820, %rd6129, 32;
	and.b64  	%rd2821, %rd2820, 1;
	and.b64  	%rd2822, %rd6130, 4294967295;
	add.s64 	%rd2823, %rd2821, %rd148;
	sub.s64 	%rd6130, %rd2822, %rd2823;
	shr.u64 	%rd2824, %rd6130, 32;
	and.b64  	%rd2825, %rd2824, 1;
	and.b64  	%rd2826, %rd6131, 4294967295;
	add.s64 	%rd2827, %rd2825, %rd147;
	sub.s64 	%rd6131, %rd2826, %rd2827;
	shr.u64 	%rd2828, %rd6131, 32;
	and.b64  	%rd2829, %rd2828, 1;
	and.b64  	%rd2830, %rd6132, 4294967295;
	add.s64 	%rd2831, %rd2829, %rd34;
	sub.s64 	%rd6132, %rd2830, %rd2831;
	{ .reg .b32 tmp; mov.b64 {tmp, %r2040}, %rd6132; }
	and.b32  	%r2041, %r2040, 1;
	add.s32 	%r2042, %r2041, %r1992;
	sub.s32 	%r2942, %r2942, %r2042;
$L__BB0_542:
	add.s32 	%r2943, %r2941, %r337;
	setp.lt.u32 	%p600, %r2943, %r2941;
	selp.u64 	%rd2832, 1, 0, %p600;
	and.b64  	%rd2833, %rd6127, 4294967295;
	add.s64 	%rd2834, %rd2833, %rd2832;
	add.s64 	%rd6133, %rd2834, %rd310;
	cvt.u32.u64 	%r353, %rd6133;
	shr.u64 	%rd2835, %rd6133, 32;
	and.b64  	%rd2836, %rd6128, 4294967295;
	add.s64 	%rd2837, %rd2835, %rd2836;
	add.s64 	%rd6134, %rd2837, %rd312;
	cvt.u32.u64 	%r354, %rd6134;
	shr.u64 	%rd2838, %rd6134, 32;
	and.b64  	%rd2839, %rd6129, 4294967295;
	add.s64 	%rd2840, %rd2838, %rd2839;
	add.s64 	%rd6135, %rd2840, %rd314;
	cvt.u32.u64 	%r355, %rd6135;
	shr.u64 	%rd2841, %rd6135, 32;
	and.b64  	%rd2842, %rd6130, 4294967295;
	add.s64 	%rd2843, %rd2841, %rd2842;
	add.s64 	%rd6136, %rd2843, %rd316;
	cvt.u32.u64 	%r356, %rd6136;
	shr.u64 	%rd2844, %rd6136, 32;
	and.b64  	%rd2845, %rd6131, 4294967295;
	add.s64 	%rd2846, %rd2844, %rd2845;
	add.s64 	%rd6137, %rd2846, %rd318;
	cvt.u32.u64 	%r357, %rd6137;
	shr.u64 	%rd2847, %rd6137, 32;
	and.b64  	%rd2848, %rd6132, 4294967295;
	add.s64 	%rd2849, %rd2847, %rd2848;
	add.s64 	%rd6138, %rd2849, %rd320;
	cvt.u32.u64 	%r358, %rd6138;
	{ .reg .b32 tmp; mov.b64 {tmp, %r2044}, %rd6138; }
	add.s32 	%r2045, %r2942, %r2044;
	add.s32 	%r2944, %r2045, %r330;
	setp.gt.u32 	%p601, %r2944, %r1992;
	@%p601 bra 	$L__BB0_556;
	setp.lt.u32 	%p602, %r2944, %r1992;
	@%p602 bra 	$L__BB0_557;
	setp.lt.u32 	%p603, %r1933, %r358;
	@%p603 bra 	$L__BB0_556;
	setp.gt.u32 	%p604, %r1933, %r358;
	@%p604 bra 	$L__BB0_557;
	setp.lt.u32 	%p605, %r1935, %r357;
	@%p605 bra 	$L__BB0_556;
	setp.gt.u32 	%p606, %r1935, %r357;
	@%p606 bra 	$L__BB0_557;
	setp.lt.u32 	%p607, %r1936, %r356;
	@%p607 bra 	$L__BB0_556;
	setp.gt.u32 	%p608, %r1936, %r356;
	@%p608 bra 	$L__BB0_557;
	setp.lt.u32 	%p609, %r1937, %r355;
	@%p609 bra 	$L__BB0_556;
	setp.gt.u32 	%p610, %r1937, %r355;
	@%p610 bra 	$L__BB0_557;
	cvt.u32.u64 	%r2055, %rd150;
	setp.lt.u32 	%p611, %r2055, %r354;
	@%p611 bra 	$L__BB0_556;
	setp.gt.u32 	%p612, %r2055, %r354;
	@%p612 bra 	$L__BB0_557;
	cvt.u32.u64 	%r2057, %rd300;
	setp.lt.u32 	%p613, %r2057, %r353;
	@%p613 bra 	$L__BB0_556;
	cvt.u32.u64 	%r2059, %rd301;
	setp.gt.u32 	%p614, %r2057, %r353;
	setp.lt.u32 	%p615, %r2943, %r2059;
	or.pred  	%p616, %p614, %p615;
	@%p616 bra 	$L__BB0_557;
$L__BB0_556:
	cvt.u64.u32 	%rd2851, %r2943;
	sub.s64 	%rd2852, %rd2851, %rd301;
	cvt.u32.u64 	%r2943, %rd2852;
	shr.u64 	%rd2853, %rd2852, 32;
	and.b64  	%rd2854, %rd2853, 1;
	and.b64  	%rd2855, %rd6133, 4294967295;
	add.s64 	%rd2856, %rd2854, %rd300;
	sub.s64 	%rd6133, %rd2855, %rd2856;
	shr.u64 	%rd2857, %rd6133, 32;
	and.b64  	%rd2858, %rd2857, 1;
	and.b64  	%rd2859, %rd6134, 4294967295;
	add.s64 	%rd2860, %rd2858, %rd150;
	sub.s64 	%rd6134, %rd2859, %rd2860;
	shr.u64 	%rd2861, %rd6134, 32;
	and.b64  	%rd2862, %rd2861, 1;
	and.b64  	%rd2863, %rd6135, 4294967295;
	add.s64 	%rd2864, %rd2862, %rd149;
	sub.s64 	%rd6135, %rd2863, %rd2864;
	shr.u64 	%rd2865, %rd6135, 32;
	and.b64  	%rd2866, %rd2865, 1;
	and.b64  	%rd2867, %rd6136, 4294967295;
	add.s64 	%rd2868, %rd2866, %rd148;
	sub.s64 	%rd6136, %rd2867, %rd2868;
	shr.u64 	%rd2869, %rd6136, 32;
	and.b64  	%rd2870, %rd2869, 1;
	and.b64  	%rd2871, %rd6137, 4294967295;
	add.s64 	%rd2872, %rd2870, %rd147;
	sub.s64 	%rd6137, %rd2871, %rd2872;
	shr.u64 	%rd2873, %rd6137, 32;
	and.b64  	%rd2874, %rd2873, 1;
	and.b64  	%rd2875, %rd6138, 4294967295;
	add.s64 	%rd2876, %rd2874, %rd34;
	sub.s64 	%rd6138, %rd2875, %rd2876;
	{ .reg .b32 tmp; mov.b64 {tmp, %r2061}, %rd6138; }
	and.b32  	%r2062, %r2061, 1;
	add.s32 	%r2063, %r2062, %r1992;
	sub.s32 	%r2944, %r2944, %r2063;
$L__BB0_557:
	ld.const.u32 	%r2065, [SECP256K1_Gy];
	shl.b32 	%r2945, %r2065, 1;
	shr.u32 	%r2066, %r2065, 31;
	cvt.u64.u32 	%rd2877, %r2066;
	and.b64  	%rd352, %rd6118, 4294967295;
	shl.b64 	%rd2878, %rd6118, 1;
	and.b64  	%rd2879, %rd2878, 8589934590;
	or.b64  	%rd353, %rd2879, %rd2877;
	cvt.u32.u64 	%r2946, %rd353;
	shr.u64 	%rd2880, %rd2879, 32;
	and.b64  	%rd354, %rd6117, 4294967295;
	shl.b64 	%rd2881, %rd6117, 1;
	and.b64  	%rd2882, %rd2881, 8589934590;
	or.b64  	%rd355, %rd2880, %rd2882;
	cvt.u32.u64 	%r2947, %rd355;
	shr.u64 	%rd2883, %rd2882, 32;
	and.b64  	%rd356, %rd6116, 4294967295;
	shl.b64 	%rd2884, %rd6116, 1;
	and.b64  	%rd2885, %rd2884, 8589934590;
	or.b64  	%rd357, %rd2883, %rd2885;
	cvt.u32.u64 	%r2948, %rd357;
	shr.u64 	%rd2886, %rd2885, 32;
	and.b64  	%rd358, %rd6115, 4294967295;
	shl.b64 	%rd2887, %rd6115, 1;
	and.b64  	%rd2888, %rd2887, 8589934590;
	or.b64  	%rd359, %rd2886, %rd2888;
	cvt.u32.u64 	%r2949, %rd359;
	shr.u64 	%rd2889, %rd2888, 32;
	and.b64  	%rd360, %rd6114, 4294967295;
	shl.b64 	%rd2890, %rd6114, 1;
	and.b64  	%rd2891, %rd2890, 8589934590;
	or.b64  	%rd361, %rd2889, %rd2891;
	cvt.u32.u64 	%r2950, %rd361;
	shr.u64 	%rd2892, %rd2891, 32;
	and.b64  	%rd362, %rd6113, 4294967295;
	shl.b64 	%rd2893, %rd6113, 1;
	and.b64  	%rd2894, %rd2893, 8589934590;
	or.b64  	%rd363, %rd2892, %rd2894;
	cvt.u32.u64 	%r2951, %rd363;
	{ .reg .b32 tmp; mov.b64 {tmp, %r2067}, %rd2894; }
	shl.b32 	%r2068, %r3047, 1;
	or.b32  	%r2952, %r2068, %r2067;
	setp.gt.u32 	%p617, %r2952, %r1992;
	@%p617 bra 	$L__BB0_571;
	setp.lt.u32 	%p618, %r2952, %r1992;
	@%p618 bra 	$L__BB0_572;
	setp.lt.u32 	%p619, %r1933, %r2951;
	@%p619 bra 	$L__BB0_571;
	setp.gt.u32 	%p620, %r1933, %r2951;
	@%p620 bra 	$L__BB0_572;
	setp.lt.u32 	%p621, %r1935, %r2950;
	@%p621 bra 	$L__BB0_571;
	setp.gt.u32 	%p622, %r1935, %r2950;
	@%p622 bra 	$L__BB0_572;
	setp.lt.u32 	%p623, %r1936, %r2949;
	@%p623 bra 	$L__BB0_571;
	setp.gt.u32 	%p624, %r1936, %r2949;
	@%p624 bra 	$L__BB0_572;
	setp.lt.u32 	%p625, %r1937, %r2948;
	@%p625 bra 	$L__BB0_571;
	setp.gt.u32 	%p626, %r1937, %r2948;
	@%p626 bra 	$L__BB0_572;
	cvt.u32.u64 	%r2078, %rd150;
	setp.lt.u32 	%p627, %r2078, %r2947;
	@%p627 bra 	$L__BB0_571;
	setp.gt.u32 	%p628, %r2078, %r2947;
	@%p628 bra 	$L__BB0_572;
	cvt.u32.u64 	%r2080, %rd300;
	setp.lt.u32 	%p629, %r2080, %r2946;
	@%p629 bra 	$L__BB0_571;
	cvt.u32.u64 	%r2082, %rd301;
	setp.gt.u32 	%p630, %r2080, %r2946;
	setp.lt.u32 	%p631, %r2945, %r2082;
	or.pred  	%p632, %p630, %p631;
	@%p632 bra 	$L__BB0_572;
$L__BB0_571:
	cvt.u64.u32 	%rd2896, %r2945;
	sub.s64 	%rd2897, %rd2896, %rd301;
	cvt.u32.u64 	%r2945, %rd2897;
	shr.u64 	%rd2898, %rd2897, 32;
	and.b64  	%rd2899, %rd2898, 1;
	and.b64  	%rd2900, %rd353, 4294967295;
	add.s64 	%rd2901, %rd2899, %rd300;
	sub.s64 	%rd2902, %rd2900, %rd2901;
	cvt.u32.u64 	%r2946, %rd2902;
	shr.u64 	%rd2903, %rd2902, 32;
	and.b64  	%rd2904, %rd2903, 1;
	and.b64  	%rd2905, %rd355, 4294967295;
	add.s64 	%rd2906, %rd2904, %rd150;
	sub.s64 	%rd2907, %rd2905, %rd2906;
	cvt.u32.u64 	%r2947, %rd2907;
	shr.u64 	%rd2908, %rd2907, 32;
	and.b64  	%rd2909, %rd2908, 1;
	and.b64  	%rd2910, %rd357, 4294967295;
	add.s64 	%rd2911, %rd2909, %rd149;
	sub.s64 	%rd2912, %rd2910, %rd2911;
	cvt.u32.u64 	%r2948, %rd2912;
	shr.u64 	%rd2913, %rd2912, 32;
	and.b64  	%rd2914, %rd2913, 1;
	and.b64  	%rd2915, %rd359, 4294967295;
	add.s64 	%rd2916, %rd2914, %rd148;
	sub.s64 	%rd2917, %rd2915, %rd2916;
	cvt.u32.u64 	%r2949, %rd2917;
	shr.u64 	%rd2918, %rd2917, 32;
	and.b64  	%rd2919, %rd2918, 1;
	and.b64  	%rd2920, %rd361, 4294967295;
	add.s64 	%rd2921, %rd2919, %rd147;
	sub.s64 	%rd2922, %rd2920, %rd2921;
	cvt.u32.u64 	%r2950, %rd2922;
	shr.u64 	%rd2923, %rd2922, 32;
	and.b64  	%rd2924, %rd2923, 1;
	and.b64  	%rd2925, %rd363, 4294967295;
	add.s64 	%rd2926, %rd2924, %rd34;
	sub.s64 	%rd2927, %rd2925, %rd2926;
	cvt.u32.u64 	%r2951, %rd2927;
	{ .reg .b32 tmp; mov.b64 {tmp, %r2084}, %rd2927; }
	and.b32  	%r2085, %r2084, 1;
	add.s32 	%r2086, %r2085, %r1992;
	sub.s32 	%r2952, %r2952, %r2086;
$L__BB0_572:
	add.s64 	%rd2928, %rd301, -2;
	st.local.u32 	[%rd8], %rd2928;
	shr.s64 	%rd2929, %rd2928, 32;
	add.s64 	%rd2930, %rd2929, %rd300;
	st.local.u32 	[%rd8+4], %rd2930;
	shr.s64 	%rd2931, %rd2930, 32;
	add.s64 	%rd2932, %rd2931, %rd150;
	st.local.u32 	[%rd8+8], %rd2932;
	shr.s64 	%rd2933, %rd2932, 32;
	add.s64 	%rd2934, %rd2933, %rd149;
	st.local.u32 	[%rd8+12], %rd2934;
	shr.s64 	%rd2935, %rd2934, 32;
	add.s64 	%rd2936, %rd2935, %rd148;
	st.local.u32 	[%rd8+16], %rd2936;
	shr.s64 	%rd2937, %rd2936, 32;
	add.s64 	%rd2938, %rd2937, %rd147;
	st.local.u32 	[%rd8+20], %rd2938;
	shr.s64 	%rd2939, %rd2938, 32;
	add.s64 	%rd2940, %rd2939, %rd34;
	st.local.u32 	[%rd8+24], %rd2940;
	ld.const.u32 	%r2089, [SECP256K1_P+28];
	{ .reg .b32 tmp; mov.b64 {tmp, %r2090}, %rd2940; }
	add.s32 	%r2091, %r2089, %r2090;
	st.local.u32 	[%rd8+28], %r2091;
	mov.b32 	%r2973, 0;
	mov.b32 	%r2972, 1;
	mov.u32 	%r2974, %r2973;
	mov.u32 	%r2975, %r2973;
	mov.u32 	%r2976, %r2973;
	mov.u32 	%r2977, %r2973;
	mov.u32 	%r2978, %r2973;
	mov.u32 	%r2960, %r2973;
	mov.u32 	%r2969, %r2973;
$L__BB0_573:
	shr.u32 	%r2092, %r2969, 5;
	and.b32  	%r2093, %r2969, 31;
	mul.wide.u32 	%rd2941, %r2092, 4;
	add.s64 	%rd2942, %rd8, %rd2941;
	ld.local.u32 	%r2094, [%rd2942];
	shr.u32 	%r2095, %r2094, %r2093;
	and.b32  	%r2096, %r2095, 1;
	setp.eq.b32 	%p633, %r2096, 1;
	not.pred 	%p634, %p633;
	@%p634 bra 	$L__BB0_604;
	mul.wide.u32 	%rd6139, %r2945, %r2972;
	shr.u64 	%rd2943, %rd6139, 32;
	mul.wide.u32 	%rd2944, %r2946, %r2972;
	add.s64 	%rd2945, %rd2943, %rd2944;
	and.b64  	%rd2946, %rd2945, 4294967295;
	shr.u64 	%rd2947, %rd2945, 32;
	mul.wide.u32 	%rd2948, %r2947, %r2972;
	add.s64 	%rd2949, %rd2947, %rd2948;
	and.b64  	%rd2950, %rd2949, 4294967295;
	shr.u64 	%rd2951, %rd2949, 32;
	mul.wide.u32 	%rd2952, %r2948, %r2972;
	add.s64 	%rd2953, %rd2951, %rd2952;
	and.b64  	%rd2954, %rd2953, 4294967295;
	shr.u64 	%rd2955, %rd2953, 32;
	mul.wide.u32 	%rd2956, %r2949, %r2972;
	add.s64 	%rd2957, %rd2955, %rd2956;
	and.b64  	%rd2958, %rd2957, 4294967295;
	shr.u64 	%rd2959, %rd2957, 32;
	mul.wide.u32 	%rd2960, %r2950, %r2972;
	add.s64 	%rd2961, %rd2959, %rd2960;
	and.b64  	%rd2962, %rd2961, 4294967295;
	shr.u64 	%rd2963, %rd2961, 32;
	mul.wide.u32 	%rd2964, %r2951, %r2972;
	add.s64 	%rd2965, %rd2963, %rd2964;
	and.b64  	%rd2966, %rd2965, 4294967295;
	shr.u64 	%rd2967, %rd2965, 32;
	mul.wide.u32 	%rd2968, %r2952, %r2972;
	add.s64 	%rd2969, %rd2967, %rd2968;
	and.b64  	%rd2970, %rd2969, 4294967295;
	shr.u64 	%rd2971, %rd2969, 32;
	mul.wide.u32 	%rd2972, %r2945, %r2973;
	add.s64 	%rd6140, %rd2946, %rd2972;
	shr.u64 	%rd2973, %rd6140, 32;
	mul.wide.u32 	%rd2974, %r2946, %r2973;
	add.s64 	%rd2975, %rd2950, %rd2973;
	add.s64 	%rd2976, %rd2975, %rd2974;
	and.b64  	%rd2977, %rd2976, 4294967295;
	shr.u64 	%rd2978, %rd2976, 32;
	mul.wide.u32 	%rd2979, %r2947, %r2973;
	add.s64 	%rd2980, %rd2954, %rd2978;
	add.s64 	%rd2981, %rd2980, %rd2979;
	and.b64  	%rd2982, %rd2981, 4294967295;
	shr.u64 	%rd2983, %rd2981, 32;
	mul.wide.u32 	%rd2984, %r2948, %r2973;
	add.s64 	%rd2985, %rd2958, %rd2983;
	add.s64 	%rd2986, %rd2985, %rd2984;
	and.b64  	%rd2987, %rd2986, 4294967295;
	shr.u64 	%rd2988, %rd2986, 32;
	mul.wide.u32 	%rd2989, %r2949, %r2973;
	add.s64 	%rd2990, %rd2962, %rd2988;
	add.s64 	%rd2991, %rd2990, %rd2989;
	and.b64  	%rd2992, %rd2991, 4294967295;
	shr.u64 	%rd2993, %rd2991, 32;
	mul.wide.u32 	%rd2994, %r2950, %r2973;
	add.s64 	%rd2995, %rd2966, %rd2993;
	add.s64 	%rd2996, %rd2995, %rd2994;
	and.b64  	%rd2997, %rd2996, 4294967295;
	shr.u64 	%rd2998, %rd2996, 32;
	mul.wide.u32 	%rd2999, %r2951, %r2973;
	add.s64 	%rd3000, %rd2970, %rd2998;
	add.s64 	%rd3001, %rd3000, %rd2999;
	and.b64  	%rd3002, %rd3001, 4294967295;
	shr.u64 	%rd3003, %rd3001, 32;
	mul.wide.u32 	%rd3004, %r2952, %r2973;
	add.s64 	%rd3005, %rd2971, %rd3003;
	add.s64 	%rd3006, %rd3005, %rd3004;
	and.b64  	%rd3007, %rd3006, 4294967295;
	shr.u64 	%rd3008, %rd3006, 32;
	mul.wide.u32 	%rd3009, %r2945, %r2974;
	add.s64 	%rd6141, %rd2977, %rd3009;
	shr.u64 	%rd3010, %rd6141, 32;
	mul.wide.u32 	%rd3011, %r2946, %r2974;
	add.s64 	%rd3012, %rd2982, %rd3010;
	add.s64 	%rd3013, %rd3012, %rd3011;
	and.b64  	%rd3014, %rd3013, 4294967295;
	shr.u64 	%rd3015, %rd3013, 32;
	mul.wide.u32 	%rd3016, %r2947, %r2974;
	add.s64 	%rd3017, %rd2987, %rd3015;
	add.s64 	%rd3018, %rd3017, %rd3016;
	and.b64  	%rd3019, %rd3018, 4294967295;
	shr.u64 	%rd3020, %rd3018, 32;
	mul.wide.u32 	%rd3021, %r2948, %r2974;
	add.s64 	%rd3022, %rd2992, %rd3020;
	add.s64 	%rd3023, %rd3022, %rd3021;
	and.b64  	%rd3024, %rd3023, 4294967295;
	shr.u64 	%rd3025, %rd3023, 32;
	mul.wide.u32 	%rd3026, %r2949, %r2974;
	add.s64 	%rd3027, %rd2997, %rd3025;
	add.s64 	%rd3028, %rd3027, %rd3026;
	and.b64  	%rd3029, %rd3028, 4294967295;
	shr.u64 	%rd3030, %rd3028, 32;
	mul.wide.u32 	%rd3031, %r2950, %r2974;
	add.s64 	%rd3032, %rd3002, %rd3030;
	add.s64 	%rd3033, %rd3032, %rd3031;
	and.b64  	%rd3034, %rd3033, 4294967295;
	shr.u64 	%rd3035, %rd3033, 32;
	mul.wide.u32 	%rd3036, %r2951, %r2974;
	add.s64 	%rd3037, %rd3007, %rd3035;
	add.s64 	%rd3038, %rd3037, %rd3036;
	and.b64  	%rd3039, %rd3038, 4294967295;
	shr.u64 	%rd3040, %rd3038, 32;
	mul.wide.u32 	%rd3041, %r2952, %r2974;
	add.s64 	%rd3042, %rd3008, %rd3040;
	add.s64 	%rd3043, %rd3042, %rd3041;
	and.b64  	%rd3044, %rd3043, 4294967295;
	shr.u64 	%rd3045, %rd3043, 32;
	mul.wide.u32 	%rd3046, %r2945, %r2975;
	add.s64 	%rd6142, %rd3014, %rd3046;
	shr.u64 	%rd3047, %rd6142, 32;
	mul.wide.u32 	%rd3048, %r2946, %r2975;
	add.s64 	%rd3049, %rd3019, %rd3047;
	add.s64 	%rd3050, %rd3049, %rd3048;
	and.b64  	%rd3051, %rd3050, 4294967295;
	shr.u64 	%rd3052, %rd3050, 32;
	mul.wide.u32 	%rd3053, %r2947, %r2975;
	add.s64 	%rd3054, %rd3024, %rd3052;
	add.s64 	%rd3055, %rd3054, %rd3053;
	and.b64  	%rd3056, %rd3055, 4294967295;
	shr.u64 	%rd3057, %rd3055, 32;
	mul.wide.u32 	%rd3058, %r2948, %r2975;
	add.s64 	%rd3059, %rd3029, %rd3057;
	add.s64 	%rd3060, %rd3059, %rd3058;
	and.b64  	%rd3061, %rd3060, 4294967295;
	shr.u64 	%rd3062, %rd3060, 32;
	mul.wide.u32 	%rd3063, %r2949, %r2975;
	add.s64 	%rd3064, %rd3034, %rd3062;
	add.s64 	%rd3065, %rd3064, %rd3063;
	and.b64  	%rd3066, %rd3065, 4294967295;
	shr.u64 	%rd3067, %rd3065, 32;
	mul.wide.u32 	%rd3068, %r2950, %r2975;
	add.s64 	%rd3069, %rd3039, %rd3067;
	add.s64 	%rd3070, %rd3069, %rd3068;
	and.b64  	%rd3071, %rd3070, 4294967295;
	shr.u64 	%rd3072, %rd3070, 32;
	mul.wide.u32 	%rd3073, %r2951, %r2975;
	add.s64 	%rd3074, %rd3044, %rd3072;
	add.s64 	%rd3075, %rd3074, %rd3073;
	and.b64  	%rd3076, %rd3075, 4294967295;
	shr.u64 	%rd3077, %rd3075, 32;
	mul.wide.u32 	%rd3078, %r2952, %r2975;
	add.s64 	%rd3079, %rd3045, %rd3077;
	add.s64 	%rd3080, %rd3079, %rd3078;
	and.b64  	%rd3081, %rd3080, 4294967295;
	shr.u64 	%rd3082, %rd3080, 32;
	mul.wide.u32 	%rd3083, %r2945, %r2976;
	add.s64 	%rd6143, %rd3051, %rd3083;
	shr.u64 	%rd3084, %rd6143, 32;
	mul.wide.u32 	%rd3085, %r2946, %r2976;
	add.s64 	%rd3086, %rd3056, %rd3084;
	add.s64 	%rd3087, %rd3086, %rd3085;
	and.b64  	%rd3088, %rd3087, 4294967295;
	shr.u64 	%rd3089, %rd3087, 32;
	mul.wide.u32 	%rd3090, %r2947, %r2976;
	add.s64 	%rd3091, %rd3061, %rd3089;
	add.s64 	%rd3092, %rd3091, %rd3090;
	and.b64  	%rd3093, %rd3092, 4294967295;
	shr.u64 	%rd3094, %rd3092, 32;
	mul.wide.u32 	%rd3095, %r2948, %r2976;
	add.s64 	%rd3096, %rd3066, %rd3094;
	add.s64 	%rd3097, %rd3096, %rd3095;
	and.b64  	%rd3098, %rd3097, 4294967295;
	shr.u64 	%rd3099, %rd3097, 32;
	mul.wide.u32 	%rd3100, %r2949, %r2976;
	add.s64 	%rd3101, %rd3071, %rd3099;
	add.s64 	%rd3102, %rd3101, %rd3100;
	and.b64  	%rd3103, %rd3102, 4294967295;
	shr.u64 	%rd3104, %rd3102, 32;
	mul.wide.u32 	%rd3105, %r2950, %r2976;
	add.s64 	%rd3106, %rd3076, %rd3104;
	add.s64 	%rd3107, %rd3106, %rd3105;
	and.b64  	%rd3108, %rd3107, 4294967295;
	shr.u64 	%rd3109, %rd3107, 32;
	mul.wide.u32 	%rd3110, %r2951, %r2976;
	add.s64 	%rd3111, %rd3081, %rd3109;
	add.s64 	%rd3112, %rd3111, %rd3110;
	and.b64  	%rd3113, %rd3112, 4294967295;
	shr.u64 	%rd3114, %rd3112, 32;
	mul.wide.u32 	%rd3115, %r2952, %r2976;
	add.s64 	%rd3116, %rd3082, %rd3114;
	add.s64 	%rd3117, %rd3116, %rd3115;
	and.b64  	%rd3118, %rd3117, 4294967295;
	shr.u64 	%rd3119, %rd3117, 32;
	mul.wide.u32 	%rd3120, %r2945, %r2977;
	add.s64 	%rd6144, %rd3088, %rd3120;
	shr.u64 	%rd3121, %rd6144, 32;
	mul.wide.u32 	%rd3122, %r2946, %r2977;
	add.s64 	%rd3123, %rd3093, %rd3121;
	add.s64 	%rd3124, %rd3123, %rd3122;
	and.b64  	%rd3125, %rd3124, 4294967295;
	shr.u64 	%rd3126, %rd3124, 32;
	mul.wide.u32 	%rd3127, %r2947, %r2977;
	add.s64 	%rd3128, %rd3098, %rd3126;
	add.s64 	%rd3129, %rd3128, %rd3127;
	and.b64  	%rd3130, %rd3129, 4294967295;
	shr.u64 	%rd3131, %rd3129, 32;
	mul.wide.u32 	%rd3132, %r2948, %r2977;
	add.s64 	%rd3133, %rd3103, %rd3131;
	add.s64 	%rd3134, %rd3133, %rd3132;
	and.b64  	%rd3135, %rd3134, 4294967295;
	shr.u64 	%rd3136, %rd3134, 32;
	mul.wide.u32 	%rd3137, %r2949, %r2977;
	add.s64 	%rd3138, %rd3108, %rd3136;
	add.s64 	%rd3139, %rd3138, %rd3137;
	and.b64  	%rd3140, %rd3139, 4294967295;
	shr.u64 	%rd3141, %rd3139, 32;
	mul.wide.u32 	%rd3142, %r2950, %r2977;
	add.s64 	%rd3143, %rd3113, %rd3141;
	add.s64 	%rd3144, %rd3143, %rd3142;
	and.b64  	%rd3145, %rd3144, 4294967295;
	shr.u64 	%rd3146, %rd3144, 32;
	mul.wide.u32 	%rd3147, %r2951, %r2977;
	add.s64 	%rd3148, %rd3118, %rd3146;
	add.s64 	%rd3149, %rd3148, %rd3147;
	and.b64  	%rd3150, %rd3149, 4294967295;
	shr.u64 	%rd3151, %rd3149, 32;
	mul.wide.u32 	%rd3152, %r2952, %r2977;
	add.s64 	%rd3153, %rd3119, %rd3151;
	add.s64 	%rd3154, %rd3153, %rd3152;
	and.b64  	%rd3155, %rd3154, 4294967295;
	shr.u64 	%rd3156, %rd3154, 32;
	mul.wide.u32 	%rd3157, %r2945, %r2978;
	add.s64 	%rd6145, %rd3125, %rd3157;
	shr.u64 	%rd3158, %rd6145, 32;
	mul.wide.u32 	%rd3159, %r2946, %r2978;
	add.s64 	%rd3160, %rd3130, %rd3158;
	add.s64 	%rd3161, %rd3160, %rd3159;
	and.b64  	%rd3162, %rd3161, 4294967295;
	shr.u64 	%rd3163, %rd3161, 32;
	mul.wide.u32 	%rd3164, %r2947, %r2978;
	add.s64 	%rd3165, %rd3135, %rd3163;
	add.s64 	%rd3166, %rd3165, %rd3164;
	and.b64  	%rd3167, %rd3166, 4294967295;
	shr.u64 	%rd3168, %rd3166, 32;
	mul.wide.u32 	%rd3169, %r2948, %r2978;
	add.s64 	%rd3170, %rd3140, %rd3168;
	add.s64 	%rd3171, %rd3170, %rd3169;
	and.b64  	%rd3172, %rd3171, 4294967295;
	shr.u64 	%rd3173, %rd3171, 32;
	mul.wide.u32 	%rd3174, %r2949, %r2978;
	add.s64 	%rd3175, %rd3145, %rd3173;
	add.s64 	%rd3176, %rd3175, %rd3174;
	and.b64  	%rd3177, %rd3176, 4294967295;
	shr.u64 	%rd3178, %rd3176, 32;
	mul.wide.u32 	%rd3179, %r2950, %r2978;
	add.s64 	%rd3180, %rd3150, %rd3178;
	add.s64 	%rd3181, %rd3180, %rd3179;
	and.b64  	%rd3182, %rd3181, 4294967295;
	shr.u64 	%rd3183, %rd3181, 32;
	mul.wide.u32 	%rd3184, %r2951, %r2978;
	add.s64 	%rd3185, %rd3155, %rd3183;
	add.s64 	%rd3186, %rd3185, %rd3184;
	and.b64  	%rd3187, %rd3186, 4294967295;
	shr.u64 	%rd3188, %rd3186, 32;
	mul.wide.u32 	%rd3189, %r2952, %r2978;
	add.s64 	%rd3190, %rd3156, %rd3188;
	add.s64 	%rd3191, %rd3190, %rd3189;
	and.b64  	%rd3192, %rd3191, 4294967295;
	shr.u64 	%rd3193, %rd3191, 32;
	mul.wide.u32 	%rd3194, %r2945, %r2960;
	add.s64 	%rd6146, %rd3162, %rd3194;
	shr.u64 	%rd3195, %rd6146, 32;
	mul.wide.u32 	%rd3196, %r2946, %r2960;
	add.s64 	%rd3197, %rd3167, %rd3195;
	add.s64 	%rd3198, %rd3197, %rd3196;
	shr.u64 	%rd3199, %rd3198, 32;
	mul.wide.u32 	%rd3200, %r2947, %r2960;
	add.s64 	%rd3201, %rd3172, %rd3199;
	add.s64 	%rd3202, %rd3201, %rd3200;
	shr.u64 	%rd3203, %rd3202, 32;
	mul.wide.u32 	%rd3204, %r2948, %r2960;
	add.s64 	%rd3205, %rd3177, %rd3203;
	add.s64 	%rd3206, %rd3205, %rd3204;
	shr.u64 	%rd3207, %rd3206, 32;
	mul.wide.u32 	%rd3208, %r2949, %r2960;
	add.s64 	%rd3209, %rd3182, %rd3207;
	add.s64 	%rd3210, %rd3209, %rd3208;
	shr.u64 	%rd3211, %rd3210, 32;
	mul.wide.u32 	%rd3212, %r2950, %r2960;
	add.s64 	%rd3213, %rd3187, %rd3211;
	add.s64 	%rd3214, %rd3213, %rd3212;
	shr.u64 	%rd3215, %rd3214, 32;
	mul.wide.u32 	%rd3216, %r2951, %r2960;
	add.s64 	%rd3217, %rd3192, %rd3215;
	add.s64 	%rd3218, %rd3217, %rd3216;
	shr.u64 	%rd3219, %rd3218, 32;
	mul.wide.u32 	%rd3220, %r2952, %r2960;
	add.s64 	%rd3221, %rd3193, %rd3219;
	add.s64 	%rd3222, %rd3221, %rd3220;
	cvt.u32.u64 	%r2970, %rd3198;
	cvt.u32.u64 	%r406, %rd3202;
	cvt.u32.u64 	%r407, %rd3206;
	cvt.u32.u64 	%r408, %rd3210;
	cvt.u32.u64 	%r409, %rd3214;
	cvt.u32.u64 	%r410, %rd3218;
	cvt.u32.u64 	%r411, %rd3222;
	{ .reg .b32 tmp; mov.b64 {tmp, %r412}, %rd3222; }
	mov.u32 	%r2971, %r2970;
$L__BB0_575:
	ld.const.u32 	%rd380, [SECP256K1_P+24];
	ld.const.u32 	%rd381, [SECP256K1_P+20];
	ld.const.u32 	%rd382, [SECP256K1_P+16];
	ld.const.u32 	%rd383, [SECP256K1_P+12];
	ld.const.u32 	%rd384, [SECP256K1_P+8];
	ld.const.u32 	%rd385, [SECP256K1_P+4];
	ld.const.u32 	%r2097, [SECP256K1_P+28];
	cvt.u64.u32 	%rd386, %r2097;
	setp.lt.u32 	%p635, %r2097, %r412;
	@%p635 bra 	$L__BB0_576;
	bra.uni 	$L__BB0_588;
$L__BB0_576:
	and.b64  	%rd3224, %rd6139, 4294967295;
	ld.const.u32 	%rd3225, [SECP256K1_P];
	sub.s64 	%rd6139, %rd3224, %rd3225;
	shr.u64 	%rd3226, %rd6139, 32;
	and.b64  	%rd3227, %rd3226, 1;
	and.b64  	%rd3228, %rd6140, 4294967295;
	add.s64 	%rd3229, %rd3227, %rd385;
	sub.s64 	%rd6140, %rd3228, %rd3229;
	shr.u64 	%rd3230, %rd6140, 32;
	and.b64  	%rd3231, %rd3230, 1;
	and.b64  	%rd3232, %rd6141, 4294967295;
	add.s64 	%rd3233, %rd3231, %rd384;
	sub.s64 	%rd6141, %rd3232, %rd3233;
	shr.u64 	%rd3234, %rd6141, 32;
	and.b64  	%rd3235, %rd3234, 1;
	and.b64  	%rd3236, %rd6142, 4294967295;
	add.s64 	%rd3237, %rd3235, %rd383;
	sub.s64 	%rd6142, %rd3236, %rd3237;
	shr.u64 	%rd3238, %rd6142, 32;
	and.b64  	%rd3239, %rd3238, 1;
	and.b64  	%rd3240, %rd6143, 4294967295;
	add.s64 	%rd3241, %rd3239, %rd382;
	sub.s64 	%rd6143, %rd3240, %rd3241;
	shr.u64 	%rd3242, %rd6143, 32;
	and.b64  	%rd3243, %rd3242, 1;
	and.b64  	%rd3244, %rd6144, 4294967295;
	add.s64 	%rd3245, %rd3243, %rd381;
	sub.s64 	%rd6144, %rd3244, %rd3245;
	shr.u64 	%rd3246, %rd6144, 32;
	and.b64  	%rd3247, %rd3246, 1;
	and.b64  	%rd3248, %rd6145, 4294967295;
	add.s64 	%rd3249, %rd3247, %rd380;
	sub.s64 	%rd6145, %rd3248, %rd3249;
	shr.u64 	%rd3250, %rd6145, 32;
	and.b64  	%rd3251, %rd3250, 1;
	and.b64  	%rd3252, %rd6146, 4294967295;
	add.s64 	%rd3253, %rd3251, %rd386;
	sub.s64 	%rd6146, %rd3252, %rd3253;
	shr.u64 	%rd3254, %rd6146, 32;
	and.b64  	%rd3255, %rd3254, 1;
	setp.eq.b64 	%p669, %rd3255, 1;
	add.s32 	%r2134, %r2971, -1;
	setp.ne.s32 	%p670, %r2971, 0;
	and.pred  	%p671, %p669, %p670;
	selp.b32 	%r2970, %r2134, %r2970, %p671;
	selp.b32 	%r2971, %r2134, %r2971, %p671;
	bra.uni 	$L__BB0_575;
$L__BB0_577:
	cvt.u32.u64 	%r2099, %rd380;
	setp.lt.u32 	%p637, %r2099, %r411;
	@%p637 bra 	$L__BB0_576;
	setp.gt.u32 	%p638, %r2099, %r411;
	@%p638 bra 	$L__BB0_589;
	cvt.u32.u64 	%r2101, %rd381;
	setp.lt.u32 	%p639, %r2101, %r410;
	@%p639 bra 	$L__BB0_576;
	setp.gt.u32 	%p640, %r2101, %r410;
	@%p640 bra 	$L__BB0_589;
	cvt.u32.u64 	%r2103, %rd382;
	setp.lt.u32 	%p641, %r2103, %r409;
	@%p641 bra 	$L__BB0_576;
	setp.gt.u32 	%p642, %r2103, %r409;
	@%p642 bra 	$L__BB0_589;
	cvt.u32.u64 	%r2105, %rd383;
	setp.lt.u32 	%p643, %r2105, %r408;
	@%p643 bra 	$L__BB0_576;
	setp.gt.u32 	%p644, %r2105, %r408;
	@%p644 bra 	$L__BB0_589;
	cvt.u32.u64 	%r2107, %rd384;
	setp.lt.u32 	%p645, %r2107, %r407;
	@%p645 bra 	$L__BB0_576;
	setp.gt.u32 	%p646, %r2107, %r407;
	@%p646 bra 	$L__BB0_589;
	cvt.u32.u64 	%r2109, %rd385;
	ld.const.u32 	%r2110, [SECP256K1_P];
	setp.gt.u32 	%p647, %r2109, %r406;
	setp.ge.u32 	%p648, %r2109, %r406;
	setp.lt.u32 	%p649, %r2970, %r2110;
	or.pred  	%p650, %p647, %p649;
	and.pred  	%p651, %p648, %p650;
	@%p651 bra 	$L__BB0_589;
	bra.uni 	$L__BB0_576;
$L__BB0_588:
	cvt.u32.u64 	%r2098, %rd386;
	setp.le.u32 	%p636, %r2098, %r412;
	@%p636 bra 	$L__BB0_577;
$L__BB0_589:
	cvt.u32.u64 	%r2960, %rd6146;
	cvt.u32.u64 	%r2978, %rd6145;
	cvt.u32.u64 	%r2977, %rd6144;
	cvt.u32.u64 	%r2976, %rd6143;
	cvt.u32.u64 	%r2975, %rd6142;
	cvt.u32.u64 	%r2974, %rd6141;
	cvt.u32.u64 	%r2973, %rd6140;
	cvt.u32.u64 	%r2972, %rd6139;
	setp.eq.s32 	%p652, %r2971, 0;
	@%p652 bra 	$L__BB0_590;
	bra.uni 	$L__BB0_604;
$L__BB0_590:
	setp.lt.u32 	%p653, %r2098, %r2960;
	@%p653 bra 	$L__BB0_576;
	bra.uni 	$L__BB0_603;
$L__BB0_591:
	cvt.u32.u64 	%r2114, %rd380;
	cvt.u32.u64 	%r2978, %rd6145;
	setp.lt.u32 	%p655, %r2114, %r2978;
	@%p655 bra 	$L__BB0_576;
	setp.gt.u32 	%p656, %r2114, %r2978;
	@%p656 bra 	$L__BB0_604;
	cvt.u32.u64 	%r2117, %rd381;
	cvt.u32.u64 	%r2977, %rd6144;
	setp.lt.u32 	%p657, %r2117, %r2977;
	@%p657 bra 	$L__BB0_576;
	setp.gt.u32 	%p658, %r2117, %r2977;
	@%p658 bra 	$L__BB0_604;
	cvt.u32.u64 	%r2120, %rd382;
	cvt.u32.u64 	%r2976, %rd6143;
	setp.lt.u32 	%p659, %r2120, %r2976;
	@%p659 bra 	$L__BB0_576;
	setp.gt.u32 	%p660, %r2120, %r2976;
	@%p660 bra 	$L__BB0_604;
	cvt.u32.u64 	%r2123, %rd383;
	cvt.u32.u64 	%r2975, %rd6142;
	setp.lt.u32 	%p661, %r2123, %r2975;
	@%p661 bra 	$L__BB0_576;
	setp.gt.u32 	%p662, %r2123, %r2975;
	@%p662 bra 	$L__BB0_604;
	cvt.u32.u64 	%r2126, %rd384;
	cvt.u32.u64 	%r2974, %rd6141;
	setp.lt.u32 	%p663, %r2126, %r2974;
	@%p663 bra 	$L__BB0_576;
	setp.gt.u32 	%p664, %r2126, %r2974;
	@%p664 bra 	$L__BB0_604;
	cvt.u32.u64 	%r2129, %rd385;
	cvt.u32.u64 	%r2973, %rd6140;
	setp.lt.u32 	%p665, %r2129, %r2973;
	@%p665 bra 	$L__BB0_576;
	ld.const.u32 	%r2132, [SECP256K1_P];
	setp.gt.u32 	%p666, %r2129, %r2973;
	cvt.u32.u64 	%r2972, %rd6139;
	setp.gt.u32 	%p667, %r2132, %r2972;
	or.pred  	%p668, %p666, %p667;
	@%p668 bra 	$L__BB0_604;
	bra.uni 	$L__BB0_576;
$L__BB0_603:
	setp.gt.u32 	%p654, %r2098, %r2960;
	@%p654 bra 	$L__BB0_604;
	bra.uni 	$L__BB0_591;
$L__BB0_604:
	mul.wide.u32 	%rd6147, %r2945, %r2945;
	shr.u64 	%rd3256, %rd6147, 32;
	mul.wide.u32 	%rd3257, %r2946, %r2945;
	add.s64 	%rd3258, %rd3256, %rd3257;
	and.b64  	%rd3259, %rd3258, 4294967295;
	shr.u64 	%rd3260, %rd3258, 32;
	mul.wide.u32 	%rd3261, %r2947, %r2945;
	add.s64 	%rd3262, %rd3260, %rd3261;
	and.b64  	%rd3263, %rd3262, 4294967295;
	shr.u64 	%rd3264, %rd3262, 32;
	mul.wide.u32 	%rd3265, %r2948, %r2945;
	add.s64 	%rd3266, %rd3264, %rd3265;
	and.b64  	%rd3267, %rd3266, 4294967295;
	shr.u64 	%rd3268, %rd3266, 32;
	mul.wide.u32 	%rd3269, %r2949, %r2945;
	add.s64 	%rd3270, %rd3268, %rd3269;
	and.b64  	%rd3271, %rd3270, 4294967295;
	shr.u64 	%rd3272, %rd3270, 32;
	mul.wide.u32 	%rd3273, %r2950, %r2945;
	add.s64 	%rd3274, %rd3272, %rd3273;
	and.b64  	%rd3275, %rd3274, 4294967295;
	shr.u64 	%rd3276, %rd3274, 32;
	mul.wide.u32 	%rd3277, %r2951, %r2945;
	add.s64 	%rd3278, %rd3276, %rd3277;
	and.b64  	%rd3279, %rd3278, 4294967295;
	shr.u64 	%rd3280, %rd3278, 32;
	mul.wide.u32 	%rd3281, %r2952, %r2945;
	add.s64 	%rd3282, %rd3280, %rd3281;
	and.b64  	%rd3283, %rd3282, 4294967295;
	shr.u64 	%rd3284, %rd3282, 32;
	add.s64 	%rd6148, %rd3259, %rd3257;
	shr.u64 	%rd3285, %rd6148, 32;
	mul.wide.u32 	%rd3286, %r2946, %r2946;
	add.s64 	%rd3287, %rd3263, %rd3285;
	add.s64 	%rd3288, %rd3287, %rd3286;
	and.b64  	%rd3289, %rd3288, 4294967295;
	shr.u64 	%rd3290, %rd3288, 32;
	mul.wide.u32 	%rd3291, %r2947, %r2946;
	add.s64 	%rd3292, %rd3267, %rd3290;
	add.s64 	%rd3293, %rd3292, %rd3291;
	and.b64  	%rd3294, %rd3293, 4294967295;
	shr.u64 	%rd3295, %rd3293, 32;
	mul.wide.u32 	%rd3296, %r2948, %r2946;
	add.s64 	%rd3297, %rd3271, %rd3295;
	add.s64 	%rd3298, %rd3297, %rd3296;
	and.b64  	%rd3299, %rd3298, 4294967295;
	shr.u64 	%rd3300, %rd3298, 32;
	mul.wide.u32 	%rd3301, %r2949, %r2946;
	add.s64 	%rd3302, %rd3275, %rd3300;
	add.s64 	%rd3303, %rd3302, %rd3301;
	and.b64  	%rd3304, %rd3303, 4294967295;
	shr.u64 	%rd3305, %rd3303, 32;
	mul.wide.u32 	%rd3306, %r2950, %r2946;
	add.s64 	%rd3307, %rd3279, %rd3305;
	add.s64 	%rd3308, %rd3307, %rd3306;
	and.b64  	%rd3309, %rd3308, 4294967295;
	shr.u64 	%rd3310, %rd3308, 32;
	mul.wide.u32 	%rd3311, %r2951, %r2946;
	add.s64 	%rd3312, %rd3283, %rd3310;
	add.s64 	%rd3313, %rd3312, %rd3311;
	and.b64  	%rd3314, %rd3313, 4294967295;
	shr.u64 	%rd3315, %rd3313, 32;
	mul.wide.u32 	%rd3316, %r2952, %r2946;
	add.s64 	%rd3317, %rd3284, %rd3315;
	add.s64 	%rd3318, %rd3317, %rd3316;
	and.b64  	%rd3319, %rd3318, 4294967295;
	shr.u64 	%rd3320, %rd3318, 32;
	add.s64 	%rd6149, %rd3289, %rd3261;
	shr.u64 	%rd3321, %rd6149, 32;
	add.s64 	%rd3322, %rd3294, %rd3321;
	add.s64 	%rd3323, %rd3322, %rd3291;
	and.b64  	%rd3324, %rd3323, 4294967295;
	shr.u64 	%rd3325, %rd3323, 32;
	mul.wide.u32 	%rd3326, %r2947, %r2947;
	add.s64 	%rd3327, %rd3299, %rd3325;
	add.s64 	%rd3328, %rd3327, %rd3326;
	and.b64  	%rd3329, %rd3328, 4294967295;
	shr.u64 	%rd3330, %rd3328, 32;
	mul.wide.u32 	%rd3331, %r2948, %r2947;
	add.s64 	%rd3332, %rd3304, %rd3330;
	add.s64 	%rd3333, %rd3332, %rd3331;
	and.b64  	%rd3334, %rd3333, 4294967295;
	shr.u64 	%rd3335, %rd3333, 32;
	mul.wide.u32 	%rd3336, %r2949, %r2947;
	add.s64 	%rd3337, %rd3309, %rd3335;
	add.s64 	%rd3338, %rd3337, %rd3336;
	and.b64  	%rd3339, %rd3338, 4294967295;
	shr.u64 	%rd3340, %rd3338, 32;
	mul.wide.u32 	%rd3341, %r2950, %r2947;
	add.s64 	%rd3342, %rd3314, %rd3340;
	add.s64 	%rd3343, %rd3342, %rd3341;
	and.b64  	%rd3344, %rd3343, 4294967295;
	shr.u64 	%rd3345, %rd3343, 32;
	mul.wide.u32 	%rd3346, %r2951, %r2947;
	add.s64 	%rd3347, %rd3319, %rd3345;
	add.s64 	%rd3348, %rd3347, %rd3346;
	and.b64  	%rd3349, %rd3348, 4294967295;
	shr.u64 	%rd3350, %rd3348, 32;
	mul.wide.u32 	%rd3351, %r2952, %r2947;
	add.s64 	%rd3352, %rd3320, %rd3350;
	add.s64 	%rd3353, %rd3352, %rd3351;
	and.b64  	%rd3354, %rd3353, 4294967295;
	shr.u64 	%rd3355, %rd3353, 32;
	add.s64 	%rd6150, %rd3324, %rd3265;
	shr.u64 	%rd3356, %rd6150, 32;
	add.s64 	%rd3357, %rd3329, %rd3356;
	add.s64 	%rd3358, %rd3357, %rd3296;
	and.b64  	%rd3359, %rd3358, 4294967295;
	shr.u64 	%rd3360, %rd3358, 32;
	add.s64 	%rd3361, %rd3334, %rd3360;
	add.s64 	%rd3362, %rd3361, %rd3331;
	and.b64  	%rd3363, %rd3362, 4294967295;
	shr.u64 	%rd3364, %rd3362, 32;
	mul.wide.u32 	%rd3365, %r2948, %r2948;
	add.s64 	%rd3366, %rd3339, %rd3364;
	add.s64 	%rd3367, %rd3366, %rd3365;
	and.b64  	%rd3368, %rd3367, 4294967295;
	shr.u64 	%rd3369, %rd3367, 32;
	mul.wide.u32 	%rd3370, %r2949, %r2948;
	add.s64 	%rd3371, %rd3344, %rd3369;
	add.s64 	%rd3372, %rd3371, %rd3370;
	and.b64  	%rd3373, %rd3372, 4294967295;
	shr.u64 	%rd3374, %rd3372, 32;
	mul.wide.u32 	%rd3375, %r2950, %r2948;
	add.s64 	%rd3376, %rd3349, %rd3374;
	add.s64 	%rd3377, %rd3376, %rd3375;
	and.b64  	%rd3378, %rd3377, 4294967295;
	shr.u64 	%rd3379, %rd3377, 32;
	mul.wide.u32 	%rd3380, %r2951, %r2948;
	add.s64 	%rd3381, %rd3354, %rd3379;
	add.s64 	%rd3382, %rd3381, %rd3380;
	and.b64  	%rd3383, %rd3382, 4294967295;
	shr.u64 	%rd3384, %rd3382, 32;
	mul.wide.u32 	%rd3385, %r2952, %r2948;
	add.s64 	%rd3386, %rd3355, %rd3384;
	add.s64 	%rd3387, %rd3386, %rd3385;
	and.b64  	%rd3388, %rd3387, 4294967295;
	shr.u64 	%rd3389, %rd3387, 32;
	add.s64 	%rd6151, %rd3359, %rd3269;
	shr.u64 	%rd3390, %rd6151, 32;
	add.s64 	%rd3391, %rd3363, %rd3390;
	add.s64 	%rd3392, %rd3391, %rd3301;
	and.b64  	%rd3393, %rd3392, 4294967295;
	shr.u64 	%rd3394, %rd3392, 32;
	add.s64 	%rd3395, %rd3368, %rd3394;
	add.s64 	%rd3396, %rd3395, %rd3336;
	and.b64  	%rd3397, %rd3396, 4294967295;
	shr.u64 	%rd3398, %rd3396, 32;
	add.s64 	%rd3399, %rd3373, %rd3398;
	add.s64 	%rd3400, %rd3399, %rd3370;
	and.b64  	%rd3401, %rd3400, 4294967295;
	shr.u64 	%rd3402, %rd3400, 32;
	mul.wide.u32 	%rd3403, %r2949, %r2949;
	add.s64 	%rd3404, %rd3378, %rd3402;
	add.s64 	%rd3405, %rd3404, %rd3403;
	and.b64  	%rd3406, %rd3405, 4294967295;
	shr.u64 	%rd3407, %rd3405, 32;
	mul.wide.u32 	%rd3408, %r2950, %r2949;
	add.s64 	%rd3409, %rd3383, %rd3407;
	add.s64 	%rd3410, %rd3409, %rd3408;
	and.b64  	%rd3411, %rd3410, 4294967295;
	shr.u64 	%rd3412, %rd3410, 32;
	mul.wide.u32 	%rd3413, %r2951, %r2949;
	add.s64 	%rd3414, %rd3388, %rd3412;
	add.s64 	%rd3415, %rd3414, %rd3413;
	and.b64  	%rd3416, %rd3415, 4294967295;
	shr.u64 	%rd3417, %rd3415, 32;
	mul.wide.u32 	%rd3418, %r2952, %r2949;
	add.s64 	%rd3419, %rd3389, %rd3417;
	add.s64 	%rd3420, %rd3419, %rd3418;
	and.b64  	%rd3421, %rd3420, 4294967295;
	shr.u64 	%rd3422, %rd3420, 32;
	add.s64 	%rd6152, %rd3393, %rd3273;
	shr.u64 	%rd3423, %rd6152, 32;
	add.s64 	%rd3424, %rd3397, %rd3423;
	add.s64 	%rd3425, %rd3424, %rd3306;
	and.b64  	%rd3426, %rd3425, 4294967295;
	shr.u64 	%rd3427, %rd3425, 32;
	add.s64 	%rd3428, %rd3401, %rd3427;
	add.s64 	%rd3429, %rd3428, %rd3341;
	and.b64  	%rd3430, %rd3429, 4294967295;
	shr.u64 	%rd3431, %rd3429, 32;
	add.s64 	%rd3432, %rd3406, %rd3431;
	add.s64 	%rd3433, %rd3432, %rd3375;
	and.b64  	%rd3434, %rd3433, 4294967295;
	shr.u64 	%rd3435, %rd3433, 32;
	add.s64 	%rd3436, %rd3411, %rd3435;
	add.s64 	%rd3437, %rd3436, %rd3408;
	and.b64  	%rd3438, %rd3437, 4294967295;
	shr.u64 	%rd3439, %rd3437, 32;
	mul.wide.u32 	%rd3440, %r2950, %r2950;
	add.s64 	%rd3441, %rd3416, %rd3439;
	add.s64 	%rd3442, %rd3441, %rd3440;
	and.b64  	%rd3443, %rd3442, 4294967295;
	shr.u64 	%rd3444, %rd3442, 32;
	mul.wide.u32 	%rd3445, %r2951, %r2950;
	add.s64 	%rd3446, %rd3421, %rd3444;
	add.s64 	%rd3447, %rd3446, %rd3445;
	and.b64  	%rd3448, %rd3447, 4294967295;
	shr.u64 	%rd3449, %rd3447, 32;
	mul.wide.u32 	%rd3450, %r2952, %r2950;
	add.s64 	%rd3451, %rd3422, %rd3449;
	add.s64 	%rd3452, %rd3451, %rd3450;
	and.b64  	%rd3453, %rd3452, 4294967295;
	shr.u64 	%rd3454, %rd3452, 32;
	add.s64 	%rd6153, %rd3426, %rd3277;
	shr.u64 	%rd3455, %rd6153, 32;
	add.s64 	%rd3456, %rd3430, %rd3455;
	add.s64 	%rd3457, %rd3456, %rd3311;
	and.b64  	%rd3458, %rd3457, 4294967295;
	shr.u64 	%rd3459, %rd3457, 32;
	add.s64 	%rd3460, %rd3434, %rd3459;
	add.s64 	%rd3461, %rd3460, %rd3346;
	and.b64  	%rd3462, %rd3461, 4294967295;
	shr.u64 	%rd3463, %rd3461, 32;
	add.s64 	%rd3464, %rd3438, %rd3463;
	add.s64 	%rd3465, %rd3464, %rd3380;
	and.b64  	%rd3466, %rd3465, 4294967295;
	shr.u64 	%rd3467, %rd3465, 32;
	add.s64 	%rd3468, %rd3443, %rd3467;
	add.s64 	%rd3469, %rd3468, %rd3413;
	and.b64  	%rd3470, %rd3469, 4294967295;
	shr.u64 	%rd3471, %rd3469, 32;
	add.s64 	%rd3472, %rd3448, %rd3471;
	add.s64 	%rd3473, %rd3472, %rd3445;
	and.b64  	%rd3474, %rd3473, 4294967295;
	shr.u64 	%rd3475, %rd3473, 32;
	mul.wide.u32 	%rd3476, %r2951, %r2951;
	add.s64 	%rd3477, %rd3453, %rd3475;
	add.s64 	%rd3478, %rd3477, %rd3476;
	and.b64  	%rd3479, %rd3478, 4294967295;
	shr.u64 	%rd3480, %rd3478, 32;
	mul.wide.u32 	%rd3481, %r2952, %r2951;
	add.s64 	%rd3482, %rd3454, %rd3480;
	add.s64 	%rd3483, %rd3482, %rd3481;
	and.b64  	%rd3484, %rd3483, 4294967295;
	shr.u64 	%rd3485, %rd3483, 32;
	add.s64 	%rd6154, %rd3458, %rd3281;
	shr.u64 	%rd3486, %rd6154, 32;
	add.s64 	%rd3487, %rd3462, %rd3486;
	add.s64 	%rd3488, %rd3487, %rd3316;
	shr.u64 	%rd3489, %rd3488, 32;
	add.s64 	%rd3490, %rd3466, %rd3489;
	add.s64 	%rd3491, %rd3490, %rd3351;
	shr.u64 	%rd3492, %rd3491, 32;
	add.s64 	%rd3493, %rd3470, %rd3492;
	add.s64 	%rd3494, %rd3493, %rd3385;
	shr.u64 	%rd3495, %rd3494, 32;
	add.s64 	%rd3496, %rd3474, %rd3495;
	add.s64 	%rd3497, %rd3496, %rd3418;
	shr.u64 	%rd3498, %rd3497, 32;
	add.s64 	%rd3499, %rd3479, %rd3498;
	add.s64 	%rd3500, %rd3499, %rd3450;
	shr.u64 	%rd3501, %rd3500, 32;
	add.s64 	%rd3502, %rd3484, %rd3501;
	add.s64 	%rd3503, %rd3502, %rd3481;
	shr.u64 	%rd3504, %rd3503, 32;
	mul.wide.u32 	%rd3505, %r2952, %r2952;
	add.s64 	%rd3506, %rd3485, %rd3504;
	add.s64 	%rd3507, %rd3506, %rd3505;
	cvt.u32.u64 	%r2980, %rd3488;
	cvt.u32.u64 	%r484, %rd3491;
	cvt.u32.u64 	%r485, %rd3494;
	cvt.u32.u64 	%r486, %rd3497;
	cvt.u32.u64 	%r487, %rd3500;
	cvt.u32.u64 	%r488, %rd3503;
	cvt.u32.u64 	%r489, %rd3507;
	{ .reg .b32 tmp; mov.b64 {tmp, %r490}, %rd3507; }
	mov.u32 	%r2981, %r2980;
$L__BB0_605:
	ld.const.u32 	%rd411, [SECP256K1_P+24];
	ld.const.u32 	%rd412, [SECP256K1_P+20];
	ld.const.u32 	%rd413, [SECP256K1_P+16];
	ld.const.u32 	%r2135, [SECP256K1_P+28];
	cvt.u64.u32 	%rd414, %r2135;
	cvt.u32.u64 	%r2952, %rd6154;
	cvt.u32.u64 	%r2951, %rd6153;
	cvt.u32.u64 	%r2950, %rd6152;
	cvt.u32.u64 	%r2949, %rd6151;
	cvt.u32.u64 	%r2948, %rd6150;
	cvt.u32.u64 	%r2947, %rd6149;
	cvt.u32.u64 	%r2946, %rd6148;
	cvt.u32.u64 	%r2945, %rd6147;
	setp.lt.u32 	%p672, %r2135, %r490;
	@%p672 bra 	$L__BB0_606;
	bra.uni 	$L__BB0_618;
$L__BB0_606:
	and.b64  	%rd4262, %rd6147, 4294967295;
	ld.const.u32 	%rd4263, [SECP256K1_P];
	sub.s64 	%rd6147, %rd4262, %rd4263;
	shr.u64 	%rd4264, %rd6147, 32;
	and.b64  	%rd4265, %rd4264, 1;
	and.b64  	%rd4266, %rd6148, 4294967295;
	ld.const.u32 	%rd4267, [SECP256K1_P+4];
	add.s64 	%rd4268, %rd4265, %rd4267;
	sub.s64 	%rd6148, %rd4266, %rd4268;
	shr.u64 	%rd4269, %rd6148, 32;
	and.b64  	%rd4270, %rd4269, 1;
	and.b64  	%rd4271, %rd6149, 4294967295;
	ld.const.u32 	%rd4272, [SECP256K1_P+8];
	add.s64 	%rd4273, %rd4270, %rd4272;
	sub.s64 	%rd6149, %rd4271, %rd4273;
	shr.u64 	%rd4274, %rd6149, 32;
	and.b64  	%rd4275, %rd4274, 1;
	and.b64  	%rd4276, %rd6150, 4294967295;
	ld.const.u32 	%rd4277, [SECP256K1_P+12];
	add.s64 	%rd4278, %rd4275, %rd4277;
	sub.s64 	%rd6150, %rd4276, %rd4278;
	shr.u64 	%rd4279, %rd6150, 32;
	and.b64  	%rd4280, %rd4279, 1;
	and.b64  	%rd4281, %rd6151, 4294967295;
	add.s64 	%rd4282, %rd4280, %rd413;
	sub.s64 	%rd6151, %rd4281, %rd4282;
	shr.u64 	%rd4283, %rd6151, 32;
	and.b64  	%rd4284, %rd4283, 1;
	and.b64  	%rd4285, %rd6152, 4294967295;
	add.s64 	%rd4286, %rd4284, %rd412;
	sub.s64 	%rd6152, %rd4285, %rd4286;
	shr.u64 	%rd4287, %rd6152, 32;
	and.b64  	%rd4288, %rd4287, 1;
	and.b64  	%rd4289, %rd6153, 4294967295;
	add.s64 	%rd4290, %rd4288, %rd411;
	sub.s64 	%rd6153, %rd4289, %rd4290;
	shr.u64 	%rd4291, %rd6153, 32;
	and.b64  	%rd4292, %rd4291, 1;
	and.b64  	%rd4293, %rd6154, 4294967295;
	add.s64 	%rd4294, %rd4292, %rd414;
	sub.s64 	%rd6154, %rd4293, %rd4294;
	shr.u64 	%rd4295, %rd6154, 32;
	and.b64  	%rd4296, %rd4295, 1;
	setp.eq.b64 	%p803, %rd4296, 1;
	add.s32 	%r2255, %r2981, -1;
	setp.ne.s32 	%p804, %r2981, 0;
	and.pred  	%p805, %p803, %p804;
	selp.b32 	%r2980, %r2255, %r2980, %p805;
	selp.b32 	%r2981, %r2255, %r2981, %p805;
	bra.uni 	$L__BB0_605;
$L__BB0_607:
	cvt.u32.u64 	%r2137, %rd411;
	setp.lt.u32 	%p674, %r2137, %r489;
	@%p674 bra 	$L__BB0_606;
	setp.gt.u32 	%p675, %r2137, %r489;
	@%p675 bra 	$L__BB0_619;
	cvt.u32.u64 	%r2139, %rd412;
	setp.lt.u32 	%p676, %r2139, %r488;
	@%p676 bra 	$L__BB0_606;
	setp.gt.u32 	%p677, %r2139, %r488;
	@%p677 bra 	$L__BB0_619;
	cvt.u32.u64 	%r2141, %rd413;
	setp.lt.u32 	%p678, %r2141, %r487;
	@%p678 bra 	$L__BB0_606;
	setp.gt.u32 	%p679, %r2141, %r487;
	@%p679 bra 	$L__BB0_619;
	ld.const.u32 	%r2143, [SECP256K1_P+12];
	setp.lt.u32 	%p680, %r2143, %r486;
	@%p680 bra 	$L__BB0_606;
	setp.gt.u32 	%p681, %r2143, %r486;
	@%p681 bra 	$L__BB0_619;
	ld.const.u32 	%r2145, [SECP256K1_P+8];
	setp.lt.u32 	%p682, %r2145, %r485;
	@%p682 bra 	$L__BB0_606;
	setp.gt.u32 	%p683, %r2145, %r485;
	@%p683 bra 	$L__BB0_619;
	ld.const.u32 	%r2147, [SECP256K1_P+4];
	setp.gt.u32 	%p684, %r2147, %r484;
	setp.ge.u32 	%p685, %r2147, %r484;
	ld.const.u32 	%r2149, [SECP256K1_P];
	setp.lt.u32 	%p686, %r2980, %r2149;
	or.pred  	%p687, %p684, %p686;
	and.pred  	%p688, %p685, %p687;
	@%p688 bra 	$L__BB0_619;
	bra.uni 	$L__BB0_606;
$L__BB0_618:
	cvt.u32.u64 	%r2136, %rd414;
	setp.le.u32 	%p673, %r2136, %r490;
	@%p673 bra 	$L__BB0_607;
$L__BB0_619:
	setp.eq.s32 	%p689, %r2981, 0;
	@%p689 bra 	$L__BB0_620;
	bra.uni 	$L__BB0_634;
$L__BB0_620:
	setp.lt.u32 	%p690, %r2136, %r2952;
	@%p690 bra 	$L__BB0_606;
	bra.uni 	$L__BB0_633;
$L__BB0_621:
	cvt.u32.u64 	%r2153, %rd411;
	setp.lt.u32 	%p692, %r2153, %r2951;
	@%p692 bra 	$L__BB0_606;
	setp.gt.u32 	%p693, %r2153, %r2951;
	@%p693 bra 	$L__BB0_634;
	cvt.u32.u64 	%r2155, %rd412;
	setp.lt.u32 	%p694, %r2155, %r2950;
	@%p694 bra 	$L__BB0_606;
	setp.gt.u32 	%p695, %r2155, %r2950;
	@%p695 bra 	$L__BB0_634;
	cvt.u32.u64 	%r2157, %rd413;
	setp.lt.u32 	%p696, %r2157, %r2949;
	@%p696 bra 	$L__BB0_606;
	setp.gt.u32 	%p697, %r2157, %r2949;
	@%p697 bra 	$L__BB0_634;
	ld.const.u32 	%r2159, [SECP256K1_P+12];
	setp.lt.u32 	%p698, %r2159, %r2948;
	@%p698 bra 	$L__BB0_606;
	setp.gt.u32 	%p699, %r2159, %r2948;
	@%p699 bra 	$L__BB0_634;
	ld.const.u32 	%r2161, [SECP256K1_P+8];
	setp.lt.u32 	%p700, %r2161, %r2947;
	@%p700 bra 	$L__BB0_606;
	setp.gt.u32 	%p701, %r2161, %r2947;
	@%p701 bra 	$L__BB0_634;
	ld.const.u32 	%r2163, [SECP256K1_P+4];
	setp.lt.u32 	%p702, %r2163, %r2946;
	@%p702 bra 	$L__BB0_606;
	ld.const.u32 	%r2165, [SECP256K1_P];
	setp.gt.u32 	%p703, %r2163, %r2946;
	setp.gt.u32 	%p704, %r2165, %r2945;
	or.pred  	%p705, %p703, %p704;
	@%p705 bra 	$L__BB0_634;
	bra.uni 	$L__BB0_606;
$L__BB0_633:
	setp.gt.u32 	%p691, %r2136, %r2952;
	@%p691 bra 	$L__BB0_634;
	bra.uni 	$L__BB0_621;
$L__BB0_634:
	add.s32 	%r2969, %r2969, 1;
	setp.ne.s32 	%p706, %r2969, 256;
	@%p706 bra 	$L__BB0_573;
	cvt.u64.u32 	%rd3508, %r2972;
	mul.wide.u32 	%rd6155, %r2972, %r2943;
	shr.u64 	%rd3509, %rd6155, 32;
	cvt.u64.u32 	%rd3510, %r2973;
	mul.wide.u32 	%rd3511, %r2973, %r2943;
	add.s64 	%rd3512, %rd3509, %rd3511;
	and.b64  	%rd3513, %rd3512, 4294967295;
	shr.u64 	%rd3514, %rd3512, 32;
	cvt.u64.u32 	%rd3515, %r2974;
	mul.wide.u32 	%rd3516, %r2974, %r2943;
	add.s64 	%rd3517, %rd3514, %rd3516;
	and.b64  	%rd3518, %rd3517, 4294967295;
	shr.u64 	%rd3519, %rd3517, 32;
	cvt.u64.u32 	%rd3520, %r2975;
	mul.wide.u32 	%rd3521, %r2975, %r2943;
	add.s64 	%rd3522, %rd3519, %rd3521;
	and.b64  	%rd3523, %rd3522, 4294967295;
	shr.u64 	%rd3524, %rd3522, 32;
	cvt.u64.u32 	%rd3525, %r2976;
	mul.wide.u32 	%rd3526, %r2976, %r2943;
	add.s64 	%rd3527, %rd3524, %rd3526;
	and.b64  	%rd3528, %rd3527, 4294967295;
	shr.u64 	%rd3529, %rd3527, 32;
	cvt.u64.u32 	%rd3530, %r2977;
	mul.wide.u32 	%rd3531, %r2977, %r2943;
	add.s64 	%rd3532, %rd3529, %rd3531;
	and.b64  	%rd3533, %rd3532, 4294967295;
	shr.u64 	%rd3534, %rd3532, 32;
	cvt.u64.u32 	%rd3535, %r2978;
	mul.wide.u32 	%rd3536, %r2978, %r2943;
	add.s64 	%rd3537, %rd3534, %rd3536;
	and.b64  	%rd3538, %rd3537, 4294967295;
	shr.u64 	%rd3539, %rd3537, 32;
	cvt.u64.u32 	%rd3540, %r2960;
	mul.wide.u32 	%rd3541, %r2960, %r2943;
	add.s64 	%rd3542, %rd3539, %rd3541;
	and.b64  	%rd3543, %rd3542, 4294967295;
	shr.u64 	%rd3544, %rd3542, 32;
	and.b64  	%rd3545, %rd6133, 4294967295;
	mad.lo.s64 	%rd6156, %rd3545, %rd3508, %rd3513;
	shr.u64 	%rd3546, %rd6156, 32;
	add.s64 	%rd3547, %rd3518, %rd3546;
	mad.lo.s64 	%rd3548, %rd3545, %rd3510, %rd3547;
	and.b64  	%rd3549, %rd3548, 4294967295;
	shr.u64 	%rd3550, %rd3548, 32;
	add.s64 	%rd3551, %rd3523, %rd3550;
	mad.lo.s64 	%rd3552, %rd3545, %rd3515, %rd3551;
	and.b64  	%rd3553, %rd3552, 4294967295;
	shr.u64 	%rd3554, %rd3552, 32;
	add.s64 	%rd3555, %rd3528, %rd3554;
	mad.lo.s64 	%rd3556, %rd3545, %rd3520, %rd3555;
	and.b64  	%rd3557, %rd3556, 4294967295;
	shr.u64 	%rd3558, %rd3556, 32;
	add.s64 	%rd3559, %rd3533, %rd3558;
	mad.lo.s64 	%rd3560, %rd3545, %rd3525, %rd3559;
	and.b64  	%rd3561, %rd3560, 4294967295;
	shr.u64 	%rd3562, %rd3560, 32;
	add.s64 	%rd3563, %rd3538, %rd3562;
	mad.lo.s64 	%rd3564, %rd3545, %rd3530, %rd3563;
	and.b64  	%rd3565, %rd3564, 4294967295;
	shr.u64 	%rd3566, %rd3564, 32;
	add.s64 	%rd3567, %rd3543, %rd3566;
	mad.lo.s64 	%rd3568, %rd3545, %rd3535, %rd3567;
	and.b64  	%rd3569, %rd3568, 4294967295;
	shr.u64 	%rd3570, %rd3568, 32;
	add.s64 	%rd3571, %rd3544, %rd3570;
	mad.lo.s64 	%rd3572, %rd3545, %rd3540, %rd3571;
	and.b64  	%rd3573, %rd3572, 4294967295;
	shr.u64 	%rd3574, %rd3572, 32;
	and.b64  	%rd3575, %rd6134, 4294967295;
	mad.lo.s64 	%rd6157, %rd3575, %rd3508, %rd3549;
	shr.u64 	%rd3576, %rd6157, 32;
	add.s64 	%rd3577, %rd3553, %rd3576;
	mad.lo.s64 	%rd3578, %rd3575, %rd3510, %rd3577;
	and.b64  	%rd3579, %rd3578, 4294967295;
	shr.u64 	%rd3580, %rd3578, 32;
	add.s64 	%rd3581, %rd3557, %rd3580;
	mad.lo.s64 	%rd3582, %rd3575, %rd3515, %rd3581;
	and.b64  	%rd3583, %rd3582, 4294967295;
	shr.u64 	%rd3584, %rd3582, 32;
	add.s64 	%rd3585, %rd3561, %rd3584;
	mad.lo.s64 	%rd3586, %rd3575, %rd3520, %rd3585;
	and.b64  	%rd3587, %rd3586, 4294967295;
	shr.u64 	%rd3588, %rd3586, 32;
	add.s64 	%rd3589, %rd3565, %rd3588;
	mad.lo.s64 	%rd3590, %rd3575, %rd3525, %rd3589;
	and.b64  	%rd3591, %rd3590, 4294967295;
	shr.u64 	%rd3592, %rd3590, 32;
	add.s64 	%rd3593, %rd3569, %rd3592;
	mad.lo.s64 	%rd3594, %rd3575, %rd3530, %rd3593;
	and.b64  	%rd3595, %rd3594, 4294967295;
	shr.u64 	%rd3596, %rd3594, 32;
	add.s64 	%rd3597, %rd3573, %rd3596;
	mad.lo.s64 	%rd3598, %rd3575, %rd3535, %rd3597;
	and.b64  	%rd3599, %rd3598, 4294967295;
	shr.u64 	%rd3600, %rd3598, 32;
	add.s64 	%rd3601, %rd3574, %rd3600;
	mad.lo.s64 	%rd3602, %rd3575, %rd3540, %rd3601;
	and.b64  	%rd3603, %rd3602, 4294967295;
	shr.u64 	%rd3604, %rd3602, 32;
	and.b64  	%rd3605, %rd6135, 4294967295;
	mad.lo.s64 	%rd6158, %rd3605, %rd3508, %rd3579;
	shr.u64 	%rd3606, %rd6158, 32;
	add.s64 	%rd3607, %rd3583, %rd3606;
	mad.lo.s64 	%rd3608, %rd3605, %rd3510, %rd3607;
	and.b64  	%rd3609, %rd3608, 4294967295;
	shr.u64 	%rd3610, %rd3608, 32;
	add.s64 	%rd3611, %rd3587, %rd3610;
	mad.lo.s64 	%rd3612, %rd3605, %rd3515, %rd3611;
	and.b64  	%rd3613, %rd3612, 4294967295;
	shr.u64 	%rd3614, %rd3612, 32;
	add.s64 	%rd3615, %rd3591, %rd3614;
	mad.lo.s64 	%rd3616, %rd3605, %rd3520, %rd3615;
	and.b64  	%rd3617, %rd3616, 4294967295;
	shr.u64 	%rd3618, %rd3616, 32;
	add.s64 	%rd3619, %rd3595, %rd3618;
	mad.lo.s64 	%rd3620, %rd3605, %rd3525, %rd3619;
	and.b64  	%rd3621, %rd3620, 4294967295;
	shr.u64 	%rd3622, %rd3620, 32;
	add.s64 	%rd3623, %rd3599, %rd3622;
	mad.lo.s64 	%rd3624, %rd3605, %rd3530, %rd3623;
	and.b64  	%rd3625, %rd3624, 4294967295;
	shr.u64 	%rd3626, %rd3624, 32;
	add.s64 	%rd3627, %rd3603, %rd3626;
	mad.lo.s64 	%rd3628, %rd3605, %rd3535, %rd3627;
	and.b64  	%rd3629, %rd3628, 4294967295;
	shr.u64 	%rd3630, %rd3628, 32;
	add.s64 	%rd3631, %rd3604, %rd3630;
	mad.lo.s64 	%rd3632, %rd3605, %rd3540, %rd3631;
	and.b64  	%rd3633, %rd3632, 4294967295;
	shr.u64 	%rd3634, %rd3632, 32;
	and.b64  	%rd3635, %rd6136, 4294967295;
	mad.lo.s64 	%rd6159, %rd3635, %rd3508, %rd3609;
	shr.u64 	%rd3636, %rd6159, 32;
	add.s64 	%rd3637, %rd3613, %rd3636;
	mad.lo.s64 	%rd3638, %rd3635, %rd3510, %rd3637;
	and.b64  	%rd3639, %rd3638, 4294967295;
	shr.u64 	%rd3640, %rd3638, 32;
	add.s64 	%rd3641, %rd3617, %rd3640;
	mad.lo.s64 	%rd3642, %rd3635, %rd3515, %rd3641;
	and.b64  	%rd3643, %rd3642, 4294967295;
	shr.u64 	%rd3644, %rd3642, 32;
	add.s64 	%rd3645, %rd3621, %rd3644;
	mad.lo.s64 	%rd3646, %rd3635, %rd3520, %rd3645;
	and.b64  	%rd3647, %rd3646, 4294967295;
	shr.u64 	%rd3648, %rd3646, 32;
	add.s64 	%rd3649, %rd3625, %rd3648;
	mad.lo.s64 	%rd3650, %rd3635, %rd3525, %rd3649;
	and.b64  	%rd3651, %rd3650, 4294967295;
	shr.u64 	%rd3652, %rd3650, 32;
	add.s64 	%rd3653, %rd3629, %rd3652;
	mad.lo.s64 	%rd3654, %rd3635, %rd3530, %rd3653;
	and.b64  	%rd3655, %rd3654, 4294967295;
	shr.u64 	%rd3656, %rd3654, 32;
	add.s64 	%rd3657, %rd3633, %rd3656;
	mad.lo.s64 	%rd3658, %rd3635, %rd3535, %rd3657;
	and.b64  	%rd3659, %rd3658, 4294967295;
	shr.u64 	%rd3660, %rd3658, 32;
	add.s64 	%rd3661, %rd3634, %rd3660;
	mad.lo.s64 	%rd3662, %rd3635, %rd3540, %rd3661;
	and.b64  	%rd3663, %rd3662, 4294967295;
	shr.u64 	%rd3664, %rd3662, 32;
	and.b64  	%rd3665, %rd6137, 4294967295;
	mad.lo.s64 	%rd6160, %rd3665, %rd3508, %rd3639;
	shr.u64 	%rd3666, %rd6160, 32;
	add.s64 	%rd3667, %rd3643, %rd3666;
	mad.lo.s64 	%rd3668, %rd3665, %rd3510, %rd3667;
	and.b64  	%rd3669, %rd3668, 4294967295;
	shr.u64 	%rd3670, %rd3668, 32;
	add.s64 	%rd3671, %rd3647, %rd3670;
	mad.lo.s64 	%rd3672, %rd3665, %rd3515, %rd3671;
	and.b64  	%rd3673, %rd3672, 4294967295;
	shr.u64 	%rd3674, %rd3672, 32;
	add.s64 	%rd3675, %rd3651, %rd3674;
	mad.lo.s64 	%rd3676, %rd3665, %rd3520, %rd3675;
	and.b64  	%rd3677, %rd3676, 4294967295;
	shr.u64 	%rd3678, %rd3676, 32;
	add.s64 	%rd3679, %rd3655, %rd3678;
	mad.lo.s64 	%rd3680, %rd3665, %rd3525, %rd3679;
	and.b64  	%rd3681, %rd3680, 4294967295;
	shr.u64 	%rd3682, %rd3680, 32;
	add.s64 	%rd3683, %rd3659, %rd3682;
	mad.lo.s64 	%rd3684, %rd3665, %rd3530, %rd3683;
	and.b64  	%rd3685, %rd3684, 4294967295;
	shr.u64 	%rd3686, %rd3684, 32;
	add.s64 	%rd3687, %rd3663, %rd3686;
	mad.lo.s64 	%rd3688, %rd3665, %rd3535, %rd3687;
	and.b64  	%rd3689, %rd3688, 4294967295;
	shr.u64 	%rd3690, %rd3688, 32;
	add.s64 	%rd3691, %rd3664, %rd3690;
	mad.lo.s64 	%rd3692, %rd3665, %rd3540, %rd3691;
	and.b64  	%rd3693, %rd3692, 4294967295;
	shr.u64 	%rd3694, %rd3692, 32;
	and.b64  	%rd3695, %rd6138, 4294967295;
	mad.lo.s64 	%rd6161, %rd3695, %rd3508, %rd3669;
	shr.u64 	%rd3696, %rd6161, 32;
	add.s64 	%rd3697, %rd3673, %rd3696;
	mad.lo.s64 	%rd3698, %rd3695, %rd3510, %rd3697;
	and.b64  	%rd3699, %rd3698, 4294967295;
	shr.u64 	%rd3700, %rd3698, 32;
	add.s64 	%rd3701, %rd3677, %rd3700;
	mad.lo.s64 	%rd3702, %rd3695, %rd3515, %rd3701;
	and.b64  	%rd3703, %rd3702, 4294967295;
	shr.u64 	%rd3704, %rd3702, 32;
	add.s64 	%rd3705, %rd3681, %rd3704;
	mad.lo.s64 	%rd3706, %rd3695, %rd3520, %rd3705;
	and.b64  	%rd3707, %rd3706, 4294967295;
	shr.u64 	%rd3708, %rd3706, 32;
	add.s64 	%rd3709, %rd3685, %rd3708;
	mad.lo.s64 	%rd3710, %rd3695, %rd3525, %rd3709;
	and.b64  	%rd3711, %rd3710, 4294967295;
	shr.u64 	%rd3712, %rd3710, 32;
	add.s64 	%rd3713, %rd3689, %rd3712;
	mad.lo.s64 	%rd3714, %rd3695, %rd3530, %rd3713;
	and.b64  	%rd3715, %rd3714, 4294967295;
	shr.u64 	%rd3716, %rd3714, 32;
	add.s64 	%rd3717, %rd3693, %rd3716;
	mad.lo.s64 	%rd3718, %rd3695, %rd3535, %rd3717;
	and.b64  	%rd3719, %rd3718, 4294967295;
	shr.u64 	%rd3720, %rd3718, 32;
	add.s64 	%rd3721, %rd3694, %rd3720;
	mad.lo.s64 	%rd3722, %rd3695, %rd3540, %rd3721;
	and.b64  	%rd3723, %rd3722, 4294967295;
	shr.u64 	%rd3724, %rd3722, 32;
	mul.wide.u32 	%rd3725, %r2972, %r2944;
	add.s64 	%rd6162, %rd3699, %rd3725;
	shr.u64 	%rd3726, %rd6162, 32;
	mul.wide.u32 	%rd3727, %r2973, %r2944;
	add.s64 	%rd3728, %rd3703, %rd3726;
	add.s64 	%rd3729, %rd3728, %rd3727;
	shr.u64 	%rd3730, %rd3729, 32;
	mul.wide.u32 	%rd3731, %r2974, %r2944;
	add.s64 	%rd3732, %rd3707, %rd3730;
	add.s64 	%rd3733, %rd3732, %rd3731;
	shr.u64 	%rd3734, %rd3733, 32;
	mul.wide.u32 	%rd3735, %r2975, %r2944;
	add.s64 	%rd3736, %rd3711, %rd3734;
	add.s64 	%rd3737, %rd3736, %rd3735;
	shr.u64 	%rd3738, %rd3737, 32;
	mul.wide.u32 	%rd3739, %r2976, %r2944;
	add.s64 	%rd3740, %rd3715, %rd3738;
	add.s64 	%rd3741, %rd3740, %rd3739;
	shr.u64 	%rd3742, %rd3741, 32;
	mul.wide.u32 	%rd3743, %r2977, %r2944;
	add.s64 	%rd3744, %rd3719, %rd3742;
	add.s64 	%rd3745, %rd3744, %rd3743;
	shr.u64 	%rd3746, %rd3745, 32;
	mul.wide.u32 	%rd3747, %r2978, %r2944;
	add.s64 	%rd3748, %rd3723, %rd3746;
	add.s64 	%rd3749, %rd3748, %rd3747;
	shr.u64 	%rd3750, %rd3749, 32;
	mul.wide.u32 	%rd3751, %r2960, %r2944;
	add.s64 	%rd3752, %rd3724, %rd3750;
	add.s64 	%rd3753, %rd3752, %rd3751;
	cvt.u32.u64 	%r2982, %rd3729;
	cvt.u32.u64 	%r505, %rd3733;
	cvt.u32.u64 	%r506, %rd3737;
	cvt.u32.u64 	%r507, %rd3741;
	cvt.u32.u64 	%r508, %rd3745;
	cvt.u32.u64 	%r509, %rd3749;
	cvt.u32.u64 	%r510, %rd3753;
	{ .reg .b32 tmp; mov.b64 {tmp, %r511}, %rd3753; }
	mov.u32 	%r2983, %r2982;
$L__BB0_636:
	ld.const.u32 	%rd439, [SECP256K1_P+12];
	ld.const.u32 	%rd440, [SECP256K1_P+8];
	ld.const.u32 	%rd441, [SECP256K1_P+4];
	ld.const.u32 	%rd442, [SECP256K1_P];
	setp.lt.u32 	%p707, %r2136, %r511;
	cvt.u32.u64 	%r514, %rd6162;
	cvt.u32.u64 	%r515, %rd6161;
	cvt.u32.u64 	%r516, %rd6160;
	cvt.u32.u64 	%r517, %rd6159;
	cvt.u32.u64 	%r518, %rd6158;
	cvt.u32.u64 	%r519, %rd6157;
	cvt.u32.u64 	%r520, %rd6156;
	@%p707 bra 	$L__BB0_637;
	bra.uni 	$L__BB0_649;
$L__BB0_637:
	and.b64  	%rd4231, %rd6155, 4294967295;
	sub.s64 	%rd6155, %rd4231, %rd442;
	shr.u64 	%rd4232, %rd6155, 32;
	and.b64  	%rd4233, %rd4232, 1;
	and.b64  	%rd4234, %rd6156, 4294967295;
	add.s64 	%rd4235, %rd4233, %rd441;
	sub.s64 	%rd6156, %rd4234, %rd4235;
	shr.u64 	%rd4236, %rd6156, 32;
	and.b64  	%rd4237, %rd4236, 1;
	and.b64  	%rd4238, %rd6157, 4294967295;
	add.s64 	%rd4239, %rd4237, %rd440;
	sub.s64 	%rd6157, %rd4238, %rd4239;
	shr.u64 	%rd4240, %rd6157, 32;
	and.b64  	%rd4241, %rd4240, 1;
	and.b64  	%rd4242, %rd6158, 4294967295;
	add.s64 	%rd4243, %rd4241, %rd439;
	sub.s64 	%rd6158, %rd4242, %rd4243;
	shr.u64 	%rd4244, %rd6158, 32;
	and.b64  	%rd4245, %rd4244, 1;
	and.b64  	%rd4246, %rd6159, 4294967295;
	add.s64 	%rd4247, %rd4245, %rd413;
	sub.s64 	%rd6159, %rd4246, %rd4247;
	shr.u64 	%rd4248, %rd6159, 32;
	and.b64  	%rd4249, %rd4248, 1;
	and.b64  	%rd4250, %rd6160, 4294967295;
	add.s64 	%rd4251, %rd4249, %rd412;
	sub.s64 	%rd6160, %rd4250, %rd4251;
	shr.u64 	%rd4252, %rd6160, 32;
	and.b64  	%rd4253, %rd4252, 1;
	and.b64  	%rd4254, %rd6161, 4294967295;
	add.s64 	%rd4255, %rd4253, %rd411;
	sub.s64 	%rd6161, %rd4254, %rd4255;
	shr.u64 	%rd4256, %rd6161, 32;
	and.b64  	%rd4257, %rd4256, 1;
	and.b64  	%rd4258, %rd6162, 4294967295;
	add.s64 	%rd4259, %rd4257, %rd414;
	sub.s64 	%rd6162, %rd4258, %rd4259;
	shr.u64 	%rd4260, %rd6162, 32;
	and.b64  	%rd4261, %rd4260, 1;
	setp.eq.b64 	%p800, %rd4261, 1;
	add.s32 	%r2254, %r2983, -1;
	setp.ne.s32 	%p801, %r2983, 0;
	and.pred  	%p802, %p800, %p801;
	selp.b32 	%r2982, %r2254, %r2982, %p802;
	selp.b32 	%r2983, %r2254, %r2983, %p802;
	bra.uni 	$L__BB0_636;
$L__BB0_638:
	cvt.u32.u64 	%r2169, %rd411;
	setp.lt.u32 	%p709, %r2169, %r510;
	@%p709 bra 	$L__BB0_637;
	setp.gt.u32 	%p710, %r2169, %r510;
	@%p710 bra 	$L__BB0_650;
	cvt.u32.u64 	%r2171, %rd412;
	setp.lt.u32 	%p711, %r2171, %r509;
	@%p711 bra 	$L__BB0_637;
	setp.gt.u32 	%p712, %r2171, %r509;
	@%p712 bra 	$L__BB0_650;
	cvt.u32.u64 	%r2173, %rd413;
	setp.lt.u32 	%p713, %r2173, %r508;
	@%p713 bra 	$L__BB0_637;
	setp.gt.u32 	%p714, %r2173, %r508;
	@%p714 bra 	$L__BB0_650;
	cvt.u32.u64 	%r2175, %rd439;
	setp.lt.u32 	%p715, %r2175, %r507;
	@%p715 bra 	$L__BB0_637;
	setp.gt.u32 	%p716, %r2175, %r507;
	@%p716 bra 	$L__BB0_650;
	cvt.u32.u64 	%r2177, %rd440;
	setp.lt.u32 	%p717, %r2177, %r506;
	@%p717 bra 	$L__BB0_637;
	setp.gt.u32 	%p718, %r2177, %r506;
	@%p718 bra 	$L__BB0_650;
	cvt.u32.u64 	%r2179, %rd441;
	setp.gt.u32 	%p719, %r2179, %r505;
	setp.ge.u32 	%p720, %r2179, %r505;
	cvt.u32.u64 	%r2180, %rd442;
	setp.lt.u32 	%p721, %r2982, %r2180;
	or.pred  	%p722, %p719, %p721;
	and.pred  	%p723, %p720, %p722;
	@%p723 bra 	$L__BB0_650;
	bra.uni 	$L__BB0_637;
$L__BB0_649:
	setp.le.u32 	%p708, %r2136, %r511;
	@%p708 bra 	$L__BB0_638;
$L__BB0_650:
	setp.eq.s32 	%p724, %r2983, 0;
	@%p724 bra 	$L__BB0_651;
	bra.uni 	$L__BB0_665;
$L__BB0_651:
	setp.lt.u32 	%p725, %r2136, %r514;
	@%p725 bra 	$L__BB0_637;
	bra.uni 	$L__BB0_664;
$L__BB0_652:
	cvt.u32.u64 	%r2183, %rd411;
	setp.lt.u32 	%p727, %r2183, %r515;
	@%p727 bra 	$L__BB0_637;
	setp.gt.u32 	%p728, %r2183, %r515;
	@%p728 bra 	$L__BB0_665;
	cvt.u32.u64 	%r2185, %rd412;
	setp.lt.u32 	%p729, %r2185, %r516;
	@%p729 bra 	$L__BB0_637;
	setp.gt.u32 	%p730, %r2185, %r516;
	@%p730 bra 	$L__BB0_665;
	cvt.u32.u64 	%r2187, %rd413;
	setp.lt.u32 	%p731, %r2187, %r517;
	@%p731 bra 	$L__BB0_637;
	setp.gt.u32 	%p732, %r2187, %r517;
	@%p732 bra 	$L__BB0_665;
	cvt.u32.u64 	%r2189, %rd439;
	setp.lt.u32 	%p733, %r2189, %r518;
	@%p733 bra 	$L__BB0_637;
	setp.gt.u32 	%p734, %r2189, %r518;
	@%p734 bra 	$L__BB0_665;
	cvt.u32.u64 	%r2191, %rd440;
	setp.lt.u32 	%p735, %r2191, %r519;
	@%p735 bra 	$L__BB0_637;
	setp.gt.u32 	%p736, %r2191, %r519;
	@%p736 bra 	$L__BB0_665;
	cvt.u32.u64 	%r2193, %rd441;
	setp.lt.u32 	%p737, %r2193, %r520;
	@%p737 bra 	$L__BB0_637;
	cvt.u32.u64 	%r2195, %rd442;
	setp.gt.u32 	%p738, %r2193, %r520;
	cvt.u32.u64 	%r2196, %rd6155;
	setp.gt.u32 	%p739, %r2195, %r2196;
	or.pred  	%p740, %p738, %p739;
	@%p740 bra 	$L__BB0_665;
	bra.uni 	$L__BB0_637;
$L__BB0_664:
	setp.gt.u32 	%p726, %r2136, %r514;
	@%p726 bra 	$L__BB0_665;
	bra.uni 	$L__BB0_652;
$L__BB0_665:
	ld.const.u32 	%r523, [SECP256K1_P+20];
	cvt.u64.u32 	%rd451, %r523;
	ld.const.u32 	%r524, [SECP256K1_P+16];
	cvt.u64.u32 	%rd452, %r524;
	ld.const.u32 	%r525, [SECP256K1_P+24];
	cvt.u64.u32 	%rd453, %r525;
	ld.const.u32 	%r527, [SECP256K1_P+12];
	cvt.u64.u32 	%rd454, %r527;
	ld.const.u32 	%r528, [SECP256K1_P+8];
	cvt.u64.u32 	%rd455, %r528;
	and.b64  	%rd3757, %rd6155, 4294967295;
	mul.lo.s64 	%rd6163, %rd3757, %rd3757;
	shr.u64 	%rd3758, %rd6163, 32;
	and.b64  	%rd3759, %rd6156, 4294967295;
	mul.lo.s64 	%rd3760, %rd3759, %rd3757;
	add.s64 	%rd3761, %rd3758, %rd3760;
	and.b64  	%rd3762, %rd3761, 4294967295;
	shr.u64 	%rd3763, %rd3761, 32;
	and.b64  	%rd3764, %rd6157, 4294967295;
	mul.lo.s64 	%rd3765, %rd3764, %rd3757;
	add.s64 	%rd3766, %rd3763, %rd3765;
	and.b64  	%rd3767, %rd3766, 4294967295;
	shr.u64 	%rd3768, %rd3766, 32;
	and.b64  	%rd3769, %rd6158, 4294967295;
	mul.lo.s64 	%rd3770, %rd3769, %rd3757;
	add.s64 	%rd3771, %rd3768, %rd3770;
	and.b64  	%rd3772, %rd3771, 4294967295;
	shr.u64 	%rd3773, %rd3771, 32;
	and.b64  	%rd3774, %rd6159, 4294967295;
	mul.lo.s64 	%rd3775, %rd3774, %rd3757;
	add.s64 	%rd3776, %rd3773, %rd3775;
	and.b64  	%rd3777, %rd3776, 4294967295;
	shr.u64 	%rd3778, %rd3776, 32;
	and.b64  	%rd3779, %rd6160, 4294967295;
	mul.lo.s64 	%rd3780, %rd3779, %rd3757;
	add.s64 	%rd3781, %rd3778, %rd3780;
	and.b64  	%rd3782, %rd3781, 4294967295;
	shr.u64 	%rd3783, %rd3781, 32;
	and.b64  	%rd3784, %rd6161, 4294967295;
	mul.lo.s64 	%rd3785, %rd3784, %rd3757;
	add.s64 	%rd3786, %rd3783, %rd3785;
	and.b64  	%rd3787, %rd3786, 4294967295;
	shr.u64 	%rd3788, %rd3786, 32;
	and.b64  	%rd3789, %rd6162, 4294967295;
	mul.lo.s64 	%rd3790, %rd3789, %rd3757;
	add.s64 	%rd3791, %rd3788, %rd3790;
	and.b64  	%rd3792, %rd3791, 4294967295;
	shr.u64 	%rd3793, %rd3791, 32;
	add.s64 	%rd6164, %rd3762, %rd3760;
	shr.u64 	%rd3794, %rd6164, 32;
	add.s64 	%rd3795, %rd3767, %rd3794;
	mad.lo.s64 	%rd3796, %rd3759, %rd3759, %rd3795;
	and.b64  	%rd3797, %rd3796, 4294967295;
	shr.u64 	%rd3798, %rd3796, 32;
	mul.lo.s64 	%rd3799, %rd3764, %rd3759;
	add.s64 	%rd3800, %rd3772, %rd3798;
	add.s64 	%rd3801, %rd3800, %rd3799;
	and.b64  	%rd3802, %rd3801, 4294967295;
	shr.u64 	%rd3803, %rd3801, 32;
	mul.lo.s64 	%rd3804, %rd3769, %rd3759;
	add.s64 	%rd3805, %rd3777, %rd3803;
	add.s64 	%rd3806, %rd3805, %rd3804;
	and.b64  	%rd3807, %rd3806, 4294967295;
	shr.u64 	%rd3808, %rd3806, 32;
	mul.lo.s64 	%rd3809, %rd3774, %rd3759;
	add.s64 	%rd3810, %rd3782, %rd3808;
	add.s64 	%rd3811, %rd3810, %rd3809;
	and.b64  	%rd3812, %rd3811, 4294967295;
	shr.u64 	%rd3813, %rd3811, 32;
	mul.lo.s64 	%rd3814, %rd3779, %rd3759;
	add.s64 	%rd3815, %rd3787, %rd3813;
	add.s64 	%rd3816, %rd3815, %rd3814;
	and.b64  	%rd3817, %rd3816, 4294967295;
	shr.u64 	%rd3818, %rd3816, 32;
	mul.lo.s64 	%rd3819, %rd3784, %rd3759;
	add.s64 	%rd3820, %rd3792, %rd3818;
	add.s64 	%rd3821, %rd3820, %rd3819;
	and.b64  	%rd3822, %rd3821, 4294967295;
	shr.u64 	%rd3823, %rd3821, 32;
	mul.lo.s64 	%rd3824, %rd3789, %rd3759;
	add.s64 	%rd3825, %rd3793, %rd3823;
	add.s64 	%rd3826, %rd3825, %rd3824;
	and.b64  	%rd3827, %rd3826, 4294967295;
	shr.u64 	%rd3828, %rd3826, 32;
	add.s64 	%rd6165, %rd3797, %rd3765;
	shr.u64 	%rd3829, %rd6165, 32;
	add.s64 	%rd3830, %rd3802, %rd3829;
	add.s64 	%rd3831, %rd3830, %rd3799;
	and.b64  	%rd3832, %rd3831, 4294967295;
	shr.u64 	%rd3833, %rd3831, 32;
	add.s64 	%rd3834, %rd3807, %rd3833;
	mad.lo.s64 	%rd3835, %rd3764, %rd3764, %rd3834;
	and.b64  	%rd3836, %rd3835, 4294967295;
	shr.u64 	%rd3837, %rd3835, 32;
	mul.lo.s64 	%rd3838, %rd3769, %rd3764;
	add.s64 	%rd3839, %rd3812, %rd3837;
	add.s64 	%rd3840, %rd3839, %rd3838;
	and.b64  	%rd3841, %rd3840, 4294967295;
	shr.u64 	%rd3842, %rd3840, 32;
	mul.lo.s64 	%rd3843, %rd3774, %rd3764;
	add.s64 	%rd3844, %rd3817, %rd3842;
	add.s64 	%rd3845, %rd3844, %rd3843;
	and.b64  	%rd3846, %rd3845, 4294967295;
	shr.u64 	%rd3847, %rd3845, 32;
	mul.lo.s64 	%rd3848, %rd3779, %rd3764;
	add.s64 	%rd3849, %rd3822, %rd3847;
	add.s64 	%rd3850, %rd3849, %rd3848;
	and.b64  	%rd3851, %rd3850, 4294967295;
	shr.u64 	%rd3852, %rd3850, 32;
	mul.lo.s64 	%rd3853, %rd3784, %rd3764;
	add.s64 	%rd3854, %rd3827, %rd3852;
	add.s64 	%rd3855, %rd3854, %rd3853;
	and.b64  	%rd3856, %rd3855, 4294967295;
	shr.u64 	%rd3857, %rd3855, 32;
	mul.lo.s64 	%rd3858, %rd3789, %rd3764;
	add.s64 	%rd3859, %rd3828, %rd3857;
	add.s64 	%rd3860, %rd3859, %rd3858;
	and.b64  	%rd3861, %rd3860, 4294967295;
	shr.u64 	%rd3862, %rd3860, 32;
	add.s64 	%rd6166, %rd3832, %rd3770;
	shr.u64 	%rd3863, %rd6166, 32;
	add.s64 	%rd3864, %rd3836, %rd3863;
	add.s64 	%rd3865, %rd3864, %rd3804;
	and.b64  	%rd3866, %rd3865, 4294967295;
	shr.u64 	%rd3867, %rd3865, 32;
	add.s64 	%rd3868, %rd3841, %rd3867;
	add.s64 	%rd3869, %rd3868, %rd3838;
	and.b64  	%rd3870, %rd3869, 4294967295;
	shr.u64 	%rd3871, %rd3869, 32;
	add.s64 	%rd3872, %rd3846, %rd3871;
	mad.lo.s64 	%rd3873, %rd3769, %rd3769, %rd3872;
	and.b64  	%rd3874, %rd3873, 4294967295;
	shr.u64 	%rd3875, %rd3873, 32;
	mul.lo.s64 	%rd3876, %rd3774, %rd3769;
	add.s64 	%rd3877, %rd3851, %rd3875;
	add.s64 	%rd3878, %rd3877, %rd3876;
	and.b64  	%rd3879, %rd3878, 4294967295;
	shr.u64 	%rd3880, %rd3878, 32;
	mul.lo.s64 	%rd3881, %rd3779, %rd3769;
	add.s64 	%rd3882, %rd3856, %rd3880;
	add.s64 	%rd3883, %rd3882, %rd3881;
	and.b64  	%rd3884, %rd3883, 4294967295;
	shr.u64 	%rd3885, %rd3883, 32;
	mul.lo.s64 	%rd3886, %rd3784, %rd3769;
	add.s64 	%rd3887, %rd3861, %rd3885;
	add.s64 	%rd3888, %rd3887, %rd3886;
	and.b64  	%rd3889, %rd3888, 4294967295;
	shr.u64 	%rd3890, %rd3888, 32;
	mul.lo.s64 	%rd3891, %rd3789, %rd3769;
	add.s64 	%rd3892, %rd3862, %rd3890;
	add.s64 	%rd3893, %rd3892, %rd3891;
	and.b64  	%rd3894, %rd3893, 4294967295;
	shr.u64 	%rd3895, %rd3893, 32;
	add.s64 	%rd6167, %rd3866, %rd3775;
	shr.u64 	%rd3896, %rd6167, 32;
	add.s64 	%rd3897, %rd3870, %rd3896;
	add.s64 	%rd3898, %rd3897, %rd3809;
	and.b64  	%rd3899, %rd3898, 4294967295;
	shr.u64 	%rd3900, %rd3898, 32;
	add.s64 	%rd3901, %rd3874, %rd3900;
	add.s64 	%rd3902, %rd3901, %rd3843;
	and.b64  	%rd3903, %rd3902, 4294967295;
	shr.u64 	%rd3904, %rd3902, 32;
	add.s64 	%rd3905, %rd3879, %rd3904;
	add.s64 	%rd3906, %rd3905, %rd3876;
	and.b64  	%rd3907, %rd3906, 4294967295;
	shr.u64 	%rd3908, %rd3906, 32;
	add.s64 	%rd3909, %rd3884, %rd3908;
	mad.lo.s64 	%rd3910, %rd3774, %rd3774, %rd3909;
	and.b64  	%rd3911, %rd3910, 4294967295;
	shr.u64 	%rd3912, %rd3910, 32;
	mul.lo.s64 	%rd3913, %rd3779, %rd3774;
	add.s64 	%rd3914, %rd3889, %rd3912;
	add.s64 	%rd3915, %rd3914, %rd3913;
	and.b64  	%rd3916, %rd3915, 4294967295;
	shr.u64 	%rd3917, %rd3915, 32;
	mul.lo.s64 	%rd3918, %rd3784, %rd3774;
	add.s64 	%rd3919, %rd3894, %rd3917;
	add.s64 	%rd3920, %rd3919, %rd3918;
	and.b64  	%rd3921, %rd3920, 4294967295;
	shr.u64 	%rd3922, %rd3920, 32;
	mul.lo.s64 	%rd3923, %rd3789, %rd3774;
	add.s64 	%rd3924, %rd3895, %rd3922;
	add.s64 	%rd3925, %rd3924, %rd3923;
	and.b64  	%rd3926, %rd3925, 4294967295;
	shr.u64 	%rd3927, %rd3925, 32;
	add.s64 	%rd6168, %rd3899, %rd3780;
	shr.u64 	%rd3928, %rd6168, 32;
	add.s64 	%rd3929, %rd3903, %rd3928;
	add.s64 	%rd3930, %rd3929, %rd3814;
	and.b64  	%rd3931, %rd3930, 4294967295;
	shr.u64 	%rd3932, %rd3930, 32;
	add.s64 	%rd3933, %rd3907, %rd3932;
	add.s64 	%rd3934, %rd3933, %rd3848;
	and.b64  	%rd3935, %rd3934, 4294967295;
	shr.u64 	%rd3936, %rd3934, 32;
	add.s64 	%rd3937, %rd3911, %rd3936;
	add.s64 	%rd3938, %rd3937, %rd3881;
	and.b64  	%rd3939, %rd3938, 4294967295;
	shr.u64 	%rd3940, %rd3938, 32;
	add.s64 	%rd3941, %rd3916, %rd3940;
	add.s64 	%rd3942, %rd3941, %rd3913;
	and.b64  	%rd3943, %rd3942, 4294967295;
	shr.u64 	%rd3944, %rd3942, 32;
	add.s64 	%rd3945, %rd3921, %rd3944;
	mad.lo.s64 	%rd3946, %rd3779, %rd3779, %rd3945;
	and.b64  	%rd3947, %rd3946, 4294967295;
	shr.u64 	%rd3948, %rd3946, 32;
	mul.lo.s64 	%rd3949, %rd3784, %rd3779;
	add.s64 	%rd3950, %rd3926, %rd3948;
	add.s64 	%rd3951, %rd3950, %rd3949;
	and.b64  	%rd3952, %rd3951, 4294967295;
	shr.u64 	%rd3953, %rd3951, 32;
	mul.lo.s64 	%rd3954, %rd3789, %rd3779;
	add.s64 	%rd3955, %rd3927, %rd3953;
	add.s64 	%rd3956, %rd3955, %rd3954;
	and.b64  	%rd3957, %rd3956, 4294967295;
	shr.u64 	%rd3958, %rd3956, 32;
	add.s64 	%rd6169, %rd3931, %rd3785;
	shr.u64 	%rd3959, %rd6169, 32;
	add.s64 	%rd3960, %rd3935, %rd3959;
	add.s64 	%rd3961, %rd3960, %rd3819;
	and.b64  	%rd3962, %rd3961, 4294967295;
	shr.u64 	%rd3963, %rd3961, 32;
	add.s64 	%rd3964, %rd3939, %rd3963;
	add.s64 	%rd3965, %rd3964, %rd3853;
	and.b64  	%rd3966, %rd3965, 4294967295;
	shr.u64 	%rd3967, %rd3965, 32;
	add.s64 	%rd3968, %rd3943, %rd3967;
	add.s64 	%rd3969, %rd3968, %rd3886;
	and.b64  	%rd3970, %rd3969, 4294967295;
	shr.u64 	%rd3971, %rd3969, 32;
	add.s64 	%rd3972, %rd3947, %rd3971;
	add.s64 	%rd3973, %rd3972, %rd3918;
	and.b64  	%rd3974, %rd3973, 4294967295;
	shr.u64 	%rd3975, %rd3973, 32;
	add.s64 	%rd3976, %rd3952, %rd3975;
	add.s64 	%rd3977, %rd3976, %rd3949;
	and.b64  	%rd3978, %rd3977, 4294967295;
	shr.u64 	%rd3979, %rd3977, 32;
	add.s64 	%rd3980, %rd3957, %rd3979;
	mad.lo.s64 	%rd3981, %rd3784, %rd3784, %rd3980;
	and.b64  	%rd3982, %rd3981, 4294967295;
	shr.u64 	%rd3983, %rd3981, 32;
	mul.lo.s64 	%rd3984, %rd3789, %rd3784;
	add.s64 	%rd3985, %rd3958, %rd3983;
	add.s64 	%rd3986, %rd3985, %rd3984;
	and.b64  	%rd3987, %rd3986, 4294967295;
	shr.u64 	%rd3988, %rd3986, 32;
	add.s64 	%rd6170, %rd3962, %rd3790;
	shr.u64 	%rd3989, %rd6170, 32;
	add.s64 	%rd3990, %rd3966, %rd3989;
	add.s64 	%rd3991, %rd3990, %rd3824;
	shr.u64 	%rd3992, %rd3991, 32;
	add.s64 	%rd3993, %rd3970, %rd3992;
	add.s64 	%rd3994, %rd3993, %rd3858;
	shr.u64 	%rd3995, %rd3994, 32;
	add.s64 	%rd3996, %rd3974, %rd3995;
	add.s64 	%rd3997, %rd3996, %rd3891;
	shr.u64 	%rd3998, %rd3997, 32;
	add.s64 	%rd3999, %rd3978, %rd3998;
	add.s64 	%rd4000, %rd3999, %rd3923;
	shr.u64 	%rd4001, %rd4000, 32;
	add.s64 	%rd4002, %rd3982, %rd4001;
	add.s64 	%rd4003, %rd4002, %rd3954;
	shr.u64 	%rd4004, %rd4003, 32;
	add.s64 	%rd4005, %rd3987, %rd4004;
	add.s64 	%rd4006, %rd4005, %rd3984;
	shr.u64 	%rd4007, %rd4006, 32;
	add.s64 	%rd4008, %rd3988, %rd4007;
	mad.lo.s64 	%rd4009, %rd3789, %rd3789, %rd4008;
	cvt.u32.u64 	%r2984, %rd3991;
	cvt.u32.u64 	%r530, %rd3994;
	cvt.u32.u64 	%r531, %rd3997;
	cvt.u32.u64 	%r532, %rd4000;
	cvt.u32.u64 	%r533, %rd4003;
	cvt.u32.u64 	%r534, %rd4006;
	cvt.u32.u64 	%r535, %rd4009;
	{ .reg .b32 tmp; mov.b64 {tmp, %r536}, %rd4009; }
	mov.u32 	%r2985, %r2984;
$L__BB0_666:
	ld.const.u32 	%rd472, [SECP256K1_P+4];
	ld.const.u32 	%rd473, [SECP256K1_P];
	ld.const.u32 	%r2197, [SECP256K1_P+28];
	cvt.u64.u32 	%rd474, %r2197;
	setp.lt.u32 	%p741, %r2197, %r536;
	cvt.u32.u64 	%r539, %rd6170;
	cvt.u32.u64 	%r540, %rd6169;
	cvt.u32.u64 	%r541, %rd6168;
	cvt.u32.u64 	%r542, %rd6167;
	cvt.u32.u64 	%r543, %rd6166;
	cvt.u32.u64 	%r544, %rd6165;
	cvt.u32.u64 	%r545, %rd6164;
	@%p741 bra 	$L__BB0_667;
	bra.uni 	$L__BB0_679;
$L__BB0_667:
	and.b64  	%rd4200, %rd6163, 4294967295;
	sub.s64 	%rd6163, %rd4200, %rd473;
	shr.u64 	%rd4201, %rd6163, 32;
	and.b64  	%rd4202, %rd4201, 1;
	and.b64  	%rd4203, %rd6164, 4294967295;
	add.s64 	%rd4204, %rd4202, %rd472;
	sub.s64 	%rd6164, %rd4203, %rd4204;
	shr.u64 	%rd4205, %rd6164, 32;
	and.b64  	%rd4206, %rd4205, 1;
	and.b64  	%rd4207, %rd6165, 4294967295;
	add.s64 	%rd4208, %rd4206, %rd455;
	sub.s64 	%rd6165, %rd4207, %rd4208;
	shr.u64 	%rd4209, %rd6165, 32;
	and.b64  	%rd4210, %rd4209, 1;
	and.b64  	%rd4211, %rd6166, 4294967295;
	add.s64 	%rd4212, %rd4210, %rd454;
	sub.s64 	%rd6166, %rd4211, %rd4212;
	shr.u64 	%rd4213, %rd6166, 32;
	and.b64  	%rd4214, %rd4213, 1;
	and.b64  	%rd4215, %rd6167, 4294967295;
	add.s64 	%rd4216, %rd4214, %rd452;
	sub.s64 	%rd6167, %rd4215, %rd4216;
	shr.u64 	%rd4217, %rd6167, 32;
	and.b64  	%rd4218, %rd4217, 1;
	and.b64  	%rd4219, %rd6168, 4294967295;
	add.s64 	%rd4220, %rd4218, %rd451;
	sub.s64 	%rd6168, %rd4219, %rd4220;
	shr.u64 	%rd4221, %rd6168, 32;
	and.b64  	%rd4222, %rd4221, 1;
	and.b64  	%rd4223, %rd6169, 4294967295;
	add.s64 	%rd4224, %rd4222, %rd453;
	sub.s64 	%rd6169, %rd4223, %rd4224;
	shr.u64 	%rd4225, %rd6169, 32;
	and.b64  	%rd4226, %rd4225, 1;
	and.b64  	%rd4227, %rd6170, 4294967295;
	add.s64 	%rd4228, %rd4226, %rd474;
	sub.s64 	%rd6170, %rd4227, %rd4228;
	shr.u64 	%rd4229, %rd6170, 32;
	and.b64  	%rd4230, %rd4229, 1;
	setp.eq.b64 	%p797, %rd4230, 1;
	add.s32 	%r2253, %r2985, -1;
	setp.ne.s32 	%p798, %r2985, 0;
	and.pred  	%p799, %p797, %p798;
	selp.b32 	%r2984, %r2253, %r2984, %p799;
	selp.b32 	%r2985, %r2253, %r2985, %p799;
	bra.uni 	$L__BB0_666;
$L__BB0_668:
	setp.lt.u32 	%p743, %r525, %r535;
	@%p743 bra 	$L__BB0_667;
	setp.gt.u32 	%p744, %r525, %r535;
	@%p744 bra 	$L__BB0_680;
	cvt.u32.u64 	%r2199, %rd451;
	setp.lt.u32 	%p745, %r2199, %r534;
	@%p745 bra 	$L__BB0_667;
	setp.gt.u32 	%p746, %r523, %r534;
	@%p746 bra 	$L__BB0_680;
	cvt.u32.u64 	%r2200, %rd452;
	setp.lt.u32 	%p747, %r2200, %r533;
	@%p747 bra 	$L__BB0_667;
	setp.gt.u32 	%p748, %r524, %r533;
	@%p748 bra 	$L__BB0_680;
	setp.lt.u32 	%p749, %r527, %r532;
	@%p749 bra 	$L__BB0_667;
	cvt.u32.u64 	%r2201, %rd454;
	setp.gt.u32 	%p750, %r2201, %r532;
	@%p750 bra 	$L__BB0_680;
	setp.lt.u32 	%p751, %r528, %r531;
	@%p751 bra 	$L__BB0_667;
	cvt.u32.u64 	%r2202, %rd455;
	setp.gt.u32 	%p752, %r2202, %r531;
	@%p752 bra 	$L__BB0_680;
	cvt.u32.u64 	%r2203, %rd472;
	setp.gt.u32 	%p753, %r2203, %r530;
	setp.ge.u32 	%p754, %r2203, %r530;
	cvt.u32.u64 	%r2204, %rd473;
	setp.lt.u32 	%p755, %r2984, %r2204;
	or.pred  	%p756, %p753, %p755;
	and.pred  	%p757, %p754, %p756;
	@%p757 bra 	$L__BB0_680;
	bra.uni 	$L__BB0_667;
$L__BB0_679:
	cvt.u32.u64 	%r2198, %rd474;
	setp.le.u32 	%p742, %r2198, %r536;
	@%p742 bra 	$L__BB0_668;
$L__BB0_680:
	setp.eq.s32 	%p758, %r2985, 0;
	@%p758 bra 	$L__BB0_681;
	bra.uni 	$L__BB0_695;
$L__BB0_681:
	setp.lt.u32 	%p759, %r2198, %r539;
	@%p759 bra 	$L__BB0_667;
	bra.uni 	$L__BB0_694;
$L__BB0_682:
	cvt.u32.u64 	%r2207, %rd453;
	setp.lt.u32 	%p761, %r2207, %r540;
	@%p761 bra 	$L__BB0_667;
	setp.gt.u32 	%p762, %r2207, %r540;
	@%p762 bra 	$L__BB0_695;
	cvt.u32.u64 	%r2209, %rd451;
	setp.lt.u32 	%p763, %r2209, %r541;
	@%p763 bra 	$L__BB0_667;
	setp.gt.u32 	%p764, %r2209, %r541;
	@%p764 bra 	$L__BB0_695;
	cvt.u32.u64 	%r2211, %rd452;
	setp.lt.u32 	%p765, %r2211, %r542;
	@%p765 bra 	$L__BB0_667;
	setp.gt.u32 	%p766, %r2211, %r542;
	@%p766 bra 	$L__BB0_695;
	cvt.u32.u64 	%r2213, %rd454;
	setp.lt.u32 	%p767, %r2213, %r543;
	@%p767 bra 	$L__BB0_667;
	setp.gt.u32 	%p768, %r2213, %r543;
	@%p768 bra 	$L__BB0_695;
	cvt.u32.u64 	%r2215, %rd455;
	setp.lt.u32 	%p769, %r2215, %r544;
	@%p769 bra 	$L__BB0_667;
	setp.gt.u32 	%p770, %r2215, %r544;
	@%p770 bra 	$L__BB0_695;
	cvt.u32.u64 	%r2217, %rd472;
	setp.lt.u32 	%p771, %r2217, %r545;
	@%p771 bra 	$L__BB0_667;
	cvt.u32.u64 	%r2219, %rd473;
	setp.gt.u32 	%p772, %r2217, %r545;
	cvt.u32.u64 	%r2220, %rd6163;
	setp.gt.u32 	%p773, %r2219, %r2220;
	or.pred  	%p774, %p772, %p773;
	@%p774 bra 	$L__BB0_695;
	bra.uni 	$L__BB0_667;
$L__BB0_694:
	setp.gt.u32 	%p760, %r2198, %r539;
	@%p760 bra 	$L__BB0_695;
	bra.uni 	$L__BB0_682;
$L__BB0_695:
	and.b64  	%rd4013, %rd6163, 4294967295;
	ld.const.u32 	%r548, [SECP256K1_Gx];
	cvt.u64.u32 	%rd4014, %r548;
	sub.s64 	%rd4015, %rd4013, %rd4014;
	cvt.u32.u64 	%r2986, %rd4015;
	shr.u64 	%rd4016, %rd4015, 32;
	and.b64  	%rd4017, %rd4016, 1;
	and.b64  	%rd4018, %rd6164, 4294967295;
	add.s64 	%rd4019, %rd4017, %rd276;
	sub.s64 	%rd6171, %rd4018, %rd4019;
	shr.u64 	%rd4020, %rd6171, 32;
	and.b64  	%rd4021, %rd4020, 1;
	and.b64  	%rd4022, %rd6165, 4294967295;
	add.s64 	%rd4023, %rd4021, %rd277;
	sub.s64 	%rd6172, %rd4022, %rd4023;
	shr.u64 	%rd4024, %rd6172, 32;
	and.b64  	%rd4025, %rd4024, 1;
	and.b64  	%rd4026, %rd6166, 4294967295;
	add.s64 	%rd4027, %rd4025, %rd278;
	sub.s64 	%rd6173, %rd4026, %rd4027;
	shr.u64 	%rd4028, %rd6173, 32;
	and.b64  	%rd4029, %rd4028, 1;
	and.b64  	%rd4030, %rd6167, 4294967295;
	add.s64 	%rd4031, %rd4029, %rd279;
	sub.s64 	%rd6174, %rd4030, %rd4031;
	shr.u64 	%rd4032, %rd6174, 32;
	and.b64  	%rd4033, %rd4032, 1;
	and.b64  	%rd4034, %rd6168, 4294967295;
	add.s64 	%rd4035, %rd4033, %rd280;
	sub.s64 	%rd6175, %rd4034, %rd4035;
	shr.u64 	%rd4036, %rd6175, 32;
	and.b64  	%rd4037, %rd4036, 1;
	and.b64  	%rd4038, %rd6169, 4294967295;
	add.s64 	%rd4039, %rd4037, %rd281;
	sub.s64 	%rd6176, %rd4038, %rd4039;
	shr.u64 	%rd4040, %rd6176, 32;
	and.b64  	%rd4041, %rd4040, 1;
	and.b64  	%rd4042, %rd6170, 4294967295;
	cvt.u64.u32 	%rd489, %r3059;
	add.s64 	%rd4043, %rd4041, %rd489;
	sub.s64 	%rd4044, %rd4042, %rd4043;
	cvt.u32.u64 	%r2987, %rd4044;
	and.b64  	%rd4045, %rd4044, 4294967296;
	setp.eq.s64 	%p775, %rd4045, 0;
	@%p775 bra 	$L__BB0_697;
	cvt.u32.u64 	%r2222, %rd473;
	add.s32 	%r2986, %r2222, %r2986;
	setp.lt.u32 	%p776, %r2986, %r2222;
	selp.u64 	%rd4046, 1, 0, %p776;
	and.b64  	%rd4047, %rd6171, 4294967295;
	add.s64 	%rd4048, %rd4047, %rd4046;
	add.s64 	%rd6171, %rd4048, %rd472;
	shr.u64 	%rd4049, %rd6171, 32;
	and.b64  	%rd4050, %rd6172, 4294967295;
	add.s64 	%rd4051, %rd4049, %rd4050;
	add.s64 	%rd6172, %rd4051, %rd455;
	shr.u64 	%rd4052, %rd6172, 32;
	and.b64  	%rd4053, %rd6173, 4294967295;
	add.s64 	%rd4054, %rd4052, %rd4053;
	add.s64 	%rd6173, %rd4054, %rd454;
	shr.u64 	%rd4055, %rd6173, 32;
	and.b64  	%rd4056, %rd6174, 4294967295;
	add.s64 	%rd4057, %rd4055, %rd4056;
	add.s64 	%rd6174, %rd4057, %rd452;
	shr.u64 	%rd4058, %rd6174, 32;
	and.b64  	%rd4059, %rd6175, 4294967295;
	add.s64 	%rd4060, %rd4058, %rd4059;
	add.s64 	%rd6175, %rd4060, %rd451;
	shr.u64 	%rd4061, %rd6175, 32;
	and.b64  	%rd4062, %rd6176, 4294967295;
	add.s64 	%rd4063, %rd4061, %rd4062;
	add.s64 	%rd6176, %rd4063, %rd453;
	{ .reg .b32 tmp; mov.b64 {tmp, %r2223}, %rd6176; }
	add.s32 	%r2224, %r2987, %r2223;
	add.s32 	%r2987, %r2224, %r2198;
$L__BB0_697:
	cvt.u64.u32 	%rd4064, %r2986;
	sub.s64 	%rd4066, %rd4064, %rd4014;
	cvt.u32.u64 	%r3066, %rd4066;
	shr.u64 	%rd4067, %rd4066, 32;
	and.b64  	%rd4068, %rd4067, 1;
	and.b64  	%rd4069, %rd6171, 4294967295;
	add.s64 	%rd4070, %rd4068, %rd276;
	sub.s64 	%rd6250, %rd4069, %rd4070;
	shr.u64 	%rd4071, %rd6250, 32;
	and.b64  	%rd4072, %rd4071, 1;
	and.b64  	%rd4073, %rd6172, 4294967295;
	add.s64 	%rd4074, %rd4072, %rd277;
	sub.s64 	%rd6249, %rd4073, %rd4074;
	shr.u64 	%rd4075, %rd6249, 32;
	and.b64  	%rd4076, %rd4075, 1;
	and.b64  	%rd4077, %rd6173, 4294967295;
	add.s64 	%rd4078, %rd4076, %rd278;
	sub.s64 	%rd6248, %rd4077, %rd4078;
	shr.u64 	%rd4079, %rd6248, 32;
	and.b64  	%rd4080, %rd4079, 1;
	and.b64  	%rd4081, %rd6174, 4294967295;
	add.s64 	%rd4082, %rd4080, %rd279;
	sub.s64 	%rd6247, %rd4081, %rd4082;
	shr.u64 	%rd4083, %rd6247, 32;
	and.b64  	%rd4084, %rd4083, 1;
	and.b64  	%rd4085, %rd6175, 4294967295;
	add.s64 	%rd4086, %rd4084, %rd280;
	sub.s64 	%rd6246, %rd4085, %rd4086;
	shr.u64 	%rd4087, %rd6246, 32;
	and.b64  	%rd4088, %rd4087, 1;
	and.b64  	%rd4089, %rd6176, 4294967295;
	add.s64 	%rd4090, %rd4088, %rd281;
	sub.s64 	%rd6245, %rd4089, %rd4090;
	shr.u64 	%rd4091, %rd6245, 32;
	and.b64  	%rd4092, %rd4091, 1;
	cvt.u64.u32 	%rd4093, %r2987;
	add.s64 	%rd4094, %rd4092, %rd489;
	sub.s64 	%rd4095, %rd4093, %rd4094;
	cvt.u32.u64 	%r3059, %rd4095;
	and.b64  	%rd4096, %rd4095, 4294967296;
	setp.eq.s64 	%p777, %rd4096, 0;
	@%p777 bra 	$L__BB0_699;
	cvt.u32.u64 	%r2226, %rd473;
	add.s32 	%r3066, %r2226, %r3066;
	setp.lt.u32 	%p778, %r3066, %r2226;
	selp.u64 	%rd4097, 1, 0, %p778;
	and.b64  	%rd4098, %rd6250, 4294967295;
	add.s64 	%rd4099, %rd4098, %rd4097;
	add.s64 	%rd6250, %rd4099, %rd472;
	shr.u64 	%rd4100, %rd6250, 32;
	and.b64  	%rd4101, %rd6249, 4294967295;
	add.s64 	%rd4102, %rd4100, %rd4101;
	add.s64 	%rd6249, %rd4102, %rd455;
	shr.u64 	%rd4103, %rd6249, 32;
	and.b64  	%rd4104, %rd6248, 4294967295;
	add.s64 	%rd4105, %rd4103, %rd4104;
	add.s64 	%rd6248, %rd4105, %rd454;
	shr.u64 	%rd4106, %rd6248, 32;
	and.b64  	%rd4107, %rd6247, 4294967295;
	add.s64 	%rd4108, %rd4106, %rd4107;
	add.s64 	%rd6247, %rd4108, %rd452;
	shr.u64 	%rd4109, %rd6247, 32;
	and.b64  	%rd4110, %rd6246, 4294967295;
	add.s64 	%rd4111, %rd4109, %rd4110;
	add.s64 	%rd6246, %rd4111, %rd451;
	shr.u64 	%rd4112, %rd6246, 32;
	and.b64  	%rd4113, %rd6245, 4294967295;
	add.s64 	%rd4114, %rd4112, %rd4113;
	add.s64 	%rd6245, %rd4114, %rd453;
	{ .reg .b32 tmp; mov.b64 {tmp, %r2227}, %rd6245; }
	add.s32 	%r2228, %r3059, %r2227;
	add.s32 	%r3059, %r2228, %r2198;
$L__BB0_699:
	mov.b32 	%r2990, 0;
	mov.u32 	%r2991, %r2990;
	mov.u32 	%r2992, %r2990;
	mov.u32 	%r2993, %r2990;
	mov.u32 	%r2994, %r2990;
	mov.u32 	%r2995, %r2990;
	mov.u32 	%r2996, %r2990;
	mov.u32 	%r2997, %r2990;
$L__BB0_700:
	setp.gt.u32 	%p779, %r2997, %r2198;
	@%p779 bra 	$L__BB0_714;
	setp.lt.u32 	%p780, %r2997, %r2198;
	@%p780 bra 	$L__BB0_715;
	cvt.u32.u64 	%r2232, %rd453;
	setp.gt.u32 	%p781, %r2996, %r2232;
	@%p781 bra 	$L__BB0_714;
	setp.lt.u32 	%p782, %r2996, %r2232;
	@%p782 bra 	$L__BB0_715;
	cvt.u32.u64 	%r2234, %rd451;
	setp.gt.u32 	%p783, %r2995, %r2234;
	@%p783 bra 	$L__BB0_714;
	setp.lt.u32 	%p784, %r2995, %r2234;
	@%p784 bra 	$L__BB0_715;
	cvt.u32.u64 	%r2236, %rd452;
	setp.gt.u32 	%p785, %r2994, %r2236;
	@%p785 bra 	$L__BB0_714;
	setp.lt.u32 	%p786, %r2994, %r2236;
	@%p786 bra 	$L__BB0_715;
	cvt.u32.u64 	%r2238, %rd454;
	setp.gt.u32 	%p787, %r2993, %r2238;
	@%p787 bra 	$L__BB0_714;
	setp.lt.u32 	%p788, %r2993, %r2238;
	@%p788 bra 	$L__BB0_715;
	cvt.u32.u64 	%r2240, %rd455;
	setp.gt.u32 	%p789, %r2992, %r2240;
	@%p789 bra 	$L__BB0_714;
	setp.lt.u32 	%p790, %r2992, %r2240;
	@%p790 bra 	$L__BB0_715;
	cvt.u32.u64 	%r2242, %rd472;
	setp.gt.u32 	%p791, %r2991, %r2242;
	@%p791 bra 	$L__BB0_714;
	cvt.u32.u64 	%r2244, %rd473;
	setp.lt.u32 	%p792, %r2991, %r2242;
	setp.lt.u32 	%p793, %r2990, %r2244;
	or.pred  	%p794, %p792, %p793;
	@%p794 bra 	$L__BB0_715;
$L__BB0_714:
	cvt.u64.u32 	%rd4168, %r2990;
	sub.s64 	%rd4169, %rd4168, %rd473;
	shr.u64 	%rd4170, %rd4169, 32;
	and.b64  	%rd4171, %rd4170, 1;
	cvt.u64.u32 	%rd4172, %r2991;
	add.s64 	%rd4173, %rd4171, %rd472;
	sub.s64 	%rd4174, %rd4172, %rd4173;
	shr.u64 	%rd4175, %rd4174, 32;
	and.b64  	%rd4176, %rd4175, 1;
	cvt.u64.u32 	%rd4177, %r2992;
	add.s64 	%rd4178, %rd4176, %rd455;
	sub.s64 	%rd4179, %rd4177, %rd4178;
	shr.u64 	%rd4180, %rd4179, 32;
	and.b64  	%rd4181, %rd4180, 1;
	cvt.u64.u32 	%rd4182, %r2993;
	add.s64 	%rd4183, %rd4181, %rd454;
	sub.s64 	%rd4184, %rd4182, %rd4183;
	shr.u64 	%rd4185, %rd4184, 32;
	and.b64  	%rd4186, %rd4185, 1;
	cvt.u64.u32 	%rd4187, %r2994;
	add.s64 	%rd4188, %rd4186, %rd452;
	sub.s64 	%rd4189, %rd4187, %rd4188;
	shr.u64 	%rd4190, %rd4189, 32;
	and.b64  	%rd4191, %rd4190, 1;
	cvt.u64.u32 	%rd4192, %r2995;
	add.s64 	%rd4193, %rd4191, %rd451;
	sub.s64 	%rd4194, %rd4192, %rd4193;
	shr.u64 	%rd4195, %rd4194, 32;
	and.b64  	%rd4196, %rd4195, 1;
	cvt.u64.u32 	%rd4197, %r2996;
	add.s64 	%rd4198, %rd4196, %rd453;
	sub.s64 	%rd4199, %rd4197, %rd4198;
	{ .reg .b32 tmp; mov.b64 {tmp, %r2250}, %rd4199; }
	and.b32  	%r2251, %r2250, 1;
	add.s32 	%r2252, %r2251, %r2198;
	sub.s32 	%r2997, %r2997, %r2252;
	cvt.u32.u64 	%r2996, %rd4199;
	cvt.u32.u64 	%r2995, %rd4194;
	cvt.u32.u64 	%r2994, %rd4189;
	cvt.u32.u64 	%r2993, %rd4184;
	cvt.u32.u64 	%r2992, %rd4179;
	cvt.u32.u64 	%r2991, %rd4174;
	cvt.u32.u64 	%r2990, %rd4169;
	bra.uni 	$L__BB0_700;
$L__BB0_715:
	cvt.u64.u32 	%rd4116, %r2990;
	ld.const.u32 	%rd4117, [SECP256K1_Gy];
	sub.s64 	%rd4118, %rd4116, %rd4117;
	cvt.u32.u64 	%r3048, %rd4118;
	shr.u64 	%rd4119, %rd4118, 32;
	and.b64  	%rd4120, %rd4119, 1;
	cvt.u64.u32 	%rd4121, %r2991;
	add.s64 	%rd4122, %rd4120, %rd352;
	sub.s64 	%rd6244, %rd4121, %rd4122;
	shr.u64 	%rd4123, %rd6244, 32;
	and.b64  	%rd4124, %rd4123, 1;
	cvt.u64.u32 	%rd4125, %r2992;
	add.s64 	%rd4126, %rd4124, %rd354;
	sub.s64 	%rd6243, %rd4125, %rd4126;
	shr.u64 	%rd4127, %rd6243, 32;
	and.b64  	%rd4128, %rd4127, 1;
	cvt.u64.u32 	%rd4129, %r2993;
	add.s64 	%rd4130, %rd4128, %rd356;
	sub.s64 	%rd6242, %rd4129, %rd4130;
	shr.u64 	%rd4131, %rd6242, 32;
	and.b64  	%rd4132, %rd4131, 1;
	cvt.u64.u32 	%rd4133, %r2994;
	add.s64 	%rd4134, %rd4132, %rd358;
	sub.s64 	%rd6241, %rd4133, %rd4134;
	shr.u64 	%rd4135, %rd6241, 32;
	and.b64  	%rd4136, %rd4135, 1;
	cvt.u64.u32 	%rd4137, %r2995;
	add.s64 	%rd4138, %rd4136, %rd360;
	sub.s64 	%rd6240, %rd4137, %rd4138;
	shr.u64 	%rd4139, %rd6240, 32;
	and.b64  	%rd4140, %rd4139, 1;
	cvt.u64.u32 	%rd4141, %r2996;
	add.s64 	%rd4142, %rd4140, %rd362;
	sub.s64 	%rd6239, %rd4141, %rd4142;
	shr.u64 	%rd4143, %rd6239, 32;
	and.b64  	%rd4144, %rd4143, 1;
	cvt.u64.u32 	%rd4145, %r2997;
	cvt.u64.u32 	%rd4146, %r3047;
	add.s64 	%rd4147, %rd4144, %rd4146;
	sub.s64 	%rd4148, %rd4145, %rd4147;
	cvt.u32.u64 	%r3047, %rd4148;
	and.b64  	%rd4149, %rd4148, 4294967296;
	setp.eq.s64 	%p795, %rd4149, 0;
	@%p795 bra 	$L__BB0_868;
	cvt.u32.u64 	%r2246, %rd473;
	add.s32 	%r3048, %r2246, %r3048;
	setp.lt.u32 	%p796, %r3048, %r2246;
	selp.u64 	%rd4150, 1, 0, %p796;
	and.b64  	%rd4151, %rd6244, 4294967295;
	add.s64 	%rd4152, %rd4151, %rd4150;
	add.s64 	%rd6244, %rd4152, %rd472;
	shr.u64 	%rd4153, %rd6244, 32;
	and.b64  	%rd4154, %rd6243, 4294967295;
	add.s64 	%rd4155, %rd4153, %rd4154;
	add.s64 	%rd6243, %rd4155, %rd455;
	shr.u64 	%rd4156, %rd6243, 32;
	and.b64  	%rd4157, %rd6242, 4294967295;
	add.s64 	%rd4158, %rd4156, %rd4157;
	add.s64 	%rd6242, %rd4158, %rd454;
	shr.u64 	%rd4159, %rd6242, 32;
	and.b64  	%rd4160, %rd6241, 4294967295;
	add.s64 	%rd4161, %rd4159, %rd4160;
	add.s64 	%rd6241, %rd4161, %rd452;
	shr.u64 	%rd4162, %rd6241, 32;
	and.b64  	%rd4163, %rd6240, 4294967295;
	add.s64 	%rd4164, %rd4162, %rd4163;
	add.s64 	%rd6240, %rd4164, %rd451;
	shr.u64 	%rd4165, %rd6240, 32;
	and.b64  	%rd4166, %rd6239, 4294967295;
	add.s64 	%rd4167, %rd4165, %rd4166;
	add.s64 	%rd6239, %rd4167, %rd453;
	{ .reg .b32 tmp; mov.b64 {tmp, %r2247}, %rd6239; }
	add.s32 	%r2248, %r3047, %r2247;
	add.s32 	%r3047, %r2248, %r2198;
	bra.uni 	$L__BB0_868;
$L__BB0_717:
	cvt.u64.u32 	%rd4328, %r3048;
	cvt.u64.u32 	%rd4329, %r313;
	sub.s64 	%rd4330, %rd4329, %rd4328;
	cvt.u32.u64 	%r2998, %rd4330;
	shr.u64 	%rd4331, %rd4330, 32;
	and.b64  	%rd4332, %rd4331, 1;
	and.b64  	%rd532, %rd6118, 4294967295;
	add.s64 	%rd4333, %rd4332, %rd532;
	ld.const.u32 	%rd4334, [SECP256K1_Gy+4];
	sub.s64 	%rd6183, %rd4334, %rd4333;
	shr.u64 	%rd4335, %rd6183, 32;
	and.b64  	%rd4336, %rd4335, 1;
	and.b64  	%rd534, %rd6117, 4294967295;
	add.s64 	%rd4337, %rd4336, %rd534;
	ld.const.u32 	%rd4338, [SECP256K1_Gy+8];
	sub.s64 	%rd6184, %rd4338, %rd4337;
	shr.u64 	%rd4339, %rd6184, 32;
	and.b64  	%rd4340, %rd4339, 1;
	and.b64  	%rd536, %rd6116, 4294967295;
	add.s64 	%rd4341, %rd4340, %rd536;
	ld.const.u32 	%rd4342, [SECP256K1_Gy+12];
	sub.s64 	%rd6185, %rd4342, %rd4341;
	shr.u64 	%rd4343, %rd6185, 32;
	and.b64  	%rd4344, %rd4343, 1;
	and.b64  	%rd538, %rd6115, 4294967295;
	add.s64 	%rd4345, %rd4344, %rd538;
	ld.const.u32 	%rd4346, [SECP256K1_Gy+16];
	sub.s64 	%rd6186, %rd4346, %rd4345;
	shr.u64 	%rd4347, %rd6186, 32;
	and.b64  	%rd4348, %rd4347, 1;
	and.b64  	%rd540, %rd6114, 4294967295;
	add.s64 	%rd4349, %rd4348, %rd540;
	ld.const.u32 	%rd4350, [SECP256K1_Gy+20];
	sub.s64 	%rd6187, %rd4350, %rd4349;
	shr.u64 	%rd4351, %rd6187, 32;
	and.b64  	%rd4352, %rd4351, 1;
	and.b64  	%rd542, %rd6113, 4294967295;
	add.s64 	%rd4353, %rd4352, %rd542;
	ld.const.u32 	%rd4354, [SECP256K1_Gy+24];
	sub.s64 	%rd6188, %rd4354, %rd4353;
	shr.u64 	%rd4355, %rd6188, 32;
	and.b64  	%rd4356, %rd4355, 1;
	cvt.u64.u32 	%rd4357, %r3047;
	add.s64 	%rd4358, %rd4356, %rd4357;
	cvt.u64.u32 	%rd4359, %r314;
	sub.s64 	%rd4360, %rd4359, %rd4358;
	cvt.u32.u64 	%r2999, %rd4360;
	and.b64  	%rd4361, %rd4360, 4294967296;
	setp.eq.s64 	%p809, %rd4361, 0;
	@%p809 bra 	$L__BB0_719;
	add.s32 	%r2998, %r1932, %r2998;
	setp.lt.u32 	%p810, %r2998, %r1932;
	selp.u64 	%rd4362, 1, 0, %p810;
	and.b64  	%rd4363, %rd6183, 4294967295;
	add.s64 	%rd4364, %rd4363, %rd4362;
	add.s64 	%rd6183, %rd4364, %rd151;
	shr.u64 	%rd4365, %rd6183, 32;
	and.b64  	%rd4366, %rd6184, 4294967295;
	add.s64 	%rd4367, %rd4365, %rd4366;
	add.s64 	%rd6184, %rd4367, %rd150;
	shr.u64 	%rd4368, %rd6184, 32;
	and.b64  	%rd4369, %rd6185, 4294967295;
	add.s64 	%rd4370, %rd4368, %rd4369;
	add.s64 	%rd6185, %rd4370, %rd149;
	shr.u64 	%rd4371, %rd6185, 32;
	and.b64  	%rd4372, %rd6186, 4294967295;
	add.s64 	%rd4373, %rd4371, %rd4372;
	add.s64 	%rd6186, %rd4373, %rd148;
	shr.u64 	%rd4374, %rd6186, 32;
	and.b64  	%rd4375, %rd6187, 4294967295;
	add.s64 	%rd4376, %rd4374, %rd4375;
	add.s64 	%rd6187, %rd4376, %rd147;
	shr.u64 	%rd4377, %rd6187, 32;
	and.b64  	%rd4378, %rd6188, 4294967295;
	add.s64 	%rd4379, %rd4377, %rd4378;
	add.s64 	%rd6188, %rd4379, %rd34;
	{ .reg .b32 tmp; mov.b64 {tmp, %r2259}, %rd6188; }
	add.s32 	%r2260, %r2999, %r2259;
	add.s32 	%r2999, %r2260, %r1833;
$L__BB0_719:
	cvt.u64.u32 	%rd4380, %r3066;
	ld.const.u32 	%rd4381, [SECP256K1_Gx];
	sub.s64 	%rd4382, %rd4381, %rd4380;
	cvt.u32.u64 	%r3010, %rd4382;
	shr.u64 	%rd4383, %rd4382, 32;
	and.b64  	%rd4384, %rd4383, 1;
	and.b64  	%rd556, %rd256, 4294967295;
	add.s64 	%rd4385, %rd4384, %rd556;
	ld.const.u32 	%rd4386, [SECP256K1_Gx+4];
	sub.s64 	%rd6189, %rd4386, %rd4385;
	shr.u64 	%rd4387, %rd6189, 32;
	and.b64  	%rd4388, %rd4387, 1;
	and.b64  	%rd558, %rd255, 4294967295;
	add.s64 	%rd4389, %rd4388, %rd558;
	ld.const.u32 	%rd4390, [SECP256K1_Gx+8];
	sub.s64 	%rd6190, %rd4390, %rd4389;
	shr.u64 	%rd4391, %rd6190, 32;
	and.b64  	%rd4392, %rd4391, 1;
	and.b64  	%rd560, %rd254, 4294967295;
	add.s64 	%rd4393, %rd4392, %rd560;
	cvt.u64.u32 	%rd4394, %r318;
	sub.s64 	%rd6191, %rd4394, %rd4393;
	shr.u64 	%rd4395, %rd6191, 32;
	and.b64  	%rd4396, %rd4395, 1;
	and.b64  	%rd562, %rd253, 4294967295;
	add.s64 	%rd4397, %rd4396, %rd562;
	cvt.u64.u32 	%rd4398, %r317;
	sub.s64 	%rd6192, %rd4398, %rd4397;
	shr.u64 	%rd4399, %rd6192, 32;
	and.b64  	%rd4400, %rd4399, 1;
	and.b64  	%rd564, %rd252, 4294967295;
	add.s64 	%rd4401, %rd4400, %rd564;
	cvt.u64.u32 	%rd4402, %r316;
	sub.s64 	%rd6193, %rd4402, %rd4401;
	shr.u64 	%rd4403, %rd6193, 32;
	and.b64  	%rd4404, %rd4403, 1;
	and.b64  	%rd566, %rd251, 4294967295;
	add.s64 	%rd4405, %rd4404, %rd566;
	cvt.u64.u32 	%rd4406, %r315;
	sub.s64 	%rd6194, %rd4406, %rd4405;
	shr.u64 	%rd4407, %rd6194, 32;
	and.b64  	%rd4408, %rd4407, 1;
	cvt.u64.u32 	%rd4409, %r3059;
	add.s64 	%rd4410, %rd4408, %rd4409;
	cvt.u64.u32 	%rd4411, %r319;
	sub.s64 	%rd4412, %rd4411, %rd4410;
	cvt.u32.u64 	%r3017, %rd4412;
	and.b64  	%rd4413, %rd4412, 4294967296;
	setp.eq.s64 	%p811, %rd4413, 0;
	@%p811 bra 	$L__BB0_721;
	add.s32 	%r3010, %r1932, %r3010;
	setp.lt.u32 	%p812, %r3010, %r1932;
	selp.u64 	%rd4414, 1, 0, %p812;
	and.b64  	%rd4415, %rd6189, 4294967295;
	add.s64 	%rd4416, %rd4415, %rd4414;
	add.s64 	%rd6189, %rd4416, %rd151;
	shr.u64 	%rd4417, %rd6189, 32;
	and.b64  	%rd4418, %rd6190, 4294967295;
	add.s64 	%rd4419, %rd4417, %rd4418;
	add.s64 	%rd6190, %rd4419, %rd150;
	shr.u64 	%rd4420, %rd6190, 32;
	and.b64  	%rd4421, %rd6191, 4294967295;
	add.s64 	%rd4422, %rd4420, %rd4421;
	add.s64 	%rd6191, %rd4422, %rd149;
	shr.u64 	%rd4423, %rd6191, 32;
	and.b64  	%rd4424, %rd6192, 4294967295;
	add.s64 	%rd4425, %rd4423, %rd4424;
	add.s64 	%rd6192, %rd4425, %rd148;
	shr.u64 	%rd4426, %rd6192, 32;
	and.b64  	%rd4427, %rd6193, 4294967295;
	add.s64 	%rd4428, %rd4426, %rd4427;
	add.s64 	%rd6193, %rd4428, %rd147;
	shr.u64 	%rd4429, %rd6193, 32;
	and.b64  	%rd4430, %rd6194, 4294967295;
	add.s64 	%rd4431, %rd4429, %rd4430;
	add.s64 	%rd6194, %rd4431, %rd34;
	{ .reg .b32 tmp; mov.b64 {tmp, %r2263}, %rd6194; }
	add.s32 	%r2264, %r3017, %r2263;
	add.s32 	%r3017, %r2264, %r1833;
$L__BB0_721:
	cvt.u32.u64 	%r3016, %rd6194;
	cvt.u32.u64 	%r3015, %rd6193;
	cvt.u32.u64 	%r3014, %rd6192;
	cvt.u32.u64 	%r3013, %rd6191;
	cvt.u32.u64 	%r3012, %rd6190;
	cvt.u32.u64 	%r3011, %rd6189;
	add.s64 	%rd4432, %rd152, -2;
	st.local.u32 	[%rd7], %rd4432;
	shr.s64 	%rd4433, %rd4432, 32;
	add.s64 	%rd4434, %rd4433, %rd151;
	st.local.u32 	[%rd7+4], %rd4434;
	shr.s64 	%rd4435, %rd4434, 32;
	add.s64 	%rd4436, %rd4435, %rd150;
	st.local.u32 	[%rd7+8], %rd4436;
	shr.s64 	%rd4437, %rd4436, 32;
	add.s64 	%rd4438, %rd4437, %rd149;
	st.local.u32 	[%rd7+12], %rd4438;
	shr.s64 	%rd4439, %rd4438, 32;
	add.s64 	%rd4440, %rd4439, %rd148;
	st.local.u32 	[%rd7+16], %rd4440;
	shr.s64 	%rd4441, %rd4440, 32;
	add.s64 	%rd4442, %rd4441, %rd147;
	st.local.u32 	[%rd7+20], %rd4442;
	shr.s64 	%rd4443, %rd4442, 32;
	add.s64 	%rd4444, %rd4443, %rd34;
	st.local.u32 	[%rd7+24], %rd4444;
	{ .reg .b32 tmp; mov.b64 {tmp, %r2268}, %rd4444; }
	add.s32 	%r2269, %r1832, %r2268;
	st.local.u32 	[%rd7+28], %r2269;
	mov.b32 	%r3022, 0;
	mov.b32 	%r3021, 1;
	mov.u32 	%r3023, %r3022;
	mov.u32 	%r3024, %r3022;
	mov.u32 	%r3025, %r3022;
	mov.u32 	%r3026, %r3022;
	mov.u32 	%r3027, %r3022;
	mov.u32 	%r3028, %r3022;
	mov.u32 	%r3018, %r3022;
$L__BB0_722:
	shr.u32 	%r2270, %r3018, 5;
	and.b32  	%r2271, %r3018, 31;
	mul.wide.u32 	%rd4445, %r2270, 4;
	add.s64 	%rd4446, %rd7, %rd4445;
	ld.local.u32 	%r2272, [%rd4446];
	shr.u32 	%r2273, %r2272, %r2271;
	and.b32  	%r2274, %r2273, 1;
	setp.eq.b32 	%p813, %r2274, 1;
	not.pred 	%p814, %p813;
	@%p814 bra 	$L__BB0_754;
	mul.wide.u32 	%rd6195, %r3010, %r3021;
	shr.u64 	%rd4447, %rd6195, 32;
	mul.wide.u32 	%rd4448, %r3011, %r3021;
	add.s64 	%rd4449, %rd4447, %rd4448;
	and.b64  	%rd4450, %rd4449, 4294967295;
	shr.u64 	%rd4451, %rd4449, 32;
	mul.wide.u32 	%rd4452, %r3012, %r3021;
	add.s64 	%rd4453, %rd4451, %rd4452;
	and.b64  	%rd4454, %rd4453, 4294967295;
	shr.u64 	%rd4455, %rd4453, 32;
	mul.wide.u32 	%rd4456, %r3013, %r3021;
	add.s64 	%rd4457, %rd4455, %rd4456;
	and.b64  	%rd4458, %rd4457, 4294967295;
	shr.u64 	%rd4459, %rd4457, 32;
	mul.wide.u32 	%rd4460, %r3014, %r3021;
	add.s64 	%rd4461, %rd4459, %rd4460;
	and.b64  	%rd4462, %rd4461, 4294967295;
	shr.u64 	%rd4463, %rd4461, 32;
	mul.wide.u32 	%rd4464, %r3015, %r3021;
	add.s64 	%rd4465, %rd4463, %rd4464;
	and.b64  	%rd4466, %rd4465, 4294967295;
	shr.u64 	%rd4467, %rd4465, 32;
	mul.wide.u32 	%rd4468, %r3016, %r3021;
	add.s64 	%rd4469, %rd4467, %rd4468;
	and.b64  	%rd4470, %rd4469, 4294967295;
	shr.u64 	%rd4471, %rd4469, 32;
	mul.wide.u32 	%rd4472, %r3017, %r3021;
	add.s64 	%rd4473, %rd4471, %rd4472;
	and.b64  	%rd4474, %rd4473, 4294967295;
	shr.u64 	%rd4475, %rd4473, 32;
	mul.wide.u32 	%rd4476, %r3010, %r3022;
	add.s64 	%rd6196, %rd4450, %rd4476;
	shr.u64 	%rd4477, %rd6196, 32;
	mul.wide.u32 	%rd4478, %r3011, %r3022;
	add.s64 	%rd4479, %rd4454, %rd4477;
	add.s64 	%rd4480, %rd4479, %rd4478;
	and.b64  	%rd4481, %rd4480, 4294967295;
	shr.u64 	%rd4482, %rd4480, 32;
	mul.wide.u32 	%rd4483, %r3012, %r3022;
	add.s64 	%rd4484, %rd4458, %rd4482;
	add.s64 	%rd4485, %rd4484, %rd4483;
	and.b64  	%rd4486, %rd4485, 4294967295;
	shr.u64 	%rd4487, %rd4485, 32;
	mul.wide.u32 	%rd4488, %r3013, %r3022;
	add.s64 	%rd4489, %rd4462, %rd4487;
	add.s64 	%rd4490, %rd4489, %rd4488;
	and.b64  	%rd4491, %rd4490, 4294967295;
	shr.u64 	%rd4492, %rd4490, 32;
	mul.wide.u32 	%rd4493, %r3014, %r3022;
	add.s64 	%rd4494, %rd4466, %rd4492;
	add.s64 	%rd4495, %rd4494, %rd4493;
	and.b64  	%rd4496, %rd4495, 4294967295;
	shr.u64 	%rd4497, %rd4495, 32;
	mul.wide.u32 	%rd4498, %r3015, %r3022;
	add.s64 	%rd4499, %rd4470, %rd4497;
	add.s64 	%rd4500, %rd4499, %rd4498;
	and.b64  	%rd4501, %rd4500, 4294967295;
	shr.u64 	%rd4502, %rd4500, 32;
	mul.wide.u32 	%rd4503, %r3016, %r3022;
	add.s64 	%rd4504, %rd4474, %rd4502;
	add.s64 	%rd4505, %rd4504, %rd4503;
	and.b64  	%rd4506, %rd4505, 4294967295;
	shr.u64 	%rd4507, %rd4505, 32;
	mul.wide.u32 	%rd4508, %r3017, %r3022;
	add.s64 	%rd4509, %rd4475, %rd4507;
	add.s64 	%rd4510, %rd4509, %rd4508;
	and.b64  	%rd4511, %rd4510, 4294967295;
	shr.u64 	%rd4512, %rd4510, 32;
	mul.wide.u32 	%rd4513, %r3010, %r3023;
	add.s64 	%rd6197, %rd4481, %rd4513;
	shr.u64 	%rd4514, %rd6197, 32;
	mul.wide.u32 	%rd4515, %r3011, %r3023;
	add.s64 	%rd4516, %rd4486, %rd4514;
	add.s64 	%rd4517, %rd4516, %rd4515;
	and.b64  	%rd4518, %rd4517, 4294967295;
	shr.u64 	%rd4519, %rd4517, 32;
	mul.wide.u32 	%rd4520, %r3012, %r3023;
	add.s64 	%rd4521, %rd4491, %rd4519;
	add.s64 	%rd4522, %rd4521, %rd4520;
	and.b64  	%rd4523, %rd4522, 4294967295;
	shr.u64 	%rd4524, %rd4522, 32;
	mul.wide.u32 	%rd4525, %r3013, %r3023;
	add.s64 	%rd4526, %rd4496, %rd4524;
	add.s64 	%rd4527, %rd4526, %rd4525;
	and.b64  	%rd4528, %rd4527, 4294967295;
	shr.u64 	%rd4529, %rd4527, 32;
	mul.wide.u32 	%rd4530, %r3014, %r3023;
	add.s64 	%rd4531, %rd4501, %rd4529;
	add.s64 	%rd4532, %rd4531, %rd4530;
	and.b64  	%rd4533, %rd4532, 4294967295;
	shr.u64 	%rd4534, %rd4532, 32;
	mul.wide.u32 	%rd4535, %r3015, %r3023;
	add.s64 	%rd4536, %rd4506, %rd4534;
	add.s64 	%rd4537, %rd4536, %rd4535;
	and.b64  	%rd4538, %rd4537, 4294967295;
	shr.u64 	%rd4539, %rd4537, 32;
	mul.wide.u32 	%rd4540, %r3016, %r3023;
	add.s64 	%rd4541, %rd4511, %rd4539;
	add.s64 	%rd4542, %rd4541, %rd4540;
	and.b64  	%rd4543, %rd4542, 4294967295;
	shr.u64 	%rd4544, %rd4542, 32;
	mul.wide.u32 	%rd4545, %r3017, %r3023;
	add.s64 	%rd4546, %rd4512, %rd4544;
	add.s64 	%rd4547, %rd4546, %rd4545;
	and.b64  	%rd4548, %rd4547, 4294967295;
	shr.u64 	%rd4549, %rd4547, 32;
	mul.wide.u32 	%rd4550, %r3010, %r3024;
	add.s64 	%rd6198, %rd4518, %rd4550;
	shr.u64 	%rd4551, %rd6198, 32;
	mul.wide.u32 	%rd4552, %r3011, %r3024;
	add.s64 	%rd4553, %rd4523, %rd4551;
	add.s64 	%rd4554, %rd4553, %rd4552;
	and.b64  	%rd4555, %rd4554, 4294967295;
	shr.u64 	%rd4556, %rd4554, 32;
	mul.wide.u32 	%rd4557, %r3012, %r3024;
	add.s64 	%rd4558, %rd4528, %rd4556;
	add.s64 	%rd4559, %rd4558, %rd4557;
	and.b64  	%rd4560, %rd4559, 4294967295;
	shr.u64 	%rd4561, %rd4559, 32;
	mul.wide.u32 	%rd4562, %r3013, %r3024;
	add.s64 	%rd4563, %rd4533, %rd4561;
	add.s64 	%rd4564, %rd4563, %rd4562;
	and.b64  	%rd4565, %rd4564, 4294967295;
	shr.u64 	%rd4566, %rd4564, 32;
	mul.wide.u32 	%rd4567, %r3014, %r3024;
	add.s64 	%rd4568, %rd4538, %rd4566;
	add.s64 	%rd4569, %rd4568, %rd4567;
	and.b64  	%rd4570, %rd4569, 4294967295;
	shr.u64 	%rd4571, %rd4569, 32;
	mul.wide.u32 	%rd4572, %r3015, %r3024;
	add.s64 	%rd4573, %rd4543, %rd4571;
	add.s64 	%rd4574, %rd4573, %rd4572;
	and.b64  	%rd4575, %rd4574, 4294967295;
	shr.u64 	%rd4576, %rd4574, 32;
	mul.wide.u32 	%rd4577, %r3016, %r3024;
	add.s64 	%rd4578, %rd4548, %rd4576;
	add.s64 	%rd4579, %rd4578, %rd4577;
	and.b64  	%rd4580, %rd4579, 4294967295;
	shr.u64 	%rd4581, %rd4579, 32;
	mul.wide.u32 	%rd4582, %r3017, %r3024;
	add.s64 	%rd4583, %rd4549, %rd4581;
	add.s64 	%rd4584, %rd4583, %rd4582;
	and.b64  	%rd4585, %rd4584, 4294967295;
	shr.u64 	%rd4586, %rd4584, 32;
	mul.wide.u32 	%rd4587, %r3010, %r3025;
	add.s64 	%rd6199, %rd4555, %rd4587;
	shr.u64 	%rd4588, %rd6199, 32;
	mul.wide.u32 	%rd4589, %r3011, %r3025;
	add.s64 	%rd4590, %rd4560, %rd4588;
	add.s64 	%rd4591, %rd4590, %rd4589;
	and.b64  	%rd4592, %rd4591, 4294967295;
	shr.u64 	%rd4593, %rd4591, 32;
	mul.wide.u32 	%rd4594, %r3012, %r3025;
	add.s64 	%rd4595, %rd4565, %rd4593;
	add.s64 	%rd4596, %rd4595, %rd4594;
	and.b64  	%rd4597, %rd4596, 4294967295;
	shr.u64 	%rd4598, %rd4596, 32;
	mul.wide.u32 	%rd4599, %r3013, %r3025;
	add.s64 	%rd4600, %rd4570, %rd4598;
	add.s64 	%rd4601, %rd4600, %rd4599;
	and.b64  	%rd4602, %rd4601, 4294967295;
	shr.u64 	%rd4603, %rd4601, 32;
	mul.wide.u32 	%rd4604, %r3014, %r3025;
	add.s64 	%rd4605, %rd4575, %rd4603;
	add.s64 	%rd4606, %rd4605, %rd4604;
	and.b64  	%rd4607, %rd4606, 4294967295;
	shr.u64 	%rd4608, %rd4606, 32;
	mul.wide.u32 	%rd4609, %r3015, %r3025;
	add.s64 	%rd4610, %rd4580, %rd4608;
	add.s64 	%rd4611, %rd4610, %rd4609;
	and.b64  	%rd4612, %rd4611, 4294967295;
	shr.u64 	%rd4613, %rd4611, 32;
	mul.wide.u32 	%rd4614, %r3016, %r3025;
	add.s64 	%rd4615, %rd4585, %rd4613;
	add.s64 	%rd4616, %rd4615, %rd4614;
	and.b64  	%rd4617, %rd4616, 4294967295;
	shr.u64 	%rd4618, %rd4616, 32;
	mul.wide.u32 	%rd4619, %r3017, %r3025;
	add.s64 	%rd4620, %rd4586, %rd4618;
	add.s64 	%rd4621, %rd4620, %rd4619;
	and.b64  	%rd4622, %rd4621, 4294967295;
	shr.u64 	%rd4623, %rd4621, 32;
	mul.wide.u32 	%rd4624, %r3010, %r3026;
	add.s64 	%rd6200, %rd4592, %rd4624;
	shr.u64 	%rd4625, %rd6200, 32;
	mul.wide.u32 	%rd4626, %r3011, %r3026;
	add.s64 	%rd4627, %rd4597, %rd4625;
	add.s64 	%rd4628, %rd4627, %rd4626;
	and.b64  	%rd4629, %rd4628, 4294967295;
	shr.u64 	%rd4630, %rd4628, 32;
	mul.wide.u32 	%rd4631, %r3012, %r3026;
	add.s64 	%rd4632, %rd4602, %rd4630;
	add.s64 	%rd4633, %rd4632, %rd4631;
	and.b64  	%rd4634, %rd4633, 4294967295;
	shr.u64 	%rd4635, %rd4633, 32;
	mul.wide.u32 	%rd4636, %r3013, %r3026;
	add.s64 	%rd4637, %rd4607, %rd4635;
	add.s64 	%rd4638, %rd4637, %rd4636;
	and.b64  	%rd4639, %rd4638, 4294967295;
	shr.u64 	%rd4640, %rd4638, 32;
	mul.wide.u32 	%rd4641, %r3014, %r3026;
	add.s64 	%rd4642, %rd4612, %rd4640;
	add.s64 	%rd4643, %rd4642, %rd4641;
	and.b64  	%rd4644, %rd4643, 4294967295;
	shr.u64 	%rd4645, %rd4643, 32;
	mul.wide.u32 	%rd4646, %r3015, %r3026;
	add.s64 	%rd4647, %rd4617, %rd4645;
	add.s64 	%rd4648, %rd4647, %rd4646;
	and.b64  	%rd4649, %rd4648, 4294967295;
	shr.u64 	%rd4650, %rd4648, 32;
	mul.wide.u32 	%rd4651, %r3016, %r3026;
	add.s64 	%rd4652, %rd4622, %rd4650;
	add.s64 	%rd4653, %rd4652, %rd4651;
	and.b64  	%rd4654, %rd4653, 4294967295;
	shr.u64 	%rd4655, %rd4653, 32;
	mul.wide.u32 	%rd4656, %r3017, %r3026;
	add.s64 	%rd4657, %rd4623, %rd4655;
	add.s64 	%rd4658, %rd4657, %rd4656;
	and.b64  	%rd4659, %rd4658, 4294967295;
	shr.u64 	%rd4660, %rd4658, 32;
	mul.wide.u32 	%rd4661, %r3010, %r3027;
	add.s64 	%rd6201, %rd4629, %rd4661;
	shr.u64 	%rd4662, %rd6201, 32;
	mul.wide.u32 	%rd4663, %r3011, %r3027;
	add.s64 	%rd4664, %rd4634, %rd4662;
	add.s64 	%rd4665, %rd4664, %rd4663;
	and.b64  	%rd4666, %rd4665, 4294967295;
	shr.u64 	%rd4667, %rd4665, 32;
	mul.wide.u32 	%rd4668, %r3012, %r3027;
	add.s64 	%rd4669, %rd4639, %rd4667;
	add.s64 	%rd4670, %rd4669, %rd4668;
	and.b64  	%rd4671, %rd4670, 4294967295;
	shr.u64 	%rd4672, %rd4670, 32;
	mul.wide.u32 	%rd4673, %r3013, %r3027;
	add.s64 	%rd4674, %rd4644, %rd4672;
	add.s64 	%rd4675, %rd4674, %rd4673;
	and.b64  	%rd4676, %rd4675, 4294967295;
	shr.u64 	%rd4677, %rd4675, 32;
	mul.wide.u32 	%rd4678, %r3014, %r3027;
	add.s64 	%rd4679, %rd4649, %rd4677;
	add.s64 	%rd4680, %rd4679, %rd4678;
	and.b64  	%rd4681, %rd4680, 4294967295;
	shr.u64 	%rd4682, %rd4680, 32;
	mul.wide.u32 	%rd4683, %r3015, %r3027;
	add.s64 	%rd4684, %rd4654, %rd4682;
	add.s64 	%rd4685, %rd4684, %rd4683;
	and.b64  	%rd4686, %rd4685, 4294967295;
	shr.u64 	%rd4687, %rd4685, 32;
	mul.wide.u32 	%rd4688, %r3016, %r3027;
	add.s64 	%rd4689, %rd4659, %rd4687;
	add.s64 	%rd4690, %rd4689, %rd4688;
	and.b64  	%rd4691, %rd4690, 4294967295;
	shr.u64 	%rd4692, %rd4690, 32;
	mul.wide.u32 	%rd4693, %r3017, %r3027;
	add.s64 	%rd4694, %rd4660, %rd4692;
	add.s64 	%rd4695, %rd4694, %rd4693;
	and.b64  	%rd4696, %rd4695, 4294967295;
	shr.u64 	%rd4697, %rd4695, 32;
	mul.wide.u32 	%rd4698, %r3010, %r3028;
	add.s64 	%rd6202, %rd4666, %rd4698;
	shr.u64 	%rd4699, %rd6202, 32;
	mul.wide.u32 	%rd4700, %r3011, %r3028;
	add.s64 	%rd4701, %rd4671, %rd4699;
	add.s64 	%rd4702, %rd4701, %rd4700;
	shr.u64 	%rd4703, %rd4702, 32;
	mul.wide.u32 	%rd4704, %r3012, %r3028;
	add.s64 	%rd4705, %rd4676, %rd4703;
	add.s64 	%rd4706, %rd4705, %rd4704;
	shr.u64 	%rd4707, %rd4706, 32;
	mul.wide.u32 	%rd4708, %r3013, %r3028;
	add.s64 	%rd4709, %rd4681, %rd4707;
	add.s64 	%rd4710, %rd4709, %rd4708;
	shr.u64 	%rd4711, %rd4710, 32;
	mul.wide.u32 	%rd4712, %r3014, %r3028;
	add.s64 	%rd4713, %rd4686, %rd4711;
	add.s64 	%rd4714, %rd4713, %rd4712;
	shr.u64 	%rd4715, %rd4714, 32;
	mul.wide.u32 	%rd4716, %r3015, %r3028;
	add.s64 	%rd4717, %rd4691, %rd4715;
	add.s64 	%rd4718, %rd4717, %rd4716;
	shr.u64 	%rd4719, %rd4718, 32;
	mul.wide.u32 	%rd4720, %r3016, %r3028;
	add.s64 	%rd4721, %rd4696, %rd4719;
	add.s64 	%rd4722, %rd4721, %rd4720;
	shr.u64 	%rd4723, %rd4722, 32;
	mul.wide.u32 	%rd4724, %r3017, %r3028;
	add.s64 	%rd4725, %rd4697, %rd4723;
	add.s64 	%rd4726, %rd4725, %rd4724;
	cvt.u32.u64 	%r3019, %rd4702;
	cvt.u32.u64 	%r617, %rd4706;
	cvt.u32.u64 	%r618, %rd4710;
	cvt.u32.u64 	%r619, %rd4714;
	cvt.u32.u64 	%r620, %rd4718;
	cvt.u32.u64 	%r621, %rd4722;
	cvt.u32.u64 	%r622, %rd4726;
	{ .reg .b32 tmp; mov.b64 {tmp, %r623}, %rd4726; }
	mov.u32 	%r3020, %r3019;
$L__BB0_724:
	ld.const.u32 	%rd596, [SECP256K1_P+24];
	ld.const.u32 	%rd597, [SECP256K1_P+20];
	ld.const.u32 	%rd598, [SECP256K1_P+16];
	ld.const.u32 	%rd599, [SECP256K1_P+12];
	ld.const.u32 	%rd600, [SECP256K1_P+8];
	ld.const.u32 	%r2275, [SECP256K1_P+28];
	cvt.u64.u32 	%rd601, %r2275;
	setp.lt.u32 	%p815, %r2275, %r623;
	@%p815 bra 	$L__BB0_725;
	bra.uni 	$L__BB0_738;
$L__BB0_725:
	and.b64  	%rd4727, %rd6195, 4294967295;
	ld.const.u32 	%rd4728, [SECP256K1_P];
	sub.s64 	%rd6195, %rd4727, %rd4728;
	shr.u64 	%rd4729, %rd6195, 32;
	and.b64  	%rd4730, %rd4729, 1;
	and.b64  	%rd4731, %rd6196, 4294967295;
	ld.const.u32 	%rd4732, [SECP256K1_P+4];
	add.s64 	%rd4733, %rd4730, %rd4732;
	sub.s64 	%rd6196, %rd4731, %rd4733;
	shr.u64 	%rd4734, %rd6196, 32;
	and.b64  	%rd4735, %rd4734, 1;
	and.b64  	%rd4736, %rd6197, 4294967295;
	add.s64 	%rd4737, %rd4735, %rd600;
	sub.s64 	%rd6197, %rd4736, %rd4737;
	shr.u64 	%rd4738, %rd6197, 32;
	and.b64  	%rd4739, %rd4738, 1;
	and.b64  	%rd4740, %rd6198, 4294967295;
	add.s64 	%rd4741, %rd4739, %rd599;
	sub.s64 	%rd6198, %rd4740, %rd4741;
	shr.u64 	%rd4742, %rd6198, 32;
	and.b64  	%rd4743, %rd4742, 1;
	and.b64  	%rd4744, %rd6199, 4294967295;
	add.s64 	%rd4745, %rd4743, %rd598;
	sub.s64 	%rd6199, %rd4744, %rd4745;
	shr.u64 	%rd4746, %rd6199, 32;
	and.b64  	%rd4747, %rd4746, 1;
	and.b64  	%rd4748, %rd6200, 4294967295;
	add.s64 	%rd4749, %rd4747, %rd597;
	sub.s64 	%rd6200, %rd4748, %rd4749;
	shr.u64 	%rd4750, %rd6200, 32;
	and.b64  	%rd4751, %rd4750, 1;
	and.b64  	%rd4752, %rd6201, 4294967295;
	add.s64 	%rd4753, %rd4751, %rd596;
	sub.s64 	%rd6201, %rd4752, %rd4753;
	shr.u64 	%rd4754, %rd6201, 32;
	and.b64  	%rd4755, %rd4754, 1;
	and.b64  	%rd4756, %rd6202, 4294967295;
	add.s64 	%rd4757, %rd4755, %rd601;
	sub.s64 	%rd6202, %rd4756, %rd4757;
	shr.u64 	%rd4758, %rd6202, 32;
	and.b64  	%rd4759, %rd4758, 1;
	setp.eq.b64 	%p848, %rd4759, 1;
	add.s32 	%r2314, %r3020, -1;
	setp.ne.s32 	%p849, %r3020, 0;
	and.pred  	%p850, %p848, %p849;
	selp.b32 	%r3019, %r2314, %r3019, %p850;
	selp.b32 	%r3020, %r2314, %r3020, %p850;
	bra.uni 	$L__BB0_724;
$L__BB0_726:
	cvt.u32.u64 	%r2277, %rd596;
	setp.lt.u32 	%p817, %r2277, %r622;
	@%p817 bra 	$L__BB0_725;
	setp.gt.u32 	%p818, %r2277, %r622;
	@%p818 bra 	$L__BB0_739;
	cvt.u32.u64 	%r2279, %rd597;
	setp.lt.u32 	%p819, %r2279, %r621;
	@%p819 bra 	$L__BB0_725;
	setp.gt.u32 	%p820, %r2279, %r621;
	@%p820 bra 	$L__BB0_739;
	cvt.u32.u64 	%r2281, %rd598;
	setp.lt.u32 	%p821, %r2281, %r620;
	@%p821 bra 	$L__BB0_725;
	setp.gt.u32 	%p822, %r2281, %r620;
	@%p822 bra 	$L__BB0_739;
	cvt.u32.u64 	%r2283, %rd599;
	setp.lt.u32 	%p823, %r2283, %r619;
	@%p823 bra 	$L__BB0_725;
	setp.gt.u32 	%p824, %r2283, %r619;
	@%p824 bra 	$L__BB0_739;
	cvt.u32.u64 	%r2285, %rd600;
	setp.lt.u32 	%p825, %r2285, %r618;
	@%p825 bra 	$L__BB0_725;
	setp.gt.u32 	%p826, %r2285, %r618;
	@%p826 bra 	$L__BB0_739;
	cvt.u32.u64 	%r2287, %rd602;
	setp.lt.u32 	%p827, %r2287, %r617;
	@%p827 bra 	$L__BB0_725;
	ld.const.u32 	%r2289, [SECP256K1_P];
	setp.gt.u32 	%p828, %r2287, %r617;
	setp.lt.u32 	%p829, %r3019, %r2289;
	or.pred  	%p830, %p828, %p829;
	@%p830 bra 	$L__BB0_739;
	bra.uni 	$L__BB0_725;
$L__BB0_738:
	ld.const.u32 	%rd602, [SECP256K1_P+4];
	cvt.u32.u64 	%r2276, %rd601;
	setp.le.u32 	%p816, %r2276, %r623;
	@%p816 bra 	$L__BB0_726;
$L__BB0_739:
	cvt.u32.u64 	%r3027, %rd6201;
	cvt.u32.u64 	%r3028, %rd6202;
	cvt.u32.u64 	%r3026, %rd6200;
	cvt.u32.u64 	%r3025, %rd6199;
	cvt.u32.u64 	%r3024, %rd6198;
	cvt.u32.u64 	%r3023, %rd6197;
	cvt.u32.u64 	%r3022, %rd6196;
	cvt.u32.u64 	%r3021, %rd6195;
	setp.eq.s32 	%p831, %r3020, 0;
	@%p831 bra 	$L__BB0_740;
	bra.uni 	$L__BB0_754;
$L__BB0_740:
	cvt.u32.u64 	%r3028, %rd6202;
	setp.lt.u32 	%p832, %r2276, %r3028;
	@%p832 bra 	$L__BB0_725;
	bra.uni 	$L__BB0_753;
$L__BB0_741:
	cvt.u32.u64 	%r2294, %rd596;
	cvt.u32.u64 	%r3027, %rd6201;
	setp.lt.u32 	%p834, %r2294, %r3027;
	@%p834 bra 	$L__BB0_725;
	setp.gt.u32 	%p835, %r2294, %r3027;
	@%p835 bra 	$L__BB0_754;
	cvt.u32.u64 	%r2297, %rd597;
	cvt.u32.u64 	%r3026, %rd6200;
	setp.lt.u32 	%p836, %r2297, %r3026;
	@%p836 bra 	$L__BB0_725;
	setp.gt.u32 	%p837, %r2297, %r3026;
	@%p837 bra 	$L__BB0_754;
	cvt.u32.u64 	%r2300, %rd598;
	cvt.u32.u64 	%r3025, %rd6199;
	setp.lt.u32 	%p838, %r2300, %r3025;
	@%p838 bra 	$L__BB0_725;
	setp.gt.u32 	%p839, %r2300, %r3025;
	@%p839 bra 	$L__BB0_754;
	cvt.u32.u64 	%r2303, %rd599;
	cvt.u32.u64 	%r3024, %rd6198;
	setp.lt.u32 	%p840, %r2303, %r3024;
	@%p840 bra 	$L__BB0_725;
	setp.gt.u32 	%p841, %r2303, %r3024;
	@%p841 bra 	$L__BB0_754;
	cvt.u32.u64 	%r2306, %rd600;
	cvt.u32.u64 	%r3023, %rd6197;
	setp.lt.u32 	%p842, %r2306, %r3023;
	@%p842 bra 	$L__BB0_725;
	setp.gt.u32 	%p843, %r2306, %r3023;
	@%p843 bra 	$L__BB0_754;
	cvt.u32.u64 	%r2309, %rd602;
	cvt.u32.u64 	%r3022, %rd6196;
	setp.lt.u32 	%p844, %r2309, %r3022;
	@%p844 bra 	$L__BB0_725;
	ld.const.u32 	%r2312, [SECP256K1_P];
	setp.gt.u32 	%p845, %r2309, %r3022;
	cvt.u32.u64 	%r3021, %rd6195;
	setp.gt.u32 	%p846, %r2312, %r3021;
	or.pred  	%p847, %p845, %p846;
	@%p847 bra 	$L__BB0_754;
	bra.uni 	$L__BB0_725;
$L__BB0_753:
	setp.gt.u32 	%p833, %r2276, %r3028;
	@%p833 bra 	$L__BB0_754;
	bra.uni 	$L__BB0_741;
$L__BB0_754:
	mul.wide.u32 	%rd6203, %r3010, %r3010;
	shr.u64 	%rd4760, %rd6203, 32;
	mul.wide.u32 	%rd4761, %r3011, %r3010;
	add.s64 	%rd4762, %rd4760, %rd4761;
	and.b64  	%rd4763, %rd4762, 4294967295;
	shr.u64 	%rd4764, %rd4762, 32;
	mul.wide.u32 	%rd4765, %r3012, %r3010;
	add.s64 	%rd4766, %rd4764, %rd4765;
	and.b64  	%rd4767, %rd4766, 4294967295;
	shr.u64 	%rd4768, %rd4766, 32;
	mul.wide.u32 	%rd4769, %r3013, %r3010;
	add.s64 	%rd4770, %rd4768, %rd4769;
	and.b64  	%rd4771, %rd4770, 4294967295;
	shr.u64 	%rd4772, %rd4770, 32;
	mul.wide.u32 	%rd4773, %r3014, %r3010;
	add.s64 	%rd4774, %rd4772, %rd4773;
	and.b64  	%rd4775, %rd4774, 4294967295;
	shr.u64 	%rd4776, %rd4774, 32;
	mul.wide.u32 	%rd4777, %r3015, %r3010;
	add.s64 	%rd4778, %rd4776, %rd4777;
	and.b64  	%rd4779, %rd4778, 4294967295;
	shr.u64 	%rd4780, %rd4778, 32;
	mul.wide.u32 	%rd4781, %r3016, %r3010;
	add.s64 	%rd4782, %rd4780, %rd4781;
	and.b64  	%rd4783, %rd4782, 4294967295;
	shr.u64 	%rd4784, %rd4782, 32;
	mul.wide.u32 	%rd4785, %r3017, %r3010;
	add.s64 	%rd4786, %rd4784, %rd4785;
	and.b64  	%rd4787, %rd4786, 4294967295;
	shr.u64 	%rd4788, %rd4786, 32;
	add.s64 	%rd6204, %rd4763, %rd4761;
	shr.u64 	%rd4789, %rd6204, 32;
	mul.wide.u32 	%rd4790, %r3011, %r3011;
	add.s64 	%rd4791, %rd4767, %rd4789;
	add.s64 	%rd4792, %rd4791, %rd4790;
	and.b64  	%rd4793, %rd4792, 4294967295;
	shr.u64 	%rd4794, %rd4792, 32;
	mul.wide.u32 	%rd4795, %r3012, %r3011;
	add.s64 	%rd4796, %rd4771, %rd4794;
	add.s64 	%rd4797, %rd4796, %rd4795;
	and.b64  	%rd4798, %rd4797, 4294967295;
	shr.u64 	%rd4799, %rd4797, 32;
	mul.wide.u32 	%rd4800, %r3013, %r3011;
	add.s64 	%rd4801, %rd4775, %rd4799;
	add.s64 	%rd4802, %rd4801, %rd4800;
	and.b64  	%rd4803, %rd4802, 4294967295;
	shr.u64 	%rd4804, %rd4802, 32;
	mul.wide.u32 	%rd4805, %r3014, %r3011;
	add.s64 	%rd4806, %rd4779, %rd4804;
	add.s64 	%rd4807, %rd4806, %rd4805;
	and.b64  	%rd4808, %rd4807, 4294967295;
	shr.u64 	%rd4809, %rd4807, 32;
	mul.wide.u32 	%rd4810, %r3015, %r3011;
	add.s64 	%rd4811, %rd4783, %rd4809;
	add.s64 	%rd4812, %rd4811, %rd4810;
	and.b64  	%rd4813, %rd4812, 4294967295;
	shr.u64 	%rd4814, %rd4812, 32;
	mul.wide.u32 	%rd4815, %r3016, %r3011;
	add.s64 	%rd4816, %rd4787, %rd4814;
	add.s64 	%rd4817, %rd4816, %rd4815;
	and.b64  	%rd4818, %rd4817, 4294967295;
	shr.u64 	%rd4819, %rd4817, 32;
	mul.wide.u32 	%rd4820, %r3017, %r3011;
	add.s64 	%rd4821, %rd4788, %rd4819;
	add.s64 	%rd4822, %rd4821, %rd4820;
	and.b64  	%rd4823, %rd4822, 4294967295;
	shr.u64 	%rd4824, %rd4822, 32;
	add.s64 	%rd6205, %rd4793, %rd4765;
	shr.u64 	%rd4825, %rd6205, 32;
	add.s64 	%rd4826, %rd4798, %rd4825;
	add.s64 	%rd4827, %rd4826, %rd4795;
	and.b64  	%rd4828, %rd4827, 4294967295;
	shr.u64 	%rd4829, %rd4827, 32;
	mul.wide.u32 	%rd4830, %r3012, %r3012;
	add.s64 	%rd4831, %rd4803, %rd4829;
	add.s64 	%rd4832, %rd4831, %rd4830;
	and.b64  	%rd4833, %rd4832, 4294967295;
	shr.u64 	%rd4834, %rd4832, 32;
	mul.wide.u32 	%rd4835, %r3013, %r3012;
	add.s64 	%rd4836, %rd4808, %rd4834;
	add.s64 	%rd4837, %rd4836, %rd4835;
	and.b64  	%rd4838, %rd4837, 4294967295;
	shr.u64 	%rd4839, %rd4837, 32;
	mul.wide.u32 	%rd4840, %r3014, %r3012;
	add.s64 	%rd4841, %rd4813, %rd4839;
	add.s64 	%rd4842, %rd4841, %rd4840;
	and.b64  	%rd4843, %rd4842, 4294967295;
	shr.u64 	%rd4844, %rd4842, 32;
	mul.wide.u32 	%rd4845, %r3015, %r3012;
	add.s64 	%rd4846, %rd4818, %rd4844;
	add.s64 	%rd4847, %rd4846, %rd4845;
	and.b64  	%rd4848, %rd4847, 4294967295;
	shr.u64 	%rd4849, %rd4847, 32;
	mul.wide.u32 	%rd4850, %r3016, %r3012;
	add.s64 	%rd4851, %rd4823, %rd4849;
	add.s64 	%rd4852, %rd4851, %rd4850;
	and.b64  	%rd4853, %rd4852, 4294967295;
	shr.u64 	%rd4854, %rd4852, 32;
	mul.wide.u32 	%rd4855, %r3017, %r3012;
	add.s64 	%rd4856, %rd4824, %rd4854;
	add.s64 	%rd4857, %rd4856, %rd4855;
	and.b64  	%rd4858, %rd4857, 4294967295;
	shr.u64 	%rd4859, %rd4857, 32;
	add.s64 	%rd6206, %rd4828, %rd4769;
	shr.u64 	%rd4860, %rd6206, 32;
	add.s64 	%rd4861, %rd4833, %rd4860;
	add.s64 	%rd4862, %rd4861, %rd4800;
	and.b64  	%rd4863, %rd4862, 4294967295;
	shr.u64 	%rd4864, %rd4862, 32;
	add.s64 	%rd4865, %rd4838, %rd4864;
	add.s64 	%rd4866, %rd4865, %rd4835;
	and.b64  	%rd4867, %rd4866, 4294967295;
	shr.u64 	%rd4868, %rd4866, 32;
	mul.wide.u32 	%rd4869, %r3013, %r3013;
	add.s64 	%rd4870, %rd4843, %rd4868;
	add.s64 	%rd4871, %rd4870, %rd4869;
	and.b64  	%rd4872, %rd4871, 4294967295;
	shr.u64 	%rd4873, %rd4871, 32;
	mul.wide.u32 	%rd4874, %r3014, %r3013;
	add.s64 	%rd4875, %rd4848, %rd4873;
	add.s64 	%rd4876, %rd4875, %rd4874;
	and.b64  	%rd4877, %rd4876, 4294967295;
	shr.u64 	%rd4878, %rd4876, 32;
	mul.wide.u32 	%rd4879, %r3015, %r3013;
	add.s64 	%rd4880, %rd4853, %rd4878;
	add.s64 	%rd4881, %rd4880, %rd4879;
	and.b64  	%rd4882, %rd4881, 4294967295;
	shr.u64 	%rd4883, %rd4881, 32;
	mul.wide.u32 	%rd4884, %r3016, %r3013;
	add.s64 	%rd4885, %rd4858, %rd4883;
	add.s64 	%rd4886, %rd4885, %rd4884;
	and.b64  	%rd4887, %rd4886, 4294967295;
	shr.u64 	%rd4888, %rd4886, 32;
	mul.wide.u32 	%rd4889, %r3017, %r3013;
	add.s64 	%rd4890, %rd4859, %rd4888;
	add.s64 	%rd4891, %rd4890, %rd4889;
	and.b64  	%rd4892, %rd4891, 4294967295;
	shr.u64 	%rd4893, %rd4891, 32;
	add.s64 	%rd6207, %rd4863, %rd4773;
	shr.u64 	%rd4894, %rd6207, 32;
	add.s64 	%rd4895, %rd4867, %rd4894;
	add.s64 	%rd4896, %rd4895, %rd4805;
	and.b64  	%rd4897, %rd4896, 4294967295;
	shr.u64 	%rd4898, %rd4896, 32;
	add.s64 	%rd4899, %rd4872, %rd4898;
	add.s64 	%rd4900, %rd4899, %rd4840;
	and.b64  	%rd4901, %rd4900, 4294967295;
	shr.u64 	%rd4902, %rd4900, 32;
	add.s64 	%rd4903, %rd4877, %rd4902;
	add.s64 	%rd4904, %rd4903, %rd4874;
	and.b64  	%rd4905, %rd4904, 4294967295;
	shr.u64 	%rd4906, %rd4904, 32;
	mul.wide.u32 	%rd4907, %r3014, %r3014;
	add.s64 	%rd4908, %rd4882, %rd4906;
	add.s64 	%rd4909, %rd4908, %rd4907;
	and.b64  	%rd4910, %rd4909, 4294967295;
	shr.u64 	%rd4911, %rd4909, 32;
	mul.wide.u32 	%rd4912, %r3015, %r3014;
	add.s64 	%rd4913, %rd4887, %rd4911;
	add.s64 	%rd4914, %rd4913, %rd4912;
	and.b64  	%rd4915, %rd4914, 4294967295;
	shr.u64 	%rd4916, %rd4914, 32;
	mul.wide.u32 	%rd4917, %r3016, %r3014;
	add.s64 	%rd4918, %rd4892, %rd4916;
	add.s64 	%rd4919, %rd4918, %rd4917;
	and.b64  	%rd4920, %rd4919, 4294967295;
	shr.u64 	%rd4921, %rd4919, 32;
	mul.wide.u32 	%rd4922, %r3017, %r3014;
	add.s64 	%rd4923, %rd4893, %rd4921;
	add.s64 	%rd4924, %rd4923, %rd4922;
	and.b64  	%rd4925, %rd4924, 4294967295;
	shr.u64 	%rd4926, %rd4924, 32;
	add.s64 	%rd6208, %rd4897, %rd4777;
	shr.u64 	%rd4927, %rd6208, 32;
	add.s64 	%rd4928, %rd4901, %rd4927;
	add.s64 	%rd4929, %rd4928, %rd4810;
	and.b64  	%rd4930, %rd4929, 4294967295;
	shr.u64 	%rd4931, %rd4929, 32;
	add.s64 	%rd4932, %rd4905, %rd4931;
	add.s64 	%rd4933, %rd4932, %rd4845;
	and.b64  	%rd4934, %rd4933, 4294967295;
	shr.u64 	%rd4935, %rd4933, 32;
	add.s64 	%rd4936, %rd4910, %rd4935;
	add.s64 	%rd4937, %rd4936, %rd4879;
	and.b64  	%rd4938, %rd4937, 4294967295;
	shr.u64 	%rd4939, %rd4937, 32;
	add.s64 	%rd4940, %rd4915, %rd4939;
	add.s64 	%rd4941, %rd4940, %rd4912;
	and.b64  	%rd4942, %rd4941, 4294967295;
	shr.u64 	%rd4943, %rd4941, 32;
	mul.wide.u32 	%rd4944, %r3015, %r3015;
	add.s64 	%rd4945, %rd4920, %rd4943;
	add.s64 	%rd4946, %rd4945, %rd4944;
	and.b64  	%rd4947, %rd4946, 4294967295;
	shr.u64 	%rd4948, %rd4946, 32;
	mul.wide.u32 	%rd4949, %r3016, %r3015;
	add.s64 	%rd4950, %rd4925, %rd4948;
	add.s64 	%rd4951, %rd4950, %rd4949;
	and.b64  	%rd4952, %rd4951, 4294967295;
	shr.u64 	%rd4953, %rd4951, 32;
	mul.wide.u32 	%rd4954, %r3017, %r3015;
	add.s64 	%rd4955, %rd4926, %rd4953;
	add.s64 	%rd4956, %rd4955, %rd4954;
	and.b64  	%rd4957, %rd4956, 4294967295;
	shr.u64 	%rd4958, %rd4956, 32;
	add.s64 	%rd6209, %rd4930, %rd4781;
	shr.u64 	%rd4959, %rd6209, 32;
	add.s64 	%rd4960, %rd4934, %rd4959;
	add.s64 	%rd4961, %rd4960, %rd4815;
	and.b64  	%rd4962, %rd4961, 4294967295;
	shr.u64 	%rd4963, %rd4961, 32;
	add.s64 	%rd4964, %rd4938, %rd4963;
	add.s64 	%rd4965, %rd4964, %rd4850;
	and.b64  	%rd4966, %rd4965, 4294967295;
	shr.u64 	%rd4967, %rd4965, 32;
	add.s64 	%rd4968, %rd4942, %rd4967;
	add.s64 	%rd4969, %rd4968, %rd4884;
	and.b64  	%rd4970, %rd4969, 4294967295;
	shr.u64 	%rd4971, %rd4969, 32;
	add.s64 	%rd4972, %rd4947, %rd4971;
	add.s64 	%rd4973, %rd4972, %rd4917;
	and.b64  	%rd4974, %rd4973, 4294967295;
	shr.u64 	%rd4975, %rd4973, 32;
	add.s64 	%rd4976, %rd4952, %rd4975;
	add.s64 	%rd4977, %rd4976, %rd4949;
	and.b64  	%rd4978, %rd4977, 4294967295;
	shr.u64 	%rd4979, %rd4977, 32;
	mul.wide.u32 	%rd4980, %r3016, %r3016;
	add.s64 	%rd4981, %rd4957, %rd4979;
	add.s64 	%rd4982, %rd4981, %rd4980;
	and.b64  	%rd4983, %rd4982, 4294967295;
	shr.u64 	%rd4984, %rd4982, 32;
	mul.wide.u32 	%rd4985, %r3017, %r3016;
	add.s64 	%rd4986, %rd4958, %rd4984;
	add.s64 	%rd4987, %rd4986, %rd4985;
	and.b64  	%rd4988, %rd4987, 4294967295;
	shr.u64 	%rd4989, %rd4987, 32;
	add.s64 	%rd6210, %rd4962, %rd4785;
	shr.u64 	%rd4990, %rd6210, 32;
	add.s64 	%rd4991, %rd4966, %rd4990;
	add.s64 	%rd4992, %rd4991, %rd4820;
	shr.u64 	%rd4993, %rd4992, 32;
	add.s64 	%rd4994, %rd4970, %rd4993;
	add.s64 	%rd4995, %rd4994, %rd4855;
	shr.u64 	%rd4996, %rd4995, 32;
	add.s64 	%rd4997, %rd4974, %rd4996;
	add.s64 	%rd4998, %rd4997, %rd4889;
	shr.u64 	%rd4999, %rd4998, 32;
	add.s64 	%rd5000, %rd4978, %rd4999;
	add.s64 	%rd5001, %rd5000, %rd4922;
	shr.u64 	%rd5002, %rd5001, 32;
	add.s64 	%rd5003, %rd4983, %rd5002;
	add.s64 	%rd5004, %rd5003, %rd4954;
	shr.u64 	%rd5005, %rd5004, 32;
	add.s64 	%rd5006, %rd4988, %rd5005;
	add.s64 	%rd5007, %rd5006, %rd4985;
	shr.u64 	%rd5008, %rd5007, 32;
	mul.wide.u32 	%rd5009, %r3017, %r3017;
	add.s64 	%rd5010, %rd4989, %rd5008;
	add.s64 	%rd5011, %rd5010, %rd5009;
	cvt.u32.u64 	%r3029, %rd4992;
	cvt.u32.u64 	%r701, %rd4995;
	cvt.u32.u64 	%r702, %rd4998;
	cvt.u32.u64 	%r703, %rd5001;
	cvt.u32.u64 	%r704, %rd5004;
	cvt.u32.u64 	%r705, %rd5007;
	cvt.u32.u64 	%r706, %rd5011;
	{ .reg .b32 tmp; mov.b64 {tmp, %r707}, %rd5011; }
	mov.u32 	%r3030, %r3029;
$L__BB0_755:
	ld.const.u32 	%rd627, [SECP256K1_P+24];
	ld.const.u32 	%rd628, [SECP256K1_P+20];
	ld.const.u32 	%r2315, [SECP256K1_P+28];
	cvt.u64.u32 	%rd629, %r2315;
	setp.lt.u32 	%p851, %r2315, %r707;
	cvt.u32.u64 	%r3017, %rd6210;
	cvt.u32.u64 	%r3016, %rd6209;
	cvt.u32.u64 	%r3015, %rd6208;
	cvt.u32.u64 	%r3014, %rd6207;
	cvt.u32.u64 	%r3013, %rd6206;
	cvt.u32.u64 	%r3012, %rd6205;
	cvt.u32.u64 	%r3011, %rd6204;
	cvt.u32.u64 	%r3010, %rd6203;
	@%p851 bra 	$L__BB0_756;
	bra.uni 	$L__BB0_769;
$L__BB0_756:
	and.b64  	%rd5774, %rd6203, 4294967295;
	ld.const.u32 	%rd5775, [SECP256K1_P];
	sub.s64 	%rd6203, %rd5774, %rd5775;
	shr.u64 	%rd5776, %rd6203, 32;
	and.b64  	%rd5777, %rd5776, 1;
	and.b64  	%rd5778, %rd6204, 4294967295;
	ld.const.u32 	%rd5779, [SECP256K1_P+4];
	add.s64 	%rd5780, %rd5777, %rd5779;
	sub.s64 	%rd6204, %rd5778, %rd5780;
	shr.u64 	%rd5781, %rd6204, 32;
	and.b64  	%rd5782, %rd5781, 1;
	and.b64  	%rd5783, %rd6205, 4294967295;
	ld.const.u32 	%rd5784, [SECP256K1_P+8];
	add.s64 	%rd5785, %rd5782, %rd5784;
	sub.s64 	%rd6205, %rd5783, %rd5785;
	shr.u64 	%rd5786, %rd6205, 32;
	and.b64  	%rd5787, %rd5786, 1;
	and.b64  	%rd5788, %rd6206, 4294967295;
	ld.const.u32 	%rd5789, [SECP256K1_P+12];
	add.s64 	%rd5790, %rd5787, %rd5789;
	sub.s64 	%rd6206, %rd5788, %rd5790;
	shr.u64 	%rd5791, %rd6206, 32;
	and.b64  	%rd5792, %rd5791, 1;
	and.b64  	%rd5793, %rd6207, 4294967295;
	ld.const.u32 	%rd5794, [SECP256K1_P+16];
	add.s64 	%rd5795, %rd5792, %rd5794;
	sub.s64 	%rd6207, %rd5793, %rd5795;
	shr.u64 	%rd5796, %rd6207, 32;
	and.b64  	%rd5797, %rd5796, 1;
	and.b64  	%rd5798, %rd6208, 4294967295;
	add.s64 	%rd5799, %rd5797, %rd628;
	sub.s64 	%rd6208, %rd5798, %rd5799;
	shr.u64 	%rd5800, %rd6208, 32;
	and.b64  	%rd5801, %rd5800, 1;
	and.b64  	%rd5802, %rd6209, 4294967295;
	add.s64 	%rd5803, %rd5801, %rd627;
	sub.s64 	%rd6209, %rd5802, %rd5803;
	shr.u64 	%rd5804, %rd6209, 32;
	and.b64  	%rd5805, %rd5804, 1;
	and.b64  	%rd5806, %rd6210, 4294967295;
	add.s64 	%rd5807, %rd5805, %rd629;
	sub.s64 	%rd6210, %rd5806, %rd5807;
	shr.u64 	%rd5808, %rd6210, 32;
	and.b64  	%rd5809, %rd5808, 1;
	setp.eq.b64 	%p981, %rd5809, 1;
	add.s32 	%r2441, %r3030, -1;
	setp.ne.s32 	%p982, %r3030, 0;
	and.pred  	%p983, %p981, %p982;
	selp.b32 	%r3029, %r2441, %r3029, %p983;
	selp.b32 	%r3030, %r2441, %r3030, %p983;
	bra.uni 	$L__BB0_755;
$L__BB0_757:
	cvt.u32.u64 	%r2317, %rd627;
	setp.lt.u32 	%p853, %r2317, %r706;
	@%p853 bra 	$L__BB0_756;
	setp.gt.u32 	%p854, %r2317, %r706;
	@%p854 bra 	$L__BB0_770;
	cvt.u32.u64 	%r2319, %rd628;
	setp.lt.u32 	%p855, %r2319, %r705;
	@%p855 bra 	$L__BB0_756;
	setp.gt.u32 	%p856, %r2319, %r705;
	@%p856 bra 	$L__BB0_770;
	ld.const.u32 	%r2321, [SECP256K1_P+16];
	setp.lt.u32 	%p857, %r2321, %r704;
	@%p857 bra 	$L__BB0_756;
	setp.gt.u32 	%p858, %r2321, %r704;
	@%p858 bra 	$L__BB0_770;
	ld.const.u32 	%r2323, [SECP256K1_P+12];
	setp.lt.u32 	%p859, %r2323, %r703;
	@%p859 bra 	$L__BB0_756;
	setp.gt.u32 	%p860, %r2323, %r703;
	@%p860 bra 	$L__BB0_770;
	ld.const.u32 	%r2325, [SECP256K1_P+8];
	setp.lt.u32 	%p861, %r2325, %r702;
	@%p861 bra 	$L__BB0_756;
	setp.gt.u32 	%p862, %r2325, %r702;
	@%p862 bra 	$L__BB0_770;
	ld.const.u32 	%r2327, [SECP256K1_P+4];
	setp.lt.u32 	%p863, %r2327, %r701;
	@%p863 bra 	$L__BB0_756;
	ld.const.u32 	%r2329, [SECP256K1_P];
	setp.gt.u32 	%p864, %r2327, %r701;
	setp.lt.u32 	%p865, %r3029, %r2329;
	or.pred  	%p866, %p864, %p865;
	@%p866 bra 	$L__BB0_770;
	bra.uni 	$L__BB0_756;
$L__BB0_769:
	cvt.u32.u64 	%r2316, %rd629;
	setp.le.u32 	%p852, %r2316, %r707;
	@%p852 bra 	$L__BB0_757;
$L__BB0_770:
	setp.eq.s32 	%p867, %r3030, 0;
	@%p867 bra 	$L__BB0_771;
	bra.uni 	$L__BB0_785;
$L__BB0_771:
	setp.lt.u32 	%p868, %r2316, %r3017;
	@%p868 bra 	$L__BB0_756;
	bra.uni 	$L__BB0_784;
$L__BB0_772:
	cvt.u32.u64 	%r2333, %rd627;
	setp.lt.u32 	%p870, %r2333, %r3016;
	@%p870 bra 	$L__BB0_756;
	setp.gt.u32 	%p871, %r2333, %r3016;
	@%p871 bra 	$L__BB0_785;
	cvt.u32.u64 	%r2335, %rd628;
	setp.lt.u32 	%p872, %r2335, %r3015;
	@%p872 bra 	$L__BB0_756;
	setp.gt.u32 	%p873, %r2335, %r3015;
	@%p873 bra 	$L__BB0_785;
	ld.const.u32 	%r2337, [SECP256K1_P+16];
	setp.lt.u32 	%p874, %r2337, %r3014;
	@%p874 bra 	$L__BB0_756;
	setp.gt.u32 	%p875, %r2337, %r3014;
	@%p875 bra 	$L__BB0_785;
	ld.const.u32 	%r2339, [SECP256K1_P+12];
	setp.lt.u32 	%p876, %r2339, %r3013;
	@%p876 bra 	$L__BB0_756;
	setp.gt.u32 	%p877, %r2339, %r3013;
	@%p877 bra 	$L__BB0_785;
	ld.const.u32 	%r2341, [SECP256K1_P+8];
	setp.lt.u32 	%p878, %r2341, %r3012;
	@%p878 bra 	$L__BB0_756;
	setp.gt.u32 	%p879, %r2341, %r3012;
	@%p879 bra 	$L__BB0_785;
	ld.const.u32 	%r2343, [SECP256K1_P+4];
	setp.lt.u32 	%p880, %r2343, %r3011;
	@%p880 bra 	$L__BB0_756;
	ld.const.u32 	%r2345, [SECP256K1_P];
	setp.gt.u32 	%p881, %r2343, %r3011;
	setp.gt.u32 	%p882, %r2345, %r3010;
	or.pred  	%p883, %p881, %p882;
	@%p883 bra 	$L__BB0_785;
	bra.uni 	$L__BB0_756;
$L__BB0_784:
	setp.gt.u32 	%p869, %r2316, %r3017;
	@%p869 bra 	$L__BB0_785;
	bra.uni 	$L__BB0_772;
$L__BB0_785:
	add.s32 	%r3018, %r3018, 1;
	setp.ne.s32 	%p884, %r3018, 256;
	@%p884 bra 	$L__BB0_722;
	cvt.u64.u32 	%rd5012, %r3021;
	mul.wide.u32 	%rd6211, %r3021, %r2998;
	shr.u64 	%rd5013, %rd6211, 32;
	cvt.u64.u32 	%rd5014, %r3022;
	mul.wide.u32 	%rd5015, %r3022, %r2998;
	add.s64 	%rd5016, %rd5013, %rd5015;
	and.b64  	%rd5017, %rd5016, 4294967295;
	shr.u64 	%rd5018, %rd5016, 32;
	cvt.u64.u32 	%rd5019, %r3023;
	mul.wide.u32 	%rd5020, %r3023, %r2998;
	add.s64 	%rd5021, %rd5018, %rd5020;
	and.b64  	%rd5022, %rd5021, 4294967295;
	shr.u64 	%rd5023, %rd5021, 32;
	cvt.u64.u32 	%rd5024, %r3024;
	mul.wide.u32 	%rd5025, %r3024, %r2998;
	add.s64 	%rd5026, %rd5023, %rd5025;
	and.b64  	%rd5027, %rd5026, 4294967295;
	shr.u64 	%rd5028, %rd5026, 32;
	cvt.u64.u32 	%rd5029, %r3025;
	mul.wide.u32 	%rd5030, %r3025, %r2998;
	add.s64 	%rd5031, %rd5028, %rd5030;
	and.b64  	%rd5032, %rd5031, 4294967295;
	shr.u64 	%rd5033, %rd5031, 32;
	cvt.u64.u32 	%rd5034, %r3026;
	mul.wide.u32 	%rd5035, %r3026, %r2998;
	add.s64 	%rd5036, %rd5033, %rd5035;
	and.b64  	%rd5037, %rd5036, 4294967295;
	shr.u64 	%rd5038, %rd5036, 32;
	cvt.u64.u32 	%rd5039, %r3027;
	mul.wide.u32 	%rd5040, %r3027, %r2998;
	add.s64 	%rd5041, %rd5038, %rd5040;
	and.b64  	%rd5042, %rd5041, 4294967295;
	shr.u64 	%rd5043, %rd5041, 32;
	cvt.u64.u32 	%rd5044, %r3028;
	mul.wide.u32 	%rd5045, %r3028, %r2998;
	add.s64 	%rd5046, %rd5043, %rd5045;
	and.b64  	%rd5047, %rd5046, 4294967295;
	shr.u64 	%rd5048, %rd5046, 32;
	and.b64  	%rd5049, %rd6183, 4294967295;
	mad.lo.s64 	%rd6212, %rd5049, %rd5012, %rd5017;
	shr.u64 	%rd5050, %rd6212, 32;
	add.s64 	%rd5051, %rd5022, %rd5050;
	mad.lo.s64 	%rd5052, %rd5049, %rd5014, %rd5051;
	and.b64  	%rd5053, %rd5052, 4294967295;
	shr.u64 	%rd5054, %rd5052, 32;
	add.s64 	%rd5055, %rd5027, %rd5054;
	mad.lo.s64 	%rd5056, %rd5049, %rd5019, %rd5055;
	and.b64  	%rd5057, %rd5056, 4294967295;
	shr.u64 	%rd5058, %rd5056, 32;
	add.s64 	%rd5059, %rd5032, %rd5058;
	mad.lo.s64 	%rd5060, %rd5049, %rd5024, %rd5059;
	and.b64  	%rd5061, %rd5060, 4294967295;
	shr.u64 	%rd5062, %rd5060, 32;
	add.s64 	%rd5063, %rd5037, %rd5062;
	mad.lo.s64 	%rd5064, %rd5049, %rd5029, %rd5063;
	and.b64  	%rd5065, %rd5064, 4294967295;
	shr.u64 	%rd5066, %rd5064, 32;
	add.s64 	%rd5067, %rd5042, %rd5066;
	mad.lo.s64 	%rd5068, %rd5049, %rd5034, %rd5067;
	and.b64  	%rd5069, %rd5068, 4294967295;
	shr.u64 	%rd5070, %rd5068, 32;
	add.s64 	%rd5071, %rd5047, %rd5070;
	mad.lo.s64 	%rd5072, %rd5049, %rd5039, %rd5071;
	and.b64  	%rd5073, %rd5072, 4294967295;
	shr.u64 	%rd5074, %rd5072, 32;
	add.s64 	%rd5075, %rd5048, %rd5074;
	mad.lo.s64 	%rd5076, %rd5049, %rd5044, %rd5075;
	and.b64  	%rd5077, %rd5076, 4294967295;
	shr.u64 	%rd5078, %rd5076, 32;
	and.b64  	%rd5079, %rd6184, 4294967295;
	mad.lo.s64 	%rd6213, %rd5079, %rd5012, %rd5053;
	shr.u64 	%rd5080, %rd6213, 32;
	add.s64 	%rd5081, %rd5057, %rd5080;
	mad.lo.s64 	%rd5082, %rd5079, %rd5014, %rd5081;
	and.b64  	%rd5083, %rd5082, 4294967295;
	shr.u64 	%rd5084, %rd5082, 32;
	add.s64 	%rd5085, %rd5061, %rd5084;
	mad.lo.s64 	%rd5086, %rd5079, %rd5019, %rd5085;
	and.b64  	%rd5087, %rd5086, 4294967295;
	shr.u64 	%rd5088, %rd5086, 32;
	add.s64 	%rd5089, %rd5065, %rd5088;
	mad.lo.s64 	%rd5090, %rd5079, %rd5024, %rd5089;
	and.b64  	%rd5091, %rd5090, 4294967295;
	shr.u64 	%rd5092, %rd5090, 32;
	add.s64 	%rd5093, %rd5069, %rd5092;
	mad.lo.s64 	%rd5094, %rd5079, %rd5029, %rd5093;
	and.b64  	%rd5095, %rd5094, 4294967295;
	shr.u64 	%rd5096, %rd5094, 32;
	add.s64 	%rd5097, %rd5073, %rd5096;
	mad.lo.s64 	%rd5098, %rd5079, %rd5034, %rd5097;
	and.b64  	%rd5099, %rd5098, 4294967295;
	shr.u64 	%rd5100, %rd5098, 32;
	add.s64 	%rd5101, %rd5077, %rd5100;
	mad.lo.s64 	%rd5102, %rd5079, %rd5039, %rd5101;
	and.b64  	%rd5103, %rd5102, 4294967295;
	shr.u64 	%rd5104, %rd5102, 32;
	add.s64 	%rd5105, %rd5078, %rd5104;
	mad.lo.s64 	%rd5106, %rd5079, %rd5044, %rd5105;
	and.b64  	%rd5107, %rd5106, 4294967295;
	shr.u64 	%rd5108, %rd5106, 32;
	and.b64  	%rd5109, %rd6185, 4294967295;
	mad.lo.s64 	%rd6214, %rd5109, %rd5012, %rd5083;
	shr.u64 	%rd5110, %rd6214, 32;
	add.s64 	%rd5111, %rd5087, %rd5110;
	mad.lo.s64 	%rd5112, %rd5109, %rd5014, %rd5111;
	and.b64  	%rd5113, %rd5112, 4294967295;
	shr.u64 	%rd5114, %rd5112, 32;
	add.s64 	%rd5115, %rd5091, %rd5114;
	mad.lo.s64 	%rd5116, %rd5109, %rd5019, %rd5115;
	and.b64  	%rd5117, %rd5116, 4294967295;
	shr.u64 	%rd5118, %rd5116, 32;
	add.s64 	%rd5119, %rd5095, %rd5118;
	mad.lo.s64 	%rd5120, %rd5109, %rd5024, %rd5119;
	and.b64  	%rd5121, %rd5120, 4294967295;
	shr.u64 	%rd5122, %rd5120, 32;
	add.s64 	%rd5123, %rd5099, %rd5122;
	mad.lo.s64 	%rd5124, %rd5109, %rd5029, %rd5123;
	and.b64  	%rd5125, %rd5124, 4294967295;
	shr.u64 	%rd5126, %rd5124, 32;
	add.s64 	%rd5127, %rd5103, %rd5126;
	mad.lo.s64 	%rd5128, %rd5109, %rd5034, %rd5127;
	and.b64  	%rd5129, %rd5128, 4294967295;
	shr.u64 	%rd5130, %rd5128, 32;
	add.s64 	%rd5131, %rd5107, %rd5130;
	mad.lo.s64 	%rd5132, %rd5109, %rd5039, %rd5131;
	and.b64  	%rd5133, %rd5132, 4294967295;
	shr.u64 	%rd5134, %rd5132, 32;
	add.s64 	%rd5135, %rd5108, %rd5134;
	mad.lo.s64 	%rd5136, %rd5109, %rd5044, %rd5135;
	and.b64  	%rd5137, %rd5136, 4294967295;
	shr.u64 	%rd5138, %rd5136, 32;
	and.b64  	%rd5139, %rd6186, 4294967295;
	mad.lo.s64 	%rd6215, %rd5139, %rd5012, %rd5113;
	shr.u64 	%rd5140, %rd6215, 32;
	add.s64 	%rd5141, %rd5117, %rd5140;
	mad.lo.s64 	%rd5142, %rd5139, %rd5014, %rd5141;
	and.b64  	%rd5143, %rd5142, 4294967295;
	shr.u64 	%rd5144, %rd5142, 32;
	add.s64 	%rd5145, %rd5121, %rd5144;
	mad.lo.s64 	%rd5146, %rd5139, %rd5019, %rd5145;
	and.b64  	%rd5147, %rd5146, 4294967295;
	shr.u64 	%rd5148, %rd5146, 32;
	add.s64 	%rd5149, %rd5125, %rd5148;
	mad.lo.s64 	%rd5150, %rd5139, %rd5024, %rd5149;
	and.b64  	%rd5151, %rd5150, 4294967295;
	shr.u64 	%rd5152, %rd5150, 32;
	add.s64 	%rd5153, %rd5129, %rd5152;
	mad.lo.s64 	%rd5154, %rd5139, %rd5029, %rd5153;
	and.b64  	%rd5155, %rd5154, 4294967295;
	shr.u64 	%rd5156, %rd5154, 32;
	add.s64 	%rd5157, %rd5133, %rd5156;
	mad.lo.s64 	%rd5158, %rd5139, %rd5034, %rd5157;
	and.b64  	%rd5159, %rd5158, 4294967295;
	shr.u64 	%rd5160, %rd5158, 32;
	add.s64 	%rd5161, %rd5137, %rd5160;
	mad.lo.s64 	%rd5162, %rd5139, %rd5039, %rd5161;
	and.b64  	%rd5163, %rd5162, 4294967295;
	shr.u64 	%rd5164, %rd5162, 32;
	add.s64 	%rd5165, %rd5138, %rd5164;
	mad.lo.s64 	%rd5166, %rd5139, %rd5044, %rd5165;
	and.b64  	%rd5167, %rd5166, 4294967295;
	shr.u64 	%rd5168, %rd5166, 32;
	and.b64  	%rd5169, %rd6187, 4294967295;
	mad.lo.s64 	%rd6216, %rd5169, %rd5012, %rd5143;
	shr.u64 	%rd5170, %rd6216, 32;
	add.s64 	%rd5171, %rd5147, %rd5170;
	mad.lo.s64 	%rd5172, %rd5169, %rd5014, %rd5171;
	and.b64  	%rd5173, %rd5172, 4294967295;
	shr.u64 	%rd5174, %rd5172, 32;
	add.s64 	%rd5175, %rd5151, %rd5174;
	mad.lo.s64 	%rd5176, %rd5169, %rd5019, %rd5175;
	and.b64  	%rd5177, %rd5176, 4294967295;
	shr.u64 	%rd5178, %rd5176, 32;
	add.s64 	%rd5179, %rd5155, %rd5178;
	mad.lo.s64 	%rd5180, %rd5169, %rd5024, %rd5179;
	and.b64  	%rd5181, %rd5180, 4294967295;
	shr.u64 	%rd5182, %rd5180, 32;
	add.s64 	%rd5183, %rd5159, %rd5182;
	mad.lo.s64 	%rd5184, %rd5169, %rd5029, %rd5183;
	and.b64  	%rd5185, %rd5184, 4294967295;
	shr.u64 	%rd5186, %rd5184, 32;
	add.s64 	%rd5187, %rd5163, %rd5186;
	mad.lo.s64 	%rd5188, %rd5169, %rd5034, %rd5187;
	and.b64  	%rd5189, %rd5188, 4294967295;
	shr.u64 	%rd5190, %rd5188, 32;
	add.s64 	%rd5191, %rd5167, %rd5190;
	mad.lo.s64 	%rd5192, %rd5169, %rd5039, %rd5191;
	and.b64  	%rd5193, %rd5192, 4294967295;
	shr.u64 	%rd5194, %rd5192, 32;
	add.s64 	%rd5195, %rd5168, %rd5194;
	mad.lo.s64 	%rd5196, %rd5169, %rd5044, %rd5195;
	and.b64  	%rd5197, %rd5196, 4294967295;
	shr.u64 	%rd5198, %rd5196, 32;
	and.b64  	%rd5199, %rd6188, 4294967295;
	mad.lo.s64 	%rd6217, %rd5199, %rd5012, %rd5173;
	shr.u64 	%rd5200, %rd6217, 32;
	add.s64 	%rd5201, %rd5177, %rd5200;
	mad.lo.s64 	%rd5202, %rd5199, %rd5014, %rd5201;
	and.b64  	%rd5203, %rd5202, 4294967295;
	shr.u64 	%rd5204, %rd5202, 32;
	add.s64 	%rd5205, %rd5181, %rd5204;
	mad.lo.s64 	%rd5206, %rd5199, %rd5019, %rd5205;
	and.b64  	%rd5207, %rd5206, 4294967295;
	shr.u64 	%rd5208, %rd5206, 32;
	add.s64 	%rd5209, %rd5185, %rd5208;
	mad.lo.s64 	%rd5210, %rd5199, %rd5024, %rd5209;
	and.b64  	%rd5211, %rd5210, 4294967295;
	shr.u64 	%rd5212, %rd5210, 32;
	add.s64 	%rd5213, %rd5189, %rd5212;
	mad.lo.s64 	%rd5214, %rd5199, %rd5029, %rd5213;
	and.b64  	%rd5215, %rd5214, 4294967295;
	shr.u64 	%rd5216, %rd5214, 32;
	add.s64 	%rd5217, %rd5193, %rd5216;
	mad.lo.s64 	%rd5218, %rd5199, %rd5034, %rd5217;
	and.b64  	%rd5219, %rd5218, 4294967295;
	shr.u64 	%rd5220, %rd5218, 32;
	add.s64 	%rd5221, %rd5197, %rd5220;
	mad.lo.s64 	%rd5222, %rd5199, %rd5039, %rd5221;
	and.b64  	%rd5223, %rd5222, 4294967295;
	shr.u64 	%rd5224, %rd5222, 32;
	add.s64 	%rd5225, %rd5198, %rd5224;
	mad.lo.s64 	%rd5226, %rd5199, %rd5044, %rd5225;
	and.b64  	%rd5227, %rd5226, 4294967295;
	shr.u64 	%rd5228, %rd5226, 32;
	mul.wide.u32 	%rd5229, %r3021, %r2999;
	add.s64 	%rd6218, %rd5203, %rd5229;
	shr.u64 	%rd5230, %rd6218, 32;
	mul.wide.u32 	%rd5231, %r3022, %r2999;
	add.s64 	%rd5232, %rd5207, %rd5230;
	add.s64 	%rd5233, %rd5232, %rd5231;
	shr.u64 	%rd5234, %rd5233, 32;
	mul.wide.u32 	%rd5235, %r3023, %r2999;
	add.s64 	%rd5236, %rd5211, %rd5234;
	add.s64 	%rd5237, %rd5236, %rd5235;
	shr.u64 	%rd5238, %rd5237, 32;
	mul.wide.u32 	%rd5239, %r3024, %r2999;
	add.s64 	%rd5240, %rd5215, %rd5238;
	add.s64 	%rd5241, %rd5240, %rd5239;
	shr.u64 	%rd5242, %rd5241, 32;
	mul.wide.u32 	%rd5243, %r3025, %r2999;
	add.s64 	%rd5244, %rd5219, %rd5242;
	add.s64 	%rd5245, %rd5244, %rd5243;
	shr.u64 	%rd5246, %rd5245, 32;
	mul.wide.u32 	%rd5247, %r3026, %r2999;
	add.s64 	%rd5248, %rd5223, %rd5246;
	add.s64 	%rd5249, %rd5248, %rd5247;
	shr.u64 	%rd5250, %rd5249, 32;
	mul.wide.u32 	%rd5251, %r3027, %r2999;
	add.s64 	%rd5252, %rd5227, %rd5250;
	add.s64 	%rd5253, %rd5252, %rd5251;
	shr.u64 	%rd5254, %rd5253, 32;
	mul.wide.u32 	%rd5255, %r3028, %r2999;
	add.s64 	%rd5256, %rd5228, %rd5254;
	add.s64 	%rd5257, %rd5256, %rd5255;
	cvt.u32.u64 	%r3031, %rd5233;
	cvt.u32.u64 	%r722, %rd5237;
	cvt.u32.u64 	%r723, %rd5241;
	cvt.u32.u64 	%r724, %rd5245;
	cvt.u32.u64 	%r725, %rd5249;
	cvt.u32.u64 	%r726, %rd5253;
	cvt.u32.u64 	%r727, %rd5257;
	{ .reg .b32 tmp; mov.b64 {tmp, %r728}, %rd5257; }
	mov.u32 	%r3032, %r3031;
$L__BB0_787:
	ld.const.u32 	%rd654, [SECP256K1_P+16];
	ld.const.u32 	%rd655, [SECP256K1_P+12];
	ld.const.u32 	%rd656, [SECP256K1_P+8];
	ld.const.u32 	%rd657, [SECP256K1_P+4];
	ld.const.u32 	%rd658, [SECP256K1_P];
	setp.lt.u32 	%p885, %r2316, %r728;
	cvt.u32.u64 	%r731, %rd6218;
	cvt.u32.u64 	%r732, %rd6217;
	cvt.u32.u64 	%r733, %rd6216;
	cvt.u32.u64 	%r734, %rd6215;
	cvt.u32.u64 	%r735, %rd6214;
	cvt.u32.u64 	%r736, %rd6213;
	cvt.u32.u64 	%r737, %rd6212;
	@%p885 bra 	$L__BB0_788;
	bra.uni 	$L__BB0_800;
$L__BB0_788:
	and.b64  	%rd5743, %rd6211, 4294967295;
	sub.s64 	%rd6211, %rd5743, %rd658;
	shr.u64 	%rd5744, %rd6211, 32;
	and.b64  	%rd5745, %rd5744, 1;
	and.b64  	%rd5746, %rd6212, 4294967295;
	add.s64 	%rd5747, %rd5745, %rd657;
	sub.s64 	%rd6212, %rd5746, %rd5747;
	shr.u64 	%rd5748, %rd6212, 32;
	and.b64  	%rd5749, %rd5748, 1;
	and.b64  	%rd5750, %rd6213, 4294967295;
	add.s64 	%rd5751, %rd5749, %rd656;
	sub.s64 	%rd6213, %rd5750, %rd5751;
	shr.u64 	%rd5752, %rd6213, 32;
	and.b64  	%rd5753, %rd5752, 1;
	and.b64  	%rd5754, %rd6214, 4294967295;
	add.s64 	%rd5755, %rd5753, %rd655;
	sub.s64 	%rd6214, %rd5754, %rd5755;
	shr.u64 	%rd5756, %rd6214, 32;
	and.b64  	%rd5757, %rd5756, 1;
	and.b64  	%rd5758, %rd6215, 4294967295;
	add.s64 	%rd5759, %rd5757, %rd654;
	sub.s64 	%rd6215, %rd5758, %rd5759;
	shr.u64 	%rd5760, %rd6215, 32;
	and.b64  	%rd5761, %rd5760, 1;
	and.b64  	%rd5762, %rd6216, 4294967295;
	add.s64 	%rd5763, %rd5761, %rd628;
	sub.s64 	%rd6216, %rd5762, %rd5763;
	shr.u64 	%rd5764, %rd6216, 32;
	and.b64  	%rd5765, %rd5764, 1;
	and.b64  	%rd5766, %rd6217, 4294967295;
	add.s64 	%rd5767, %rd5765, %rd627;
	sub.s64 	%rd6217, %rd5766, %rd5767;
	shr.u64 	%rd5768, %rd6217, 32;
	and.b64  	%rd5769, %rd5768, 1;
	and.b64  	%rd5770, %rd6218, 4294967295;
	add.s64 	%rd5771, %rd5769, %rd629;
	sub.s64 	%rd6218, %rd5770, %rd5771;
	shr.u64 	%rd5772, %rd6218, 32;
	and.b64  	%rd5773, %rd5772, 1;
	setp.eq.b64 	%p978, %rd5773, 1;
	add.s32 	%r2440, %r3032, -1;
	setp.ne.s32 	%p979, %r3032, 0;
	and.pred  	%p980, %p978, %p979;
	selp.b32 	%r3031, %r2440, %r3031, %p980;
	selp.b32 	%r3032, %r2440, %r3032, %p980;
	bra.uni 	$L__BB0_787;
$L__BB0_789:
	cvt.u32.u64 	%r2349, %rd627;
	setp.lt.u32 	%p887, %r2349, %r727;
	@%p887 bra 	$L__BB0_788;
	setp.gt.u32 	%p888, %r2349, %r727;
	@%p888 bra 	$L__BB0_801;
	cvt.u32.u64 	%r2351, %rd628;
	setp.lt.u32 	%p889, %r2351, %r726;
	@%p889 bra 	$L__BB0_788;
	setp.gt.u32 	%p890, %r2351, %r726;
	@%p890 bra 	$L__BB0_801;
	cvt.u32.u64 	%r2353, %rd654;
	setp.lt.u32 	%p891, %r2353, %r725;
	@%p891 bra 	$L__BB0_788;
	setp.gt.u32 	%p892, %r2353, %r725;
	@%p892 bra 	$L__BB0_801;
	cvt.u32.u64 	%r2355, %rd655;
	setp.lt.u32 	%p893, %r2355, %r724;
	@%p893 bra 	$L__BB0_788;
	setp.gt.u32 	%p894, %r2355, %r724;
	@%p894 bra 	$L__BB0_801;
	cvt.u32.u64 	%r2357, %rd656;
	setp.lt.u32 	%p895, %r2357, %r723;
	@%p895 bra 	$L__BB0_788;
	setp.gt.u32 	%p896, %r2357, %r723;
	@%p896 bra 	$L__BB0_801;
	cvt.u32.u64 	%r2359, %rd658;
	cvt.u32.u64 	%r2360, %rd657;
	setp.gt.u32 	%p897, %r2360, %r722;
	setp.ge.u32 	%p898, %r2360, %r722;
	setp.lt.u32 	%p899, %r3031, %r2359;
	or.pred  	%p900, %p897, %p899;
	and.pred  	%p901, %p898, %p900;
	@%p901 bra 	$L__BB0_801;
	bra.uni 	$L__BB0_788;
$L__BB0_800:
	setp.le.u32 	%p886, %r2316, %r728;
	@%p886 bra 	$L__BB0_789;
$L__BB0_801:
	setp.eq.s32 	%p902, %r3032, 0;
	@%p902 bra 	$L__BB0_802;
	bra.uni 	$L__BB0_816;
$L__BB0_802:
	setp.lt.u32 	%p903, %r2316, %r731;
	@%p903 bra 	$L__BB0_788;
	bra.uni 	$L__BB0_815;
$L__BB0_803:
	cvt.u32.u64 	%r2363, %rd627;
	setp.lt.u32 	%p905, %r2363, %r732;
	@%p905 bra 	$L__BB0_788;
	setp.gt.u32 	%p906, %r2363, %r732;
	@%p906 bra 	$L__BB0_816;
	cvt.u32.u64 	%r2365, %rd628;
	setp.lt.u32 	%p907, %r2365, %r733;
	@%p907 bra 	$L__BB0_788;
	setp.gt.u32 	%p908, %r2365, %r733;
	@%p908 bra 	$L__BB0_816;
	cvt.u32.u64 	%r2367, %rd654;
	setp.lt.u32 	%p909, %r2367, %r734;
	@%p909 bra 	$L__BB0_788;
	setp.gt.u32 	%p910, %r2367, %r734;
	@%p910 bra 	$L__BB0_816;
	cvt.u32.u64 	%r2369, %rd655;
	setp.lt.u32 	%p911, %r2369, %r735;
	@%p911 bra 	$L__BB0_788;
	setp.gt.u32 	%p912, %r2369, %r735;
	@%p912 bra 	$L__BB0_816;
	cvt.u32.u64 	%r2371, %rd656;
	setp.lt.u32 	%p913, %r2371, %r736;
	@%p913 bra 	$L__BB0_788;
	setp.gt.u32 	%p914, %r2371, %r736;
	@%p914 bra 	$L__BB0_816;
	cvt.u32.u64 	%r2373, %rd657;
	setp.lt.u32 	%p915, %r2373, %r737;
	@%p915 bra 	$L__BB0_788;
	cvt.u32.u64 	%r2375, %rd658;
	setp.gt.u32 	%p916, %r2373, %r737;
	cvt.u32.u64 	%r2376, %rd6211;
	setp.gt.u32 	%p917, %r2375, %r2376;
	or.pred  	%p918, %p916, %p917;
	@%p918 bra 	$L__BB0_816;
	bra.uni 	$L__BB0_788;
$L__BB0_815:
	setp.gt.u32 	%p904, %r2316, %r731;
	@%p904 bra 	$L__BB0_816;
	bra.uni 	$L__BB0_803;
$L__BB0_816:
	and.b64  	%rd5261, %rd6211, 4294967295;
	mul.lo.s64 	%rd6219, %rd5261, %rd5261;
	shr.u64 	%rd5262, %rd6219, 32;
	and.b64  	%rd5263, %rd6212, 4294967295;
	mul.lo.s64 	%rd5264, %rd5263, %rd5261;
	add.s64 	%rd5265, %rd5262, %rd5264;
	and.b64  	%rd5266, %rd5265, 4294967295;
	shr.u64 	%rd5267, %rd5265, 32;
	and.b64  	%rd5268, %rd6213, 4294967295;
	mul.lo.s64 	%rd5269, %rd5268, %rd5261;
	add.s64 	%rd5270, %rd5267, %rd5269;
	and.b64  	%rd5271, %rd5270, 4294967295;
	shr.u64 	%rd5272, %rd5270, 32;
	and.b64  	%rd5273, %rd6214, 4294967295;
	mul.lo.s64 	%rd5274, %rd5273, %rd5261;
	add.s64 	%rd5275, %rd5272, %rd5274;
	and.b64  	%rd5276, %rd5275, 4294967295;
	shr.u64 	%rd5277, %rd5275, 32;
	and.b64  	%rd5278, %rd6215, 4294967295;
	mul.lo.s64 	%rd5279, %rd5278, %rd5261;
	add.s64 	%rd5280, %rd5277, %rd5279;
	and.b64  	%rd5281, %rd5280, 4294967295;
	shr.u64 	%rd5282, %rd5280, 32;
	and.b64  	%rd5283, %rd6216, 4294967295;
	mul.lo.s64 	%rd5284, %rd5283, %rd5261;
	add.s64 	%rd5285, %rd5282, %rd5284;
	and.b64  	%rd5286, %rd5285, 4294967295;
	shr.u64 	%rd5287, %rd5285, 32;
	and.b64  	%rd5288, %rd6217, 4294967295;
	mul.lo.s64 	%rd5289, %rd5288, %rd5261;
	add.s64 	%rd5290, %rd5287, %rd5289;
	and.b64  	%rd5291, %rd5290, 4294967295;
	shr.u64 	%rd5292, %rd5290, 32;
	and.b64  	%rd5293, %rd6218, 4294967295;
	mul.lo.s64 	%rd5294, %rd5293, %rd5261;
	add.s64 	%rd5295, %rd5292, %rd5294;
	and.b64  	%rd5296, %rd5295, 4294967295;
	shr.u64 	%rd5297, %rd5295, 32;
	add.s64 	%rd6220, %rd5266, %rd5264;
	shr.u64 	%rd5298, %rd6220, 32;
	add.s64 	%rd5299, %rd5271, %rd5298;
	mad.lo.s64 	%rd5300, %rd5263, %rd5263, %rd5299;
	and.b64  	%rd5301, %rd5300, 4294967295;
	shr.u64 	%rd5302, %rd5300, 32;
	mul.lo.s64 	%rd5303, %rd5268, %rd5263;
	add.s64 	%rd5304, %rd5276, %rd5302;
	add.s64 	%rd5305, %rd5304, %rd5303;
	and.b64  	%rd5306, %rd5305, 4294967295;
	shr.u64 	%rd5307, %rd5305, 32;
	mul.lo.s64 	%rd5308, %rd5273, %rd5263;
	add.s64 	%rd5309, %rd5281, %rd5307;
	add.s64 	%rd5310, %rd5309, %rd5308;
	and.b64  	%rd5311, %rd5310, 4294967295;
	shr.u64 	%rd5312, %rd5310, 32;
	mul.lo.s64 	%rd5313, %rd5278, %rd5263;
	add.s64 	%rd5314, %rd5286, %rd5312;
	add.s64 	%rd5315, %rd5314, %rd5313;
	and.b64  	%rd5316, %rd5315, 4294967295;
	shr.u64 	%rd5317, %rd5315, 32;
	mul.lo.s64 	%rd5318, %rd5283, %rd5263;
	add.s64 	%rd5319, %rd5291, %rd5317;
	add.s64 	%rd5320, %rd5319, %rd5318;
	and.b64  	%rd5321, %rd5320, 4294967295;
	shr.u64 	%rd5322, %rd5320, 32;
	mul.lo.s64 	%rd5323, %rd5288, %rd5263;
	add.s64 	%rd5324, %rd5296, %rd5322;
	add.s64 	%rd5325, %rd5324, %rd5323;
	and.b64  	%rd5326, %rd5325, 4294967295;
	shr.u64 	%rd5327, %rd5325, 32;
	mul.lo.s64 	%rd5328, %rd5293, %rd5263;
	add.s64 	%rd5329, %rd5297, %rd5327;
	add.s64 	%rd5330, %rd5329, %rd5328;
	and.b64  	%rd5331, %rd5330, 4294967295;
	shr.u64 	%rd5332, %rd5330, 32;
	add.s64 	%rd6221, %rd5301, %rd5269;
	shr.u64 	%rd5333, %rd6221, 32;
	add.s64 	%rd5334, %rd5306, %rd5333;
	add.s64 	%rd5335, %rd5334, %rd5303;
	and.b64  	%rd5336, %rd5335, 4294967295;
	shr.u64 	%rd5337, %rd5335, 32;
	add.s64 	%rd5338, %rd5311, %rd5337;
	mad.lo.s64 	%rd5339, %rd5268, %rd5268, %rd5338;
	and.b64  	%rd5340, %rd5339, 4294967295;
	shr.u64 	%rd5341, %rd5339, 32;
	mul.lo.s64 	%rd5342, %rd5273, %rd5268;
	add.s64 	%rd5343, %rd5316, %rd5341;
	add.s64 	%rd5344, %rd5343, %rd5342;
	and.b64  	%rd5345, %rd5344, 4294967295;
	shr.u64 	%rd5346, %rd5344, 32;
	mul.lo.s64 	%rd5347, %rd5278, %rd5268;
	add.s64 	%rd5348, %rd5321, %rd5346;
	add.s64 	%rd5349, %rd5348, %rd5347;
	and.b64  	%rd5350, %rd5349, 4294967295;
	shr.u64 	%rd5351, %rd5349, 32;
	mul.lo.s64 	%rd5352, %rd5283, %rd5268;
	add.s64 	%rd5353, %rd5326, %rd5351;
	add.s64 	%rd5354, %rd5353, %rd5352;
	and.b64  	%rd5355, %rd5354, 4294967295;
	shr.u64 	%rd5356, %rd5354, 32;
	mul.lo.s64 	%rd5357, %rd5288, %rd5268;
	add.s64 	%rd5358, %rd5331, %rd5356;
	add.s64 	%rd5359, %rd5358, %rd5357;
	and.b64  	%rd5360, %rd5359, 4294967295;
	shr.u64 	%rd5361, %rd5359, 32;
	mul.lo.s64 	%rd5362, %rd5293, %rd5268;
	add.s64 	%rd5363, %rd5332, %rd5361;
	add.s64 	%rd5364, %rd5363, %rd5362;
	and.b64  	%rd5365, %rd5364, 4294967295;
	shr.u64 	%rd5366, %rd5364, 32;
	add.s64 	%rd6222, %rd5336, %rd5274;
	shr.u64 	%rd5367, %rd6222, 32;
	add.s64 	%rd5368, %rd5340, %rd5367;
	add.s64 	%rd5369, %rd5368, %rd5308;
	and.b64  	%rd5370, %rd5369, 4294967295;
	shr.u64 	%rd5371, %rd5369, 32;
	add.s64 	%rd5372, %rd5345, %rd5371;
	add.s64 	%rd5373, %rd5372, %rd5342;
	and.b64  	%rd5374, %rd5373, 4294967295;
	shr.u64 	%rd5375, %rd5373, 32;
	add.s64 	%rd5376, %rd5350, %rd5375;
	mad.lo.s64 	%rd5377, %rd5273, %rd5273, %rd5376;
	and.b64  	%rd5378, %rd5377, 4294967295;
	shr.u64 	%rd5379, %rd5377, 32;
	mul.lo.s64 	%rd5380, %rd5278, %rd5273;
	add.s64 	%rd5381, %rd5355, %rd5379;
	add.s64 	%rd5382, %rd5381, %rd5380;
	and.b64  	%rd5383, %rd5382, 4294967295;
	shr.u64 	%rd5384, %rd5382, 32;
	mul.lo.s64 	%rd5385, %rd5283, %rd5273;
	add.s64 	%rd5386, %rd5360, %rd5384;
	add.s64 	%rd5387, %rd5386, %rd5385;
	and.b64  	%rd5388, %rd5387, 4294967295;
	shr.u64 	%rd5389, %rd5387, 32;
	mul.lo.s64 	%rd5390, %rd5288, %rd5273;
	add.s64 	%rd5391, %rd5365, %rd5389;
	add.s64 	%rd5392, %rd5391, %rd5390;
	and.b64  	%rd5393, %rd5392, 4294967295;
	shr.u64 	%rd5394, %rd5392, 32;
	mul.lo.s64 	%rd5395, %rd5293, %rd5273;
	add.s64 	%rd5396, %rd5366, %rd5394;
	add.s64 	%rd5397, %rd5396, %rd5395;
	and.b64  	%rd5398, %rd5397, 4294967295;
	shr.u64 	%rd5399, %rd5397, 32;
	add.s64 	%rd6223, %rd5370, %rd5279;
	shr.u64 	%rd5400, %rd6223, 32;
	add.s64 	%rd5401, %rd5374, %rd5400;
	add.s64 	%rd5402, %rd5401, %rd5313;
	and.b64  	%rd5403, %rd5402, 4294967295;
	shr.u64 	%rd5404, %rd5402, 32;
	add.s64 	%rd5405, %rd5378, %rd5404;
	add.s64 	%rd5406, %rd5405, %rd5347;
	and.b64  	%rd5407, %rd5406, 4294967295;
	shr.u64 	%rd5408, %rd5406, 32;
	add.s64 	%rd5409, %rd5383, %rd5408;
	add.s64 	%rd5410, %rd5409, %rd5380;
	and.b64  	%rd5411, %rd5410, 4294967295;
	shr.u64 	%rd5412, %rd5410, 32;
	add.s64 	%rd5413, %rd5388, %rd5412;
	mad.lo.s64 	%rd5414, %rd5278, %rd5278, %rd5413;
	and.b64  	%rd5415, %rd5414, 4294967295;
	shr.u64 	%rd5416, %rd5414, 32;
	mul.lo.s64 	%rd5417, %rd5283, %rd5278;
	add.s64 	%rd5418, %rd5393, %rd5416;
	add.s64 	%rd5419, %rd5418, %rd5417;
	and.b64  	%rd5420, %rd5419, 4294967295;
	shr.u64 	%rd5421, %rd5419, 32;
	mul.lo.s64 	%rd5422, %rd5288, %rd5278;
	add.s64 	%rd5423, %rd5398, %rd5421;
	add.s64 	%rd5424, %rd5423, %rd5422;
	and.b64  	%rd5425, %rd5424, 4294967295;
	shr.u64 	%rd5426, %rd5424, 32;
	mul.lo.s64 	%rd5427, %rd5293, %rd5278;
	add.s64 	%rd5428, %rd5399, %rd5426;
	add.s64 	%rd5429, %rd5428, %rd5427;
	and.b64  	%rd5430, %rd5429, 4294967295;
	shr.u64 	%rd5431, %rd5429, 32;
	add.s64 	%rd6224, %rd5403, %rd5284;
	shr.u64 	%rd5432, %rd6224, 32;
	add.s64 	%rd5433, %rd5407, %rd5432;
	add.s64 	%rd5434, %rd5433, %rd5318;
	and.b64  	%rd5435, %rd5434, 4294967295;
	shr.u64 	%rd5436, %rd5434, 32;
	add.s64 	%rd5437, %rd5411, %rd5436;
	add.s64 	%rd5438, %rd5437, %rd5352;
	and.b64  	%rd5439, %rd5438, 4294967295;
	shr.u64 	%rd5440, %rd5438, 32;
	add.s64 	%rd5441, %rd5415, %rd5440;
	add.s64 	%rd5442, %rd5441, %rd5385;
	and.b64  	%rd5443, %rd5442, 4294967295;
	shr.u64 	%rd5444, %rd5442, 32;
	add.s64 	%rd5445, %rd5420, %rd5444;
	add.s64 	%rd5446, %rd5445, %rd5417;
	and.b64  	%rd5447, %rd5446, 4294967295;
	shr.u64 	%rd5448, %rd5446, 32;
	add.s64 	%rd5449, %rd5425, %rd5448;
	mad.lo.s64 	%rd5450, %rd5283, %rd5283, %rd5449;
	and.b64  	%rd5451, %rd5450, 4294967295;
	shr.u64 	%rd5452, %rd5450, 32;
	mul.lo.s64 	%rd5453, %rd5288, %rd5283;
	add.s64 	%rd5454, %rd5430, %rd5452;
	add.s64 	%rd5455, %rd5454, %rd5453;
	and.b64  	%rd5456, %rd5455, 4294967295;
	shr.u64 	%rd5457, %rd5455, 32;
	mul.lo.s64 	%rd5458, %rd5293, %rd5283;
	add.s64 	%rd5459, %rd5431, %rd5457;
	add.s64 	%rd5460, %rd5459, %rd5458;
	and.b64  	%rd5461, %rd5460, 4294967295;
	shr.u64 	%rd5462, %rd5460, 32;
	add.s64 	%rd6225, %rd5435, %rd5289;
	shr.u64 	%rd5463, %rd6225, 32;
	add.s64 	%rd5464, %rd5439, %rd5463;
	add.s64 	%rd5465, %rd5464, %rd5323;
	and.b64  	%rd5466, %rd5465, 4294967295;
	shr.u64 	%rd5467, %rd5465, 32;
	add.s64 	%rd5468, %rd5443, %rd5467;
	add.s64 	%rd5469, %rd5468, %rd5357;
	and.b64  	%rd5470, %rd5469, 4294967295;
	shr.u64 	%rd5471, %rd5469, 32;
	add.s64 	%rd5472, %rd5447, %rd5471;
	add.s64 	%rd5473, %rd5472, %rd5390;
	and.b64  	%rd5474, %rd5473, 4294967295;
	shr.u64 	%rd5475, %rd5473, 32;
	add.s64 	%rd5476, %rd5451, %rd5475;
	add.s64 	%rd5477, %rd5476, %rd5422;
	and.b64  	%rd5478, %rd5477, 4294967295;
	shr.u64 	%rd5479, %rd5477, 32;
	add.s64 	%rd5480, %rd5456, %rd5479;
	add.s64 	%rd5481, %rd5480, %rd5453;
	and.b64  	%rd5482, %rd5481, 4294967295;
	shr.u64 	%rd5483, %rd5481, 32;
	add.s64 	%rd5484, %rd5461, %rd5483;
	mad.lo.s64 	%rd5485, %rd5288, %rd5288, %rd5484;
	and.b64  	%rd5486, %rd5485, 4294967295;
	shr.u64 	%rd5487, %rd5485, 32;
	mul.lo.s64 	%rd5488, %rd5293, %rd5288;
	add.s64 	%rd5489, %rd5462, %rd5487;
	add.s64 	%rd5490, %rd5489, %rd5488;
	and.b64  	%rd5491, %rd5490, 4294967295;
	shr.u64 	%rd5492, %rd5490, 32;
	add.s64 	%rd6226, %rd5466, %rd5294;
	shr.u64 	%rd5493, %rd6226, 32;
	add.s64 	%rd5494, %rd5470, %rd5493;
	add.s64 	%rd5495, %rd5494, %rd5328;
	shr.u64 	%rd5496, %rd5495, 32;
	add.s64 	%rd5497, %rd5474, %rd5496;
	add.s64 	%rd5498, %rd5497, %rd5362;
	shr.u64 	%rd5499, %rd5498, 32;
	add.s64 	%rd5500, %rd5478, %rd5499;
	add.s64 	%rd5501, %rd5500, %rd5395;
	shr.u64 	%rd5502, %rd5501, 32;
	add.s64 	%rd5503, %rd5482, %rd5502;
	add.s64 	%rd5504, %rd5503, %rd5427;
	shr.u64 	%rd5505, %rd5504, 32;
	add.s64 	%rd5506, %rd5486, %rd5505;
	add.s64 	%rd5507, %rd5506, %rd5458;
	shr.u64 	%rd5508, %rd5507, 32;
	add.s64 	%rd5509, %rd5491, %rd5508;
	add.s64 	%rd5510, %rd5509, %rd5488;
	shr.u64 	%rd5511, %rd5510, 32;
	add.s64 	%rd5512, %rd5492, %rd5511;
	mad.lo.s64 	%rd5513, %rd5293, %rd5293, %rd5512;
	cvt.u32.u64 	%r3033, %rd5495;
	cvt.u32.u64 	%r741, %rd5498;
	cvt.u32.u64 	%r742, %rd5501;
	cvt.u32.u64 	%r743, %rd5504;
	cvt.u32.u64 	%r744, %rd5507;
	cvt.u32.u64 	%r745, %rd5510;
	cvt.u32.u64 	%r746, %rd5513;
	{ .reg .b32 tmp; mov.b64 {tmp, %r747}, %rd5513; }
	mov.u32 	%r3034, %r3033;
$L__BB0_817:
	ld.const.u32 	%rd687, [SECP256K1_P+8];
	ld.const.u32 	%rd688, [SECP256K1_P+4];
	ld.const.u32 	%rd689, [SECP256K1_P];
	cvt.u64.u32 	%rd690, %r2315;
	setp.lt.u32 	%p919, %r2315, %r747;
	cvt.u32.u64 	%r750, %rd6226;
	cvt.u32.u64 	%r751, %rd6225;
	cvt.u32.u64 	%r752, %rd6224;
	cvt.u32.u64 	%r753, %rd6223;
	cvt.u32.u64 	%r754, %rd6222;
	cvt.u32.u64 	%r755, %rd6221;
	cvt.u32.u64 	%r756, %rd6220;
	@%p919 bra 	$L__BB0_818;
	bra.uni 	$L__BB0_830;
$L__BB0_818:
	and.b64  	%rd5712, %rd6219, 4294967295;
	sub.s64 	%rd6219, %rd5712, %rd689;
	shr.u64 	%rd5713, %rd6219, 32;
	and.b64  	%rd5714, %rd5713, 1;
	and.b64  	%rd5715, %rd6220, 4294967295;
	add.s64 	%rd5716, %rd5714, %rd688;
	sub.s64 	%rd6220, %rd5715, %rd5716;
	shr.u64 	%rd5717, %rd6220, 32;
	and.b64  	%rd5718, %rd5717, 1;
	and.b64  	%rd5719, %rd6221, 4294967295;
	add.s64 	%rd5720, %rd5718, %rd687;
	sub.s64 	%rd6221, %rd5719, %rd5720;
	shr.u64 	%rd5721, %rd6221, 32;
	and.b64  	%rd5722, %rd5721, 1;
	and.b64  	%rd5723, %rd6222, 4294967295;
	add.s64 	%rd5724, %rd5722, %rd655;
	sub.s64 	%rd6222, %rd5723, %rd5724;
	shr.u64 	%rd5725, %rd6222, 32;
	and.b64  	%rd5726, %rd5725, 1;
	and.b64  	%rd5727, %rd6223, 4294967295;
	add.s64 	%rd5728, %rd5726, %rd654;
	sub.s64 	%rd6223, %rd5727, %rd5728;
	shr.u64 	%rd5729, %rd6223, 32;
	and.b64  	%rd5730, %rd5729, 1;
	and.b64  	%rd5731, %rd6224, 4294967295;
	add.s64 	%rd5732, %rd5730, %rd628;
	sub.s64 	%rd6224, %rd5731, %rd5732;
	shr.u64 	%rd5733, %rd6224, 32;
	and.b64  	%rd5734, %rd5733, 1;
	and.b64  	%rd5735, %rd6225, 4294967295;
	add.s64 	%rd5736, %rd5734, %rd627;
	sub.s64 	%rd6225, %rd5735, %rd5736;
	shr.u64 	%rd5737, %rd6225, 32;
	and.b64  	%rd5738, %rd5737, 1;
	and.b64  	%rd5739, %rd6226, 4294967295;
	add.s64 	%rd5740, %rd5738, %rd690;
	sub.s64 	%rd6226, %rd5739, %rd5740;
	shr.u64 	%rd5741, %rd6226, 32;
	and.b64  	%rd5742, %rd5741, 1;
	setp.eq.b64 	%p975, %rd5742, 1;
	add.s32 	%r2439, %r3034, -1;
	setp.ne.s32 	%p976, %r3034, 0;
	and.pred  	%p977, %p975, %p976;
	selp.b32 	%r3033, %r2439, %r3033, %p977;
	selp.b32 	%r3034, %r2439, %r3034, %p977;
	bra.uni 	$L__BB0_817;
$L__BB0_819:
	cvt.u32.u64 	%r2379, %rd627;
	setp.lt.u32 	%p921, %r2379, %r746;
	@%p921 bra 	$L__BB0_818;
	setp.gt.u32 	%p922, %r2379, %r746;
	@%p922 bra 	$L__BB0_831;
	cvt.u32.u64 	%r2381, %rd628;
	setp.lt.u32 	%p923, %r2381, %r745;
	@%p923 bra 	$L__BB0_818;
	setp.gt.u32 	%p924, %r2381, %r745;
	@%p924 bra 	$L__BB0_831;
	cvt.u32.u64 	%r2383, %rd654;
	setp.lt.u32 	%p925, %r2383, %r744;
	@%p925 bra 	$L__BB0_818;
	setp.gt.u32 	%p926, %r2383, %r744;
	@%p926 bra 	$L__BB0_831;
	cvt.u32.u64 	%r2385, %rd655;
	setp.lt.u32 	%p927, %r2385, %r743;
	@%p927 bra 	$L__BB0_818;
	setp.gt.u32 	%p928, %r2385, %r743;
	@%p928 bra 	$L__BB0_831;
	cvt.u32.u64 	%r2387, %rd687;
	setp.lt.u32 	%p929, %r2387, %r742;
	@%p929 bra 	$L__BB0_818;
	setp.gt.u32 	%p930, %r2387, %r742;
	@%p930 bra 	$L__BB0_831;
	cvt.u32.u64 	%r2389, %rd689;
	cvt.u32.u64 	%r2390, %rd688;
	setp.gt.u32 	%p931, %r2390, %r741;
	setp.ge.u32 	%p932, %r2390, %r741;
	setp.lt.u32 	%p933, %r3033, %r2389;
	or.pred  	%p934, %p931, %p933;
	and.pred  	%p935, %p932, %p934;
	@%p935 bra 	$L__BB0_831;
	bra.uni 	$L__BB0_818;
$L__BB0_830:
	cvt.u32.u64 	%r2378, %rd690;
	setp.le.u32 	%p920, %r2378, %r747;
	@%p920 bra 	$L__BB0_819;
$L__BB0_831:
	setp.eq.s32 	%p936, %r3034, 0;
	@%p936 bra 	$L__BB0_832;
	bra.uni 	$L__BB0_846;
$L__BB0_832:
	setp.lt.u32 	%p937, %r2378, %r750;
	@%p937 bra 	$L__BB0_818;
	bra.uni 	$L__BB0_845;
$L__BB0_833:
	cvt.u32.u64 	%r2393, %rd627;
	setp.lt.u32 	%p939, %r2393, %r751;
	@%p939 bra 	$L__BB0_818;
	setp.gt.u32 	%p940, %r2393, %r751;
	@%p940 bra 	$L__BB0_846;
	cvt.u32.u64 	%r2395, %rd628;
	setp.lt.u32 	%p941, %r2395, %r752;
	@%p941 bra 	$L__BB0_818;
	setp.gt.u32 	%p942, %r2395, %r752;
	@%p942 bra 	$L__BB0_846;
	cvt.u32.u64 	%r2397, %rd654;
	setp.lt.u32 	%p943, %r2397, %r753;
	@%p943 bra 	$L__BB0_818;
	setp.gt.u32 	%p944, %r2397, %r753;
	@%p944 bra 	$L__BB0_846;
	cvt.u32.u64 	%r2399, %rd655;
	setp.lt.u32 	%p945, %r2399, %r754;
	@%p945 bra 	$L__BB0_818;
	setp.gt.u32 	%p946, %r2399, %r754;
	@%p946 bra 	$L__BB0_846;
	cvt.u32.u64 	%r2401, %rd687;
	setp.lt.u32 	%p947, %r2401, %r755;
	@%p947 bra 	$L__BB0_818;
	setp.gt.u32 	%p948, %r2401, %r755;
	@%p948 bra 	$L__BB0_846;
	cvt.u32.u64 	%r2403, %rd688;
	setp.lt.u32 	%p949, %r2403, %r756;
	@%p949 bra 	$L__BB0_818;
	cvt.u32.u64 	%r2405, %rd689;
	setp.gt.u32 	%p950, %r2403, %r756;
	cvt.u32.u64 	%r2406, %rd6219;
	setp.gt.u32 	%p951, %r2405, %r2406;
	or.pred  	%p952, %p950, %p951;
	@%p952 bra 	$L__BB0_846;
	bra.uni 	$L__BB0_818;
$L__BB0_845:
	setp.gt.u32 	%p938, %r2378, %r750;
	@%p938 bra 	$L__BB0_846;
	bra.uni 	$L__BB0_833;
$L__BB0_846:
	and.b64  	%rd5517, %rd6219, 4294967295;
	cvt.u64.u32 	%rd5518, %r3066;
	sub.s64 	%rd5519, %rd5517, %rd5518;
	cvt.u32.u64 	%r3035, %rd5519;
	shr.u64 	%rd5520, %rd5519, 32;
	and.b64  	%rd5521, %rd5520, 1;
	and.b64  	%rd5522, %rd6220, 4294967295;
	add.s64 	%rd5523, %rd5521, %rd556;
	sub.s64 	%rd6227, %rd5522, %rd5523;
	shr.u64 	%rd5524, %rd6227, 32;
	and.b64  	%rd5525, %rd5524, 1;
	and.b64  	%rd5526, %rd6221, 4294967295;
	add.s64 	%rd5527, %rd5525, %rd558;
	sub.s64 	%rd6228, %rd5526, %rd5527;
	shr.u64 	%rd5528, %rd6228, 32;
	and.b64  	%rd5529, %rd5528, 1;
	and.b64  	%rd5530, %rd6222, 4294967295;
	add.s64 	%rd5531, %rd5529, %rd560;
	sub.s64 	%rd6229, %rd5530, %rd5531;
	shr.u64 	%rd5532, %rd6229, 32;
	and.b64  	%rd5533, %rd5532, 1;
	and.b64  	%rd5534, %rd6223, 4294967295;
	add.s64 	%rd5535, %rd5533, %rd562;
	sub.s64 	%rd6230, %rd5534, %rd5535;
	shr.u64 	%rd5536, %rd6230, 32;
	and.b64  	%rd5537, %rd5536, 1;
	and.b64  	%rd5538, %rd6224, 4294967295;
	add.s64 	%rd5539, %rd5537, %rd564;
	sub.s64 	%rd6231, %rd5538, %rd5539;
	shr.u64 	%rd5540, %rd6231, 32;
	and.b64  	%rd5541, %rd5540, 1;
	and.b64  	%rd5542, %rd6225, 4294967295;
	add.s64 	%rd5543, %rd5541, %rd566;
	sub.s64 	%rd6232, %rd5542, %rd5543;
	shr.u64 	%rd5544, %rd6232, 32;
	and.b64  	%rd5545, %rd5544, 1;
	and.b64  	%rd5546, %rd6226, 4294967295;
	cvt.u64.u32 	%rd5547, %r3059;
	add.s64 	%rd5548, %rd5545, %rd5547;
	sub.s64 	%rd5549, %rd5546, %rd5548;
	cvt.u32.u64 	%r3036, %rd5549;
	and.b64  	%rd5550, %rd5549, 4294967296;
	setp.eq.s64 	%p953, %rd5550, 0;
	@%p953 bra 	$L__BB0_848;
	cvt.u32.u64 	%r2408, %rd689;
	add.s32 	%r3035, %r2408, %r3035;
	setp.lt.u32 	%p954, %r3035, %r2408;
	selp.u64 	%rd5551, 1, 0, %p954;
	and.b64  	%rd5552, %rd6227, 4294967295;
	add.s64 	%rd5553, %rd5552, %rd5551;
	add.s64 	%rd6227, %rd5553, %rd688;
	shr.u64 	%rd5554, %rd6227, 32;
	and.b64  	%rd5555, %rd6228, 4294967295;
	add.s64 	%rd5556, %rd5554, %rd5555;
	add.s64 	%rd6228, %rd5556, %rd687;
	shr.u64 	%rd5557, %rd6228, 32;
	and.b64  	%rd5558, %rd6229, 4294967295;
	add.s64 	%rd5559, %rd5557, %rd5558;
	add.s64 	%rd6229, %rd5559, %rd655;
	shr.u64 	%rd5560, %rd6229, 32;
	and.b64  	%rd5561, %rd6230, 4294967295;
	add.s64 	%rd5562, %rd5560, %rd5561;
	add.s64 	%rd6230, %rd5562, %rd654;
	shr.u64 	%rd5563, %rd6230, 32;
	and.b64  	%rd5564, %rd6231, 4294967295;
	add.s64 	%rd5565, %rd5563, %rd5564;
	add.s64 	%rd6231, %rd5565, %rd628;
	shr.u64 	%rd5566, %rd6231, 32;
	and.b64  	%rd5567, %rd6232, 4294967295;
	add.s64 	%rd5568, %rd5566, %rd5567;
	add.s64 	%rd6232, %rd5568, %rd627;
	{ .reg .b32 tmp; mov.b64 {tmp, %r2409}, %rd6232; }
	add.s32 	%r2410, %r3036, %r2409;
	add.s32 	%r3036, %r2410, %r2378;
$L__BB0_848:
	cvt.u64.u32 	%rd5569, %r3035;
	ld.const.u32 	%rd5570, [SECP256K1_Gx];
	sub.s64 	%rd5571, %rd5569, %rd5570;
	cvt.u32.u64 	%r3066, %rd5571;
	shr.u64 	%rd5572, %rd5571, 32;
	and.b64  	%rd5573, %rd5572, 1;
	and.b64  	%rd5574, %rd6227, 4294967295;
	ld.const.u32 	%rd5575, [SECP256K1_Gx+4];
	add.s64 	%rd5576, %rd5573, %rd5575;
	sub.s64 	%rd6250, %rd5574, %rd5576;
	shr.u64 	%rd5577, %rd6250, 32;
	and.b64  	%rd5578, %rd5577, 1;
	and.b64  	%rd5579, %rd6228, 4294967295;
	ld.const.u32 	%rd5580, [SECP256K1_Gx+8];
	add.s64 	%rd5581, %rd5578, %rd5580;
	sub.s64 	%rd6249, %rd5579, %rd5581;
	shr.u64 	%rd5582, %rd6249, 32;
	and.b64  	%rd5583, %rd5582, 1;
	and.b64  	%rd5584, %rd6229, 4294967295;
	ld.const.u32 	%rd5585, [SECP256K1_Gx+12];
	add.s64 	%rd5586, %rd5583, %rd5585;
	sub.s64 	%rd6248, %rd5584, %rd5586;
	shr.u64 	%rd5587, %rd6248, 32;
	and.b64  	%rd5588, %rd5587, 1;
	and.b64  	%rd5589, %rd6230, 4294967295;
	ld.const.u32 	%rd5590, [SECP256K1_Gx+16];
	add.s64 	%rd5591, %rd5588, %rd5590;
	sub.s64 	%rd6247, %rd5589, %rd5591;
	shr.u64 	%rd5592, %rd6247, 32;
	and.b64  	%rd5593, %rd5592, 1;
	and.b64  	%rd5594, %rd6231, 4294967295;
	ld.const.u32 	%rd5595, [SECP256K1_Gx+20];
	add.s64 	%rd5596, %rd5593, %rd5595;
	sub.s64 	%rd6246, %rd5594, %rd5596;
	shr.u64 	%rd5597, %rd6246, 32;
	and.b64  	%rd5598, %rd5597, 1;
	and.b64  	%rd5599, %rd6232, 4294967295;
	ld.const.u32 	%rd5600, [SECP256K1_Gx+24];
	add.s64 	%rd5601, %rd5598, %rd5600;
	sub.s64 	%rd6245, %rd5599, %rd5601;
	shr.u64 	%rd5602, %rd6245, 32;
	and.b64  	%rd5603, %rd5602, 1;
	cvt.u64.u32 	%rd5604, %r3036;
	ld.const.u32 	%rd5605, [SECP256K1_Gx+28];
	add.s64 	%rd5606, %rd5603, %rd5605;
	sub.s64 	%rd5607, %rd5604, %rd5606;
	cvt.u32.u64 	%r3059, %rd5607;
	and.b64  	%rd5608, %rd5607, 4294967296;
	setp.eq.s64 	%p955, %rd5608, 0;
	@%p955 bra 	$L__BB0_850;
	cvt.u32.u64 	%r2412, %rd689;
	add.s32 	%r3066, %r2412, %r3066;
	setp.lt.u32 	%p956, %r3066, %r2412;
	selp.u64 	%rd5609, 1, 0, %p956;
	and.b64  	%rd5610, %rd6250, 4294967295;
	add.s64 	%rd5611, %rd5610, %rd5609;
	add.s64 	%rd6250, %rd5611, %rd688;
	shr.u64 	%rd5612, %rd6250, 32;
	and.b64  	%rd5613, %rd6249, 4294967295;
	add.s64 	%rd5614, %rd5612, %rd5613;
	add.s64 	%rd6249, %rd5614, %rd687;
	shr.u64 	%rd5615, %rd6249, 32;
	and.b64  	%rd5616, %rd6248, 4294967295;
	add.s64 	%rd5617, %rd5615, %rd5616;
	add.s64 	%rd6248, %rd5617, %rd655;
	shr.u64 	%rd5618, %rd6248, 32;
	and.b64  	%rd5619, %rd6247, 4294967295;
	add.s64 	%rd5620, %rd5618, %rd5619;
	add.s64 	%rd6247, %rd5620, %rd654;
	shr.u64 	%rd5621, %rd6247, 32;
	and.b64  	%rd5622, %rd6246, 4294967295;
	add.s64 	%rd5623, %rd5621, %rd5622;
	add.s64 	%rd6246, %rd5623, %rd628;
	shr.u64 	%rd5624, %rd6246, 32;
	and.b64  	%rd5625, %rd6245, 4294967295;
	add.s64 	%rd5626, %rd5624, %rd5625;
	add.s64 	%rd6245, %rd5626, %rd627;
	{ .reg .b32 tmp; mov.b64 {tmp, %r2413}, %rd6245; }
	add.s32 	%r2414, %r3059, %r2413;
	add.s32 	%r3059, %r2414, %r2378;
$L__BB0_850:
	mov.b32 	%r3039, 0;
	mov.u32 	%r3040, %r3039;
	mov.u32 	%r3041, %r3039;
	mov.u32 	%r3042, %r3039;
	mov.u32 	%r3043, %r3039;
	mov.u32 	%r3044, %r3039;
	mov.u32 	%r3045, %r3039;
	mov.u32 	%r3046, %r3039;
$L__BB0_851:
	setp.gt.u32 	%p957, %r3046, %r2378;
	@%p957 bra 	$L__BB0_865;
	setp.lt.u32 	%p958, %r3046, %r2378;
	@%p958 bra 	$L__BB0_866;
	cvt.u32.u64 	%r2418, %rd627;
	setp.gt.u32 	%p959, %r3045, %r2418;
	@%p959 bra 	$L__BB0_865;
	setp.lt.u32 	%p960, %r3045, %r2418;
	@%p960 bra 	$L__BB0_866;
	cvt.u32.u64 	%r2420, %rd628;
	setp.gt.u32 	%p961, %r3044, %r2420;
	@%p961 bra 	$L__BB0_865;
	setp.lt.u32 	%p962, %r3044, %r2420;
	@%p962 bra 	$L__BB0_866;
	cvt.u32.u64 	%r2422, %rd654;
	setp.gt.u32 	%p963, %r3043, %r2422;
	@%p963 bra 	$L__BB0_865;
	setp.lt.u32 	%p964, %r3043, %r2422;
	@%p964 bra 	$L__BB0_866;
	cvt.u32.u64 	%r2424, %rd655;
	setp.gt.u32 	%p965, %r3042, %r2424;
	@%p965 bra 	$L__BB0_865;
	setp.lt.u32 	%p966, %r3042, %r2424;
	@%p966 bra 	$L__BB0_866;
	cvt.u32.u64 	%r2426, %rd687;
	setp.gt.u32 	%p967, %r3041, %r2426;
	@%p967 bra 	$L__BB0_865;
	setp.lt.u32 	%p968, %r3041, %r2426;
	@%p968 bra 	$L__BB0_866;
	cvt.u32.u64 	%r2428, %rd688;
	setp.gt.u32 	%p969, %r3040, %r2428;
	@%p969 bra 	$L__BB0_865;
	cvt.u32.u64 	%r2430, %rd689;
	setp.lt.u32 	%p970, %r3040, %r2428;
	setp.lt.u32 	%p971, %r3039, %r2430;
	or.pred  	%p972, %p970, %p971;
	@%p972 bra 	$L__BB0_866;
$L__BB0_865:
	cvt.u64.u32 	%rd5680, %r3039;
	sub.s64 	%rd5681, %rd5680, %rd689;
	shr.u64 	%rd5682, %rd5681, 32;
	and.b64  	%rd5683, %rd5682, 1;
	cvt.u64.u32 	%rd5684, %r3040;
	add.s64 	%rd5685, %rd5683, %rd688;
	sub.s64 	%rd5686, %rd5684, %rd5685;
	shr.u64 	%rd5687, %rd5686, 32;
	and.b64  	%rd5688, %rd5687, 1;
	cvt.u64.u32 	%rd5689, %r3041;
	add.s64 	%rd5690, %rd5688, %rd687;
	sub.s64 	%rd5691, %rd5689, %rd5690;
	shr.u64 	%rd5692, %rd5691, 32;
	and.b64  	%rd5693, %rd5692, 1;
	cvt.u64.u32 	%rd5694, %r3042;
	add.s64 	%rd5695, %rd5693, %rd655;
	sub.s64 	%rd5696, %rd5694, %rd5695;
	shr.u64 	%rd5697, %rd5696, 32;
	and.b64  	%rd5698, %rd5697, 1;
	cvt.u64.u32 	%rd5699, %r3043;
	add.s64 	%rd5700, %rd5698, %rd654;
	sub.s64 	%rd5701, %rd5699, %rd5700;
	shr.u64 	%rd5702, %rd5701, 32;
	and.b64  	%rd5703, %rd5702, 1;
	cvt.u64.u32 	%rd5704, %r3044;
	add.s64 	%rd5705, %rd5703, %rd628;
	sub.s64 	%rd5706, %rd5704, %rd5705;
	shr.u64 	%rd5707, %rd5706, 32;
	and.b64  	%rd5708, %rd5707, 1;
	cvt.u64.u32 	%rd5709, %r3045;
	add.s64 	%rd5710, %rd5708, %rd627;
	sub.s64 	%rd5711, %rd5709, %rd5710;
	{ .reg .b32 tmp; mov.b64 {tmp, %r2436}, %rd5711; }
	and.b32  	%r2437, %r2436, 1;
	add.s32 	%r2438, %r2437, %r2378;
	sub.s32 	%r3046, %r3046, %r2438;
	cvt.u32.u64 	%r3045, %rd5711;
	cvt.u32.u64 	%r3044, %rd5706;
	cvt.u32.u64 	%r3043, %rd5701;
	cvt.u32.u64 	%r3042, %rd5696;
	cvt.u32.u64 	%r3041, %rd5691;
	cvt.u32.u64 	%r3040, %rd5686;
	cvt.u32.u64 	%r3039, %rd5681;
	bra.uni 	$L__BB0_851;
$L__BB0_866:
	cvt.u64.u32 	%rd5628, %r3039;
	cvt.u64.u32 	%rd5629, %r3048;
	sub.s64 	%rd5630, %rd5628, %rd5629;
	cvt.u32.u64 	%r3048, %rd5630;
	shr.u64 	%rd5631, %rd5630, 32;
	and.b64  	%rd5632, %rd5631, 1;
	cvt.u64.u32 	%rd5633, %r3040;
	add.s64 	%rd5634, %rd5632, %rd532;
	sub.s64 	%rd6244, %rd5633, %rd5634;
	shr.u64 	%rd5635, %rd6244, 32;
	and.b64  	%rd5636, %rd5635, 1;
	cvt.u64.u32 	%rd5637, %r3041;
	add.s64 	%rd5638, %rd5636, %rd534;
	sub.s64 	%rd6243, %rd5637, %rd5638;
	shr.u64 	%rd5639, %rd6243, 32;
	and.b64  	%rd5640, %rd5639, 1;
	cvt.u64.u32 	%rd5641, %r3042;
	add.s64 	%rd5642, %rd5640, %rd536;
	sub.s64 	%rd6242, %rd5641, %rd5642;
	shr.u64 	%rd5643, %rd6242, 32;
	and.b64  	%rd5644, %rd5643, 1;
	cvt.u64.u32 	%rd5645, %r3043;
	add.s64 	%rd5646, %rd5644, %rd538;
	sub.s64 	%rd6241, %rd5645, %rd5646;
	shr.u64 	%rd5647, %rd6241, 32;
	and.b64  	%rd5648, %rd5647, 1;
	cvt.u64.u32 	%rd5649, %r3044;
	add.s64 	%rd5650, %rd5648, %rd540;
	sub.s64 	%rd6240, %rd5649, %rd5650;
	shr.u64 	%rd5651, %rd6240, 32;
	and.b64  	%rd5652, %rd5651, 1;
	cvt.u64.u32 	%rd5653, %r3045;
	add.s64 	%rd5654, %rd5652, %rd542;
	sub.s64 	%rd6239, %rd5653, %rd5654;
	shr.u64 	%rd5655, %rd6239, 32;
	and.b64  	%rd5656, %rd5655, 1;
	cvt.u64.u32 	%rd5657, %r3046;
	cvt.u64.u32 	%rd5658, %r3047;
	add.s64 	%rd5659, %rd5656, %rd5658;
	sub.s64 	%rd5660, %rd5657, %rd5659;
	cvt.u32.u64 	%r3047, %rd5660;
	and.b64  	%rd5661, %rd5660, 4294967296;
	setp.eq.s64 	%p973, %rd5661, 0;
	@%p973 bra 	$L__BB0_868;
	cvt.u32.u64 	%r2432, %rd689;
	add.s32 	%r3048, %r2432, %r3048;
	setp.lt.u32 	%p974, %r3048, %r2432;
	selp.u64 	%rd5662, 1, 0, %p974;
	and.b64  	%rd5663, %rd6244, 4294967295;
	add.s64 	%rd5664, %rd5663, %rd5662;
	add.s64 	%rd6244, %rd5664, %rd688;
	shr.u64 	%rd5665, %rd6244, 32;
	and.b64  	%rd5666, %rd6243, 4294967295;
	add.s64 	%rd5667, %rd5665, %rd5666;
	add.s64 	%rd6243, %rd5667, %rd687;
	shr.u64 	%rd5668, %rd6243, 32;
	and.b64  	%rd5669, %rd6242, 4294967295;
	add.s64 	%rd5670, %rd5668, %rd5669;
	add.s64 	%rd6242, %rd5670, %rd655;
	shr.u64 	%rd5671, %rd6242, 32;
	and.b64  	%rd5672, %rd6241, 4294967295;
	add.s64 	%rd5673, %rd5671, %rd5672;
	add.s64 	%rd6241, %rd5673, %rd654;
	shr.u64 	%rd5674, %rd6241, 32;
	and.b64  	%rd5675, %rd6240, 4294967295;
	add.s64 	%rd5676, %rd5674, %rd5675;
	add.s64 	%rd6240, %rd5676, %rd628;
	shr.u64 	%rd5677, %rd6240, 32;
	and.b64  	%rd5678, %rd6239, 4294967295;
	add.s64 	%rd5679, %rd5677, %rd5678;
	add.s64 	%rd6239, %rd5679, %rd627;
	{ .reg .b32 tmp; mov.b64 {tmp, %r2433}, %rd6239; }
	add.s32 	%r2434, %r3047, %r2433;
	add.s32 	%r3047, %r2434, %r2378;
$L__BB0_868:
	cvt.u32.u64 	%r49, %rd6250;
	cvt.u32.u64 	%r48, %rd6249;
	cvt.u32.u64 	%r47, %rd6248;
	cvt.u32.u64 	%r46, %rd6247;
	cvt.u32.u64 	%r45, %rd6246;
	cvt.u32.u64 	%r44, %rd6245;
	cvt.u32.u64 	%r3057, %rd6244;
	cvt.u32.u64 	%r3056, %rd6243;
	cvt.u32.u64 	%r3055, %rd6242;
	cvt.u32.u64 	%r3054, %rd6241;
	cvt.u32.u64 	%r3053, %rd6240;
	cvt.u32.u64 	%r3052, %rd6239;
$L__BB0_869:
	add.s32 	%r2877, %r94, -1;
	setp.gt.s32 	%p984, %r94, 1;
	@%p984 bra 	$L__BB0_270;
$L__BB0_870:
	shf.l.wrap.b32 	%r2453, %r3059, %r3048, 24;
	and.b32  	%r2454, %r2453, 33554431;
	or.b32  	%r3078, %r2454, 33554432;
	shf.l.wrap.b32 	%r2455, %r44, %r3059, 24;
	shf.l.wrap.b32 	%r2456, %r45, %r44, 24;
	shf.l.wrap.b32 	%r2457, %r46, %r45, 24;
	st.local.v4.u32 	[%rd6], {%r3078, %r2455, %r2456, %r2457};
	shf.l.wrap.b32 	%r2458, %r47, %r46, 24;
	shf.l.wrap.b32 	%r2459, %r48, %r47, 24;
	shf.l.wrap.b32 	%r2460, %r49, %r48, 24;
	shf.l.wrap.b32 	%r2461, %r3066, %r49, 24;
	st.local.v4.u32 	[%rd6+16], {%r2458, %r2459, %r2460, %r2461};
	shl.b32 	%r2462, %r3066, 24;
	or.b32  	%r2463, %r2462, 8388608;
	mov.b32 	%r3076, 0;
	st.local.v4.u32 	[%rd6+32], {%r2463, %r3076, %r3076, %r3076};
	mov.b32 	%r3077, 264;
	st.local.v4.u32 	[%rd6+48], {%r3076, %r3076, %r3076, %r3077};
	mov.b32 	%r3080, 16;
	mov.u32 	%r3079, %r3076;
$L__BB0_871:
	shf.l.wrap.b32 	%r2464, %r3079, %r3079, 15;
	shf.l.wrap.b32 	%r2465, %r3079, %r3079, 13;
	xor.b32  	%r2466, %r2464, %r2465;
	shr.u32 	%r2467, %r3079, 10;
	xor.b32  	%r2468, %r2466, %r2467;
	add.s32 	%r2469, %r3080, -7;
	mul.wide.u32 	%rd5966, %r2469, 4;
	add.s64 	%rd5967, %rd6, %rd5966;
	ld.local.u32 	%r2470, [%rd5967];
	add.s32 	%r2471, %r2468, %r2470;
	ld.local.u32 	%r2472, [%rd5967+-32];
	shf.l.wrap.b32 	%r2473, %r2472, %r2472, 25;
	shf.l.wrap.b32 	%r2474, %r2472, %r2472, 14;
	xor.b32  	%r2475, %r2473, %r2474;
	shr.u32 	%r2476, %r2472, 3;
	xor.b32  	%r2477, %r2475, %r2476;
	add.s32 	%r2478, %r2471, %r3078;
	add.s32 	%r839, %r2478, %r2477;
	shf.l.wrap.b32 	%r2479, %r3077, %r3077, 15;
	shf.l.wrap.b32 	%r2480, %r3077, %r3077, 13;
	xor.b32  	%r2481, %r2479, %r2480;
	shr.u32 	%r2482, %r3077, 10;
	xor.b32  	%r2483, %r2481, %r2482;
	ld.local.v2.u32 	{%r2484, %r2485}, [%rd5967+4];
	add.s32 	%r2486, %r2483, %r2484;
	ld.local.v2.u32 	{%r2487, %r2488}, [%rd5967+-28];
	shf.l.wrap.b32 	%r2489, %r2487, %r2487, 25;
	shf.l.wrap.b32 	%r2490, %r2487, %r2487, 14;
	xor.b32  	%r2491, %r2489, %r2490;
	shr.u32 	%r2492, %r2487, 3;
	xor.b32  	%r2493, %r2491, %r2492;
	add.s32 	%r2494, %r2486, %r2472;
	add.s32 	%r2495, %r2494, %r2493;
	shf.l.wrap.b32 	%r2496, %r839, %r839, 15;
	shf.l.wrap.b32 	%r2497, %r839, %r839, 13;
	xor.b32  	%r2498, %r2496, %r2497;
	shr.u32 	%r2499, %r839, 10;
	xor.b32  	%r2500, %r2498, %r2499;
	add.s32 	%r2501, %r2500, %r2485;
	shf.l.wrap.b32 	%r2502, %r2488, %r2488, 25;
	shf.l.wrap.b32 	%r2503, %r2488, %r2488, 14;
	xor.b32  	%r2504, %r2502, %r2503;
	shr.u32 	%r2505, %r2488, 3;
	xor.b32  	%r2506, %r2504, %r2505;
	add.s32 	%r2507, %r2501, %r2487;
	add.s32 	%r3079, %r2507, %r2506;
	shf.l.wrap.b32 	%r2508, %r2495, %r2495, 15;
	shf.l.wrap.b32 	%r2509, %r2495, %r2495, 13;
	xor.b32  	%r2510, %r2508, %r2509;
	shr.u32 	%r2511, %r2495, 10;
	xor.b32  	%r2512, %r2510, %r2511;
	add.s32 	%r2513, %r2512, %r3076;
	ld.local.u32 	%r3078, [%rd5967+-20];
	shf.l.wrap.b32 	%r2514, %r3078, %r3078, 25;
	shf.l.wrap.b32 	%r2515, %r3078, %r3078, 14;
	xor.b32  	%r2516, %r2514, %r2515;
	shr.u32 	%r2517, %r3078, 3;
	xor.b32  	%r2518, %r2516, %r2517;
	add.s32 	%r2519, %r2513, %r2488;
	add.s32 	%r3077, %r2519, %r2518;
	st.local.v4.u32 	[%rd5967+28], {%r839, %r2495, %r3079, %r3077};
	add.s32 	%r3080, %r3080, 4;
	setp.ne.s32 	%p997, %r3080, 64;
	mov.u32 	%r3076, %r839;
	@%p997 bra 	$L__BB0_871;
	mov.b32 	%r3089, 1779033703;
	mov.b32 	%r3088, -1150833019;
	mov.b32 	%r3087, 1013904242;
	mov.b32 	%r3086, -1521486534;
	mov.b32 	%r3085, 0;
	mov.b32 	%r3084, 1359893119;
	mov.b32 	%r3083, -1694144372;
	mov.b32 	%r3082, 528734635;
	mov.b32 	%r3081, 1541459225;
$L__BB0_873:
	shf.l.wrap.b32 	%r2529, %r3084, %r3084, 26;
	shf.l.wrap.b32 	%r2530, %r3084, %r3084, 21;
	xor.b32  	%r2531, %r2529, %r2530;
	shf.l.wrap.b32 	%r2532, %r3084, %r3084, 7;
	xor.b32  	%r2533, %r2531, %r2532;
	add.s32 	%r2534, %r3081, %r2533;
	and.b32  	%r2535, %r3083, %r3084;
	not.b32 	%r2536, %r3084;
	and.b32  	%r2537, %r3082, %r2536;
	or.b32  	%r2538, %r2537, %r2535;
	add.s32 	%r2539, %r2534, %r2538;
	mul.wide.u32 	%rd5968, %r3085, 4;
	add.s64 	%rd5970, %rd5969, %rd5968;
	ld.const.u32 	%r2540, [%rd5970];
	add.s32 	%r2541, %r2539, %r2540;
	add.s64 	%rd5971, %rd6, %rd5968;
	ld.local.v4.u32 	{%r2542, %r2543, %r2544, %r2545}, [%rd5971];
	add.s32 	%r2546, %r2541, %r2542;
	shf.l.wrap.b32 	%r2547, %r3089, %r3089, 30;
	shf.l.wrap.b32 	%r2548, %r3089, %r3089, 19;
	xor.b32  	%r2549, %r2547, %r2548;
	shf.l.wrap.b32 	%r2550, %r3089, %r3089, 10;
	xor.b32  	%r2551, %r2549, %r2550;
	xor.b32  	%r2552, %r3087, %r3088;
	and.b32  	%r2553, %r2552, %r3089;
	and.b32  	%r2554, %r3087, %r3088;
	xor.b32  	%r2555, %r2553, %r2554;
	add.s32 	%r2556, %r2555, %r2551;
	add.s32 	%r3081, %r2546, %r3086;
	add.s32 	%r3086, %r2556, %r2546;
	shf.l.wrap.b32 	%r2557, %r3081, %r3081, 26;
	shf.l.wrap.b32 	%r2558, %r3081, %r3081, 21;
	xor.b32  	%r2559, %r2557, %r2558;
	shf.l.wrap.b32 	%r2560, %r3081, %r3081, 7;
	xor.b32  	%r2561, %r2559, %r2560;
	add.s32 	%r2562, %r3082, %r2561;
	and.b32  	%r2563, %r3084, %r3081;
	not.b32 	%r2564, %r3081;
	and.b32  	%r2565, %r3083, %r2564;
	or.b32  	%r2566, %r2565, %r2563;
	add.s32 	%r2567, %r2562, %r2566;
	ld.const.u32 	%r2568, [%rd5970+4];
	add.s32 	%r2569, %r2567, %r2568;
	add.s32 	%r2570, %r2569, %r2543;
	shf.l.wrap.b32 	%r2571, %r3086, %r3086, 30;
	shf.l.wrap.b32 	%r2572, %r3086, %r3086, 19;
	xor.b32  	%r2573, %r2571, %r2572;
	shf.l.wrap.b32 	%r2574, %r3086, %r3086, 10;
	xor.b32  	%r2575, %r2573, %r2574;
	xor.b32  	%r2576, %r3088, %r3089;
	and.b32  	%r2577, %r2576, %r3086;
	and.b32  	%r2578, %r3088, %r3089;
	xor.b32  	%r2579, %r2577, %r2578;
	add.s32 	%r2580, %r2579, %r2575;
	add.s32 	%r3082, %r2570, %r3087;
	add.s32 	%r3087, %r2580, %r2570;
	shf.l.wrap.b32 	%r2581, %r3082, %r3082, 26;
	shf.l.wrap.b32 	%r2582, %r3082, %r3082, 21;
	xor.b32  	%r2583, %r2581, %r2582;
	shf.l.wrap.b32 	%r2584, %r3082, %r3082, 7;
	xor.b32  	%r2585, %r2583, %r2584;
	add.s32 	%r2586, %r3083, %r2585;
	and.b32  	%r2587, %r3081, %r3082;
	not.b32 	%r2588, %r3082;
	and.b32  	%r2589, %r3084, %r2588;
	or.b32  	%r2590, %r2589, %r2587;
	add.s32 	%r2591, %r2586, %r2590;
	ld.const.u32 	%r2592, [%rd5970+8];
	add.s32 	%r2593, %r2591, %r2592;
	add.s32 	%r2594, %r2593, %r2544;
	shf.l.wrap.b32 	%r2595, %r3087, %r3087, 30;
	shf.l.wrap.b32 	%r2596, %r3087, %r3087, 19;
	xor.b32  	%r2597, %r2595, %r2596;
	shf.l.wrap.b32 	%r2598, %r3087, %r3087, 10;
	xor.b32  	%r2599, %r2597, %r2598;
	xor.b32  	%r2600, %r3089, %r3086;
	and.b32  	%r2601, %r2600, %r3087;
	and.b32  	%r2602, %r3089, %r3086;
	xor.b32  	%r2603, %r2601, %r2602;
	add.s32 	%r2604, %r2603, %r2599;
	add.s32 	%r3083, %r2594, %r3088;
	add.s32 	%r3088, %r2604, %r2594;
	shf.l.wrap.b32 	%r2605, %r3083, %r3083, 26;
	shf.l.wrap.b32 	%r2606, %r3083, %r3083, 21;
	xor.b32  	%r2607, %r2605, %r2606;
	shf.l.wrap.b32 	%r2608, %r3083, %r3083, 7;
	xor.b32  	%r2609, %r2607, %r2608;
	add.s32 	%r2610, %r3084, %r2609;
	and.b32  	%r2611, %r3082, %r3083;
	not.b32 	%r2612, %r3083;
	and.b32  	%r2613, %r3081, %r2612;
	or.b32  	%r2614, %r2613, %r2611;
	add.s32 	%r2615, %r2610, %r2614;
	ld.const.u32 	%r2616, [%rd5970+12];
	add.s32 	%r2617, %r2615, %r2616;
	add.s32 	%r2618, %r2617, %r2545;
	shf.l.wrap.b32 	%r2619, %r3088, %r3088, 30;
	shf.l.wrap.b32 	%r2620, %r3088, %r3088, 19;
	xor.b32  	%r2621, %r2619, %r2620;
	shf.l.wrap.b32 	%r2622, %r3088, %r3088, 10;
	xor.b32  	%r2623, %r2621, %r2622;
	xor.b32  	%r2624, %r3086, %r3087;
	and.b32  	%r2625, %r2624, %r3088;
	and.b32  	%r2626, %r3086, %r3087;
	xor.b32  	%r2627, %r2625, %r2626;
	add.s32 	%r2628, %r2627, %r2623;
	add.s32 	%r3084, %r2618, %r3089;
	add.s32 	%r3089, %r2628, %r2618;
	add.s32 	%r3085, %r3085, 4;
	setp.ne.s32 	%p998, %r3085, 64;
	@%p998 bra 	$L__BB0_873;
	add.s32 	%r2635, %r3089, 1779033703;
	add.s32 	%r2636, %r3088, -1150833019;
	add.s32 	%r2637, %r3087, 1013904242;
	add.s32 	%r2638, %r3086, -1521486534;
	add.s32 	%r2639, %r3084, 1359893119;
	add.s32 	%r2640, %r3083, -1694144372;
	add.s32 	%r2641, %r3082, 528734635;
	add.s32 	%r2642, %r3081, 1541459225;
	mov.b32 	%r2643, 3;
	mov.b32 	%r2644, 2;
	mov.b32 	%r2645, 1;
	mov.b32 	%r3090, 0;
	st.local.v4.u32 	[%rd2], {%r3090, %r2645, %r2644, %r2643};
	mov.b32 	%r2646, 7;
	mov.b32 	%r2647, 6;
	mov.b32 	%r2648, 5;
	mov.b32 	%r2649, 4;
	st.local.v4.u32 	[%rd2+16], {%r2649, %r2648, %r2647, %r2646};
	mov.b32 	%r2650, 11;
	mov.b32 	%r2651, 10;
	mov.b32 	%r2652, 9;
	mov.b32 	%r2653, 8;
	st.local.v4.u32 	[%rd2+32], {%r2653, %r2652, %r2651, %r2650};
	mov.b32 	%r2654, 15;
	mov.b32 	%r2655, 14;
	mov.b32 	%r2656, 13;
	mov.b32 	%r2657, 12;
	st.local.v4.u32 	[%rd2+48], {%r2657, %r2656, %r2655, %r2654};
	st.local.v4.u32 	[%rd2+64], {%r2646, %r2649, %r2656, %r2645};
	st.local.v4.u32 	[%rd2+80], {%r2651, %r2647, %r2654, %r2643};
	st.local.v4.u32 	[%rd2+96], {%r2657, %r3090, %r2652, %r2648};
	st.local.v4.u32 	[%rd2+112], {%r2644, %r2655, %r2650, %r2653};
	st.local.v4.u32 	[%rd2+128], {%r2643, %r2651, %r2655, %r2649};
	st.local.v4.u32 	[%rd2+144], {%r2652, %r2654, %r2653, %r2645};
	st.local.v4.u32 	[%rd2+160], {%r2644, %r2646, %r3090, %r2647};
	st.local.v4.u32 	[%rd2+176], {%r2656, %r2650, %r2648, %r2657};
	st.local.v4.u32 	[%rd2+192], {%r2645, %r2652, %r2650, %r2651};
	st.local.v4.u32 	[%rd2+208], {%r3090, %r2653, %r2657, %r2649};
	st.local.v4.u32 	[%rd2+224], {%r2656, %r2643, %r2646, %r2654};
	st.local.v4.u32 	[%rd2+240], {%r2655, %r2648, %r2647, %r2644};
	st.local.v4.u32 	[%rd2+256], {%r2649, %r3090, %r2648, %r2652};
	st.local.v4.u32 	[%rd2+272], {%r2646, %r2657, %r2644, %r2651};
	st.local.v4.u32 	[%rd2+288], {%r2655, %r2645, %r2643, %r2653};
	st.local.v4.u32 	[%rd2+304], {%r2650, %r2647, %r2654, %r2656};
	st.local.v4.u32 	[%rd3], {%r2648, %r2655, %r2646, %r3090};
	st.local.v4.u32 	[%rd3+16], {%r2652, %r2644, %r2650, %r2649};
	st.local.v4.u32 	[%rd3+32], {%r2656, %r2647, %r2654, %r2653};
	st.local.v4.u32 	[%rd3+48], {%r2645, %r2651, %r2643, %r2657};
	st.local.v4.u32 	[%rd3+64], {%r2647, %r2650, %r2643, %r2646};
	st.local.v4.u32 	[%rd3+80], {%r3090, %r2656, %r2648, %r2651};
	st.local.v4.u32 	[%rd3+96], {%r2655, %r2654, %r2653, %r2657};
	st.local.v4.u32 	[%rd3+112], {%r2649, %r2652, %r2645, %r2644};
	st.local.v4.u32 	[%rd3+128], {%r2654, %r2648, %r2645, %r2643};
	st.local.v4.u32 	[%rd3+144], {%r2646, %r2655, %r2647, %r2652};
	st.local.v4.u32 	[%rd3+160], {%r2650, %r2653, %r2657, %r2644};
	st.local.v4.u32 	[%rd3+176], {%r2651, %r3090, %r2649, %r2656};
	st.local.v4.u32 	[%rd3+192], {%r2653, %r2647, %r2649, %r2645};
	st.local.v4.u32 	[%rd3+208], {%r2643, %r2650, %r2654, %r3090};
	st.local.v4.u32 	[%rd3+224], {%r2648, %r2657, %r2644, %r2656};
	st.local.v4.u32 	[%rd3+240], {%r2652, %r2646, %r2651, %r2655};
	st.local.v4.u32 	[%rd3+256], {%r2657, %r2654, %r2651, %r2649};
	st.local.v4.u32 	[%rd3+272], {%r2645, %r2648, %r2653, %r2646};
	st.local.v4.u32 	[%rd3+288], {%r2647, %r2644, %r2656, %r2655};
	st.local.v4.u32 	[%rd3+304], {%r3090, %r2643, %r2652, %r2650};
	st.local.v4.u32 	[%rd4], {%r2650, %r2655, %r2654, %r2657};
	st.local.v4.u32 	[%rd4+16], {%r2648, %r2653, %r2646, %r2652};
	st.local.v4.u32 	[%rd4+32], {%r2650, %r2656, %r2655, %r2654};
	st.local.v4.u32 	[%rd4+48], {%r2647, %r2646, %r2652, %r2653};
	st.local.v4.u32 	[%rd4+64], {%r2646, %r2647, %r2653, %r2656};
	st.local.v4.u32 	[%rd4+80], {%r2650, %r2652, %r2646, %r2654};
	st.local.v4.u32 	[%rd4+96], {%r2646, %r2657, %r2654, %r2652};
	st.local.v4.u32 	[%rd4+112], {%r2650, %r2646, %r2656, %r2657};
	st.local.v4.u32 	[%rd4+128], {%r2650, %r2656, %r2647, %r2646};
	st.local.v4.u32 	[%rd4+144], {%r2655, %r2652, %r2656, %r2654};
	st.local.v4.u32 	[%rd4+160], {%r2655, %r2653, %r2656, %r2647};
	st.local.v4.u32 	[%rd4+176], {%r2648, %r2657, %r2646, %r2648};
	st.local.v4.u32 	[%rd4+192], {%r2650, %r2657, %r2655, %r2654};
	st.local.v4.u32 	[%rd4+208], {%r2655, %r2654, %r2652, %r2653};
	st.local.v4.u32 	[%rd4+224], {%r2652, %r2655, %r2648, %r2647};
	st.local.v4.u32 	[%rd4+240], {%r2653, %r2647, %r2648, %r2657};
	st.local.v4.u32 	[%rd4+256], {%r2652, %r2654, %r2648, %r2650};
	st.local.v4.u32 	[%rd4+272], {%r2647, %r2653, %r2656, %r2657};
	st.local.v4.u32 	[%rd4+288], {%r2648, %r2657, %r2656, %r2655};
	st.local.v4.u32 	[%rd4+304], {%r2650, %r2653, %r2648, %r2647};
	st.local.v4.u32 	[%rd5], {%r2653, %r2652, %r2652, %r2650};
	st.local.v4.u32 	[%rd5+16], {%r2656, %r2654, %r2654, %r2648};
	st.local.v4.u32 	[%rd5+32], {%r2646, %r2646, %r2653, %r2650};
	st.local.v4.u32 	[%rd5+48], {%r2655, %r2655, %r2657, %r2647};
	st.local.v4.u32 	[%rd5+64], {%r2652, %r2656, %r2654, %r2646};
	st.local.v4.u32 	[%rd5+80], {%r2657, %r2653, %r2652, %r2650};
	st.local.v4.u32 	[%rd5+96], {%r2646, %r2646, %r2657, %r2646};
	st.local.v4.u32 	[%rd5+112], {%r2647, %r2654, %r2656, %r2650};
	st.local.v4.u32 	[%rd5+128], {%r2652, %r2646, %r2654, %r2650};
	st.local.v4.u32 	[%rd5+144], {%r2653, %r2647, %r2647, %r2655};
	st.local.v4.u32 	[%rd5+160], {%r2657, %r2656, %r2648, %r2655};
	st.local.v4.u32 	[%rd5+176], {%r2656, %r2656, %r2646, %r2648};
	st.local.v4.u32 	[%rd5+192], {%r2654, %r2648, %r2653, %r2650};
	st.local.v4.u32 	[%rd5+208], {%r2655, %r2655, %r2647, %r2655};
	st.local.v4.u32 	[%rd5+224], {%r2647, %r2652, %r2657, %r2652};
	st.local.v4.u32 	[%rd5+240], {%r2657, %r2648, %r2654, %r2653};
	st.local.v4.u32 	[%rd5+256], {%r2653, %r2648, %r2657, %r2652};
	st.local.v4.u32 	[%rd5+272], {%r2657, %r2648, %r2655, %r2647};
	st.local.v4.u32 	[%rd5+288], {%r2653, %r2656, %r2647, %r2648};
	st.local.v4.u32 	[%rd5+304], {%r2654, %r2656, %r2650, %r2650};
	prmt.b32 	%r2658, %r2635, 0, 291;
	prmt.b32 	%r2659, %r2636, 0, 291;
	prmt.b32 	%r2660, %r2637, 0, 291;
	prmt.b32 	%r2661, %r2638, 0, 291;
	st.local.v4.u32 	[%rd1], {%r2658, %r2659, %r2660, %r2661};
	prmt.b32 	%r2662, %r2639, 0, 291;
	prmt.b32 	%r2663, %r2640, 0, 291;
	prmt.b32 	%r2664, %r2641, 0, 291;
	prmt.b32 	%r2665, %r2642, 0, 291;
	st.local.v4.u32 	[%rd1+16], {%r2662, %r2663, %r2664, %r2665};
	mov.b32 	%r2666, 128;
	st.local.v4.u32 	[%rd1+32], {%r2666, %r3090, %r3090, %r3090};
	mov.b32 	%r2667, 256;
	st.local.v4.u32 	[%rd1+48], {%r3090, %r3090, %r2667, %r3090};
	mov.b32 	%r3094, -1732584194;
	mov.b32 	%r3093, -271733879;
	mov.b32 	%r3097, 1732584193;
	mov.b32 	%r3092, 271733878;
	mov.b32 	%r3091, -1009589776;
	mov.u32 	%r3095, %r3092;
	mov.u32 	%r3096, %r3091;
	mov.u32 	%r3098, %r3093;
	mov.u32 	%r3099, %r3094;
	mov.u32 	%r3100, %r3097;
$L__BB0_875:
	mov.u32 	%r865, %r3100;
	mov.u32 	%r872, %r3099;
	mov.u32 	%r871, %r3098;
	mov.u32 	%r870, %r3097;
	mov.u32 	%r869, %r3096;
	mov.u32 	%r3100, %r3095;
	mov.u32 	%r867, %r3094;
	mov.u32 	%r866, %r3093;
	mov.u32 	%r3097, %r3092;
	mov.u32 	%r863, %r3091;
	setp.gt.u32 	%p999, %r3090, 15;
	@%p999 bra 	$L__BB0_877;
	xor.b32  	%r2678, %r867, %r3100;
	xor.b32  	%r3101, %r2678, %r866;
	bra.uni 	$L__BB0_884;
$L__BB0_877:
	setp.gt.u32 	%p1000, %r3090, 31;
	@%p1000 bra 	$L__BB0_879;
	and.b32  	%r2675, %r866, %r867;
	not.b32 	%r2676, %r866;
	and.b32  	%r2677, %r3100, %r2676;
	or.b32  	%r3101, %r2675, %r2677;
	bra.uni 	$L__BB0_884;
$L__BB0_879:
	setp.gt.u32 	%p1001, %r3090, 47;
	@%p1001 bra 	$L__BB0_881;
	not.b32 	%r2673, %r867;
	or.b32  	%r2674, %r866, %r2673;
	xor.b32  	%r3101, %r2674, %r3100;
	bra.uni 	$L__BB0_884;
$L__BB0_881:
	setp.gt.u32 	%p1002, %r3090, 63;
	@%p1002 bra 	$L__BB0_883;
	and.b32  	%r2670, %r866, %r3100;
	not.b32 	%r2671, %r3100;
	and.b32  	%r2672, %r867, %r2671;
	or.b32  	%r3101, %r2670, %r2672;
	bra.uni 	$L__BB0_884;
$L__BB0_883:
	not.b32 	%r2668, %r3100;
	or.b32  	%r2669, %r867, %r2668;
	xor.b32  	%r3101, %r866, %r2669;
$L__BB0_884:
	add.s32 	%r2679, %r3101, %r865;
	mul.wide.u32 	%rd5972, %r3090, 4;
	add.s64 	%rd759, %rd2, %rd5972;
	ld.local.u32 	%r2680, [%rd759];
	mul.wide.s32 	%rd5973, %r2680, 4;
	add.s64 	%rd5974, %rd1, %rd5973;
	ld.local.u32 	%r2681, [%rd5974];
	add.s32 	%r2682, %r2679, %r2681;
	shr.u32 	%r879, %r3090, 4;
	mul.wide.u32 	%rd5975, %r879, 4;
	mov.u64 	%rd5976, RMD_K_LEFT;
	add.s64 	%rd5977, %rd5976, %rd5975;
	ld.const.u32 	%r880, [%rd5977];
	add.s32 	%r2683, %r2682, %r880;
	add.s64 	%rd760, %rd4, %rd5972;
	ld.local.u32 	%r2684, [%rd760];
	shl.b32 	%r2685, %r2683, %r2684;
	sub.s32 	%r2686, 32, %r2684;
	shr.u32 	%r2687, %r2683, %r2686;
	add.s32 	%r2688, %r2685, %r869;
	add.s32 	%r3094, %r2688, %r2687;
	shf.l.wrap.b32 	%r3096, %r867, %r867, 10;
	setp.lt.u32 	%p1003, %r3090, 64;
	@%p1003 bra 	$L__BB0_886;
	xor.b32  	%r2699, %r871, %r872;
	xor.b32  	%r3102, %r2699, %r3097;
	bra.uni 	$L__BB0_893;
$L__BB0_886:
	setp.lt.u32 	%p1004, %r3090, 48;
	@%p1004 bra 	$L__BB0_888;
	and.b32  	%r2696, %r871, %r872;
	not.b32 	%r2697, %r871;
	and.b32  	%r2698, %r3097, %r2697;
	or.b32  	%r3102, %r2698, %r2696;
	bra.uni 	$L__BB0_893;
$L__BB0_888:
	setp.lt.u32 	%p1005, %r3090, 32;
	@%p1005 bra 	$L__BB0_890;
	not.b32 	%r2694, %r872;
	or.b32  	%r2695, %r871, %r2694;
	xor.b32  	%r3102, %r3097, %r2695;
	bra.uni 	$L__BB0_893;
$L__BB0_890:
	setp.lt.u32 	%p1006, %r3090, 16;
	@%p1006 bra 	$L__BB0_892;
	and.b32  	%r2691, %r3097, %r871;
	not.b32 	%r2692, %r3097;
	and.b32  	%r2693, %r872, %r2692;
	or.b32  	%r3102, %r2691, %r2693;
	bra.uni 	$L__BB0_893;
$L__BB0_892:
	not.b32 	%r2689, %r3097;
	or.b32  	%r2690, %r872, %r2689;
	xor.b32  	%r3102, %r2690, %r871;
$L__BB0_893:
	add.s32 	%r2700, %r3102, %r870;
	add.s64 	%rd761, %rd3, %rd5972;
	ld.local.u32 	%r2701, [%rd761];
	mul.wide.s32 	%rd5979, %r2701, 4;
	add.s64 	%rd5980, %rd1, %rd5979;
	ld.local.u32 	%r2702, [%rd5980];
	add.s32 	%r2703, %r2700, %r2702;
	mov.u64 	%rd5982, RMD_K_RIGHT;
	add.s64 	%rd5983, %rd5982, %rd5975;
	ld.const.u32 	%r889, [%rd5983];
	add.s32 	%r2704, %r2703, %r889;
	add.s64 	%rd762, %rd5, %rd5972;
	ld.local.u32 	%r2705, [%rd762];
	shl.b32 	%r2706, %r2704, %r2705;
	sub.s32 	%r2707, 32, %r2705;
	shr.u32 	%r2708, %r2704, %r2707;
	add.s32 	%r2709, %r2706, %r863;
	add.s32 	%r3099, %r2709, %r2708;
	shf.l.wrap.b32 	%r3091, %r872, %r872, 10;
	setp.lt.u32 	%p1007, %r3090, 15;
	@%p1007 bra 	$L__BB0_901;
	setp.lt.u32 	%p1008, %r3090, 31;
	@%p1008 bra 	$L__BB0_900;
	setp.lt.u32 	%p1009, %r3090, 47;
	@%p1009 bra 	$L__BB0_899;
	setp.lt.u32 	%p1010, %r3090, 63;
	@%p1010 bra 	$L__BB0_898;
	not.b32 	%r2710, %r3096;
	or.b32  	%r2711, %r866, %r2710;
	xor.b32  	%r3103, %r3094, %r2711;
	bra.uni 	$L__BB0_902;
$L__BB0_898:
	and.b32  	%r2712, %r3094, %r3096;
	not.b32 	%r2713, %r3096;
	and.b32  	%r2714, %r866, %r2713;
	or.b32  	%r3103, %r2712, %r2714;
	bra.uni 	$L__BB0_902;
$L__BB0_899:
	not.b32 	%r2715, %r866;
	or.b32  	%r2716, %r3094, %r2715;
	xor.b32  	%r3103, %r2716, %r3096;
	bra.uni 	$L__BB0_902;
$L__BB0_900:
	and.b32  	%r2717, %r3094, %r866;
	not.b32 	%r2718, %r3094;
	and.b32  	%r2719, %r3096, %r2718;
	or.b32  	%r3103, %r2717, %r2719;
	bra.uni 	$L__BB0_902;
$L__BB0_901:
	xor.b32  	%r2720, %r866, %r3096;
	xor.b32  	%r3103, %r2720, %r3094;
$L__BB0_902:
	add.s32 	%r2721, %r3103, %r869;
	ld.local.u32 	%r2722, [%rd759+4];
	mul.wide.s32 	%rd5984, %r2722, 4;
	add.s64 	%rd5985, %rd1, %rd5984;
	ld.local.u32 	%r2723, [%rd5985];
	add.s32 	%r2724, %r2721, %r2723;
	add.s32 	%r2725, %r2724, %r880;
	ld.local.u32 	%r2726, [%rd760+4];
	shl.b32 	%r2727, %r2725, %r2726;
	sub.s32 	%r2728, 32, %r2726;
	shr.u32 	%r2729, %r2725, %r2728;
	add.s32 	%r2730, %r2727, %r3100;
	add.s32 	%r3093, %r2730, %r2729;
	shf.l.wrap.b32 	%r3095, %r866, %r866, 10;
	setp.gt.u32 	%p1011, %r3090, 62;
	@%p1011 bra 	$L__BB0_910;
	setp.gt.u32 	%p1012, %r3090, 46;
	@%p1012 bra 	$L__BB0_909;
	setp.gt.u32 	%p1013, %r3090, 30;
	@%p1013 bra 	$L__BB0_908;
	setp.gt.u32 	%p1014, %r3090, 14;
	@%p1014 bra 	$L__BB0_907;
	not.b32 	%r2731, %r3091;
	or.b32  	%r2732, %r871, %r2731;
	xor.b32  	%r3104, %r2732, %r3099;
	bra.uni 	$L__BB0_911;
$L__BB0_907:
	and.b32  	%r2733, %r3091, %r3099;
	not.b32 	%r2734, %r3091;
	and.b32  	%r2735, %r871, %r2734;
	or.b32  	%r3104, %r2733, %r2735;
	bra.uni 	$L__BB0_911;
$L__BB0_908:
	not.b32 	%r2736, %r871;
	or.b32  	%r2737, %r3099, %r2736;
	xor.b32  	%r3104, %r3091, %r2737;
	bra.uni 	$L__BB0_911;
$L__BB0_909:
	and.b32  	%r2738, %r3099, %r871;
	not.b32 	%r2739, %r3099;
	and.b32  	%r2740, %r3091, %r2739;
	or.b32  	%r3104, %r2740, %r2738;
	bra.uni 	$L__BB0_911;
$L__BB0_910:
	xor.b32  	%r2741, %r3099, %r871;
	xor.b32  	%r3104, %r2741, %r3091;
$L__BB0_911:
	add.s32 	%r2742, %r3104, %r863;
	ld.local.u32 	%r2743, [%rd761+4];
	mul.wide.s32 	%rd5986, %r2743, 4;
	add.s64 	%rd5987, %rd1, %rd5986;
	ld.local.u32 	%r2744, [%rd5987];
	add.s32 	%r2745, %r2742, %r2744;
	add.s32 	%r2746, %r2745, %r889;
	ld.local.u32 	%r2747, [%rd762+4];
	shl.b32 	%r2748, %r2746, %r2747;
	sub.s32 	%r2749, 32, %r2747;
	shr.u32 	%r2750, %r2746, %r2749;
	add.s32 	%r2751, %r2748, %r3097;
	add.s32 	%r3098, %r2751, %r2750;
	shf.l.wrap.b32 	%r3092, %r871, %r871, 10;
	add.s32 	%r3090, %r3090, 2;
	setp.ne.s32 	%p1015, %r3090, 80;
	@%p1015 bra 	$L__BB0_875;
	ld.param.u32 	%r2831, [_Z18search_keys_kernelPKhS0_jmPjPhS2__param_2];
	setp.eq.s32 	%p1016, %r2831, 0;
	add.s32 	%r2752, %r3092, %r3094;
	add.s32 	%r2753, %r2752, -271733879;
	add.s32 	%r2754, %r3091, %r3095;
	add.s32 	%r2755, %r2754, -1732584194;
	add.s32 	%r2756, %r3096, %r3097;
	add.s32 	%r2757, %r2756, 271733878;
	add.s32 	%r2758, %r3100, %r3098;
	add.s32 	%r2759, %r2758, -1009589776;
	add.s32 	%r2760, %r3093, %r3099;
	add.s32 	%r2761, %r2760, 1732584193;
	cvt.u16.u32 	%rs1, %r2753;
	shr.u32 	%r2762, %r2753, 8;
	cvt.u16.u32 	%rs2, %r2762;
	{ .reg .b16 tmp; mov.b32 {tmp, %rs3}, %r2753; }
	shr.u32 	%r2763, %r2753, 24;
	cvt.u16.u32 	%rs4, %r2763;
	cvt.u16.u32 	%rs5, %r2755;
	shr.u32 	%r2764, %r2755, 8;
	cvt.u16.u32 	%rs6, %r2764;
	{ .reg .b16 tmp; mov.b32 {tmp, %rs7}, %r2755; }
	shr.u32 	%r2765, %r2755, 24;
	cvt.u16.u32 	%rs8, %r2765;
	cvt.u16.u32 	%rs9, %r2757;
	shr.u32 	%r2766, %r2757, 8;
	cvt.u16.u32 	%rs10, %r2766;
	{ .reg .b16 tmp; mov.b32 {tmp, %rs11}, %r2757; }
	shr.u32 	%r2767, %r2757, 24;
	cvt.u16.u32 	%rs12, %r2767;
	cvt.u16.u32 	%rs13, %r2759;
	shr.u32 	%r2768, %r2759, 8;
	cvt.u16.u32 	%rs14, %r2768;
	{ .reg .b16 tmp; mov.b32 {tmp, %rs15}, %r2759; }
	shr.u32 	%r2769, %r2759, 24;
	cvt.u16.u32 	%rs16, %r2769;
	cvt.u16.u32 	%rs17, %r2761;
	shr.u32 	%r2770, %r2761, 8;
	cvt.u16.u32 	%rs18, %r2770;
	{ .reg .b16 tmp; mov.b32 {tmp, %rs19}, %r2761; }
	shr.u32 	%r2771, %r2761, 24;
	cvt.u16.u32 	%rs20, %r2771;
	@%p1016 bra 	$L__BB0_937;
	mov.b32 	%r3105, 0;
$L__BB0_914:
	ld.param.u64 	%rd6041, [_Z18search_keys_kernelPKhS0_jmPjPhS2__param_1];
	mul.lo.s32 	%r910, %r3105, 20;
	cvt.u64.u32 	%rd5988, %r910;
	cvta.to.global.u64 	%rd763, %rd6041;
	add.s64 	%rd764, %rd763, %rd5988;
	ld.global.u8 	%rs23, [%rd764];
	and.b16  	%rs24, %rs1, 255;
	setp.ne.s16 	%p1017, %rs23, %rs24;
	@%p1017 bra 	$L__BB0_936;
	ld.global.u8 	%rs25, [%rd764+1];
	and.b16  	%rs26, %rs2, 255;
	setp.ne.s16 	%p1018, %rs25, %rs26;
	@%p1018 bra 	$L__BB0_936;
	ld.global.u8 	%rs27, [%rd764+2];
	and.b16  	%rs28, %rs3, 255;
	setp.ne.s16 	%p1019, %rs27, %rs28;
	@%p1019 bra 	$L__BB0_936;
	ld.global.u8 	%rs29, [%rd764+3];
	setp.ne.s16 	%p1020, %rs29, %rs4;
	@%p1020 bra 	$L__BB0_936;
	add.s32 	%r2773, %r910, 4;
	cvt.u64.u32 	%rd5989, %r2773;
	add.s64 	%rd765, %rd763, %rd5989;
	ld.global.u8 	%rs30, [%rd765];
	and.b16  	%rs31, %rs5, 255;
	setp.ne.s16 	%p1021, %rs30, %rs31;
	@%p1021 bra 	$L__BB0_936;
	ld.global.u8 	%rs32, [%rd765+1];
	and.b16  	%rs33, %rs6, 255;
	setp.ne.s16 	%p1022, %rs32, %rs33;
	@%p1022 bra 	$L__BB0_936;
	ld.global.u8 	%rs34, [%rd765+2];
	and.b16  	%rs35, %rs7, 255;
	setp.ne.s16 	%p1023, %rs34, %rs35;
	@%p1023 bra 	$L__BB0_936;
	ld.global.u8 	%rs36, [%rd765+3];
	setp.ne.s16 	%p1024, %rs36, %rs8;
	@%p1024 bra 	$L__BB0_936;
	add.s32 	%r2774, %r910, 8;
	cvt.u64.u32 	%rd5990, %r2774;
	add.s64 	%rd766, %rd763, %rd5990;
	ld.global.u8 	%rs37, [%rd766];
	and.b16  	%rs38, %rs9, 255;
	setp.ne.s16 	%p1025, %rs37, %rs38;
	@%p1025 bra 	$L__BB0_936;
	ld.global.u8 	%rs39, [%rd766+1];
	and.b16  	%rs40, %rs10, 255;
	setp.ne.s16 	%p1026, %rs39, %rs40;
	@%p1026 bra 	$L__BB0_936;
	ld.global.u8 	%rs41, [%rd766+2];
	and.b16  	%rs42, %rs11, 255;
	setp.ne.s16 	%p1027, %rs41, %rs42;
	@%p1027 bra 	$L__BB0_936;
	ld.global.u8 	%rs43, [%rd766+3];
	setp.ne.s16 	%p1028, %rs43, %rs12;
	@%p1028 bra 	$L__BB0_936;
	add.s32 	%r2775, %r910, 12;
	cvt.u64.u32 	%rd5991, %r2775;
	add.s64 	%rd767, %rd763, %rd5991;
	ld.global.u8 	%rs44, [%rd767];
	and.b16  	%rs45, %rs13, 255;
	setp.ne.s16 	%p1029, %rs44, %rs45;
	@%p1029 bra 	$L__BB0_936;
	ld.global.u8 	%rs46, [%rd767+1];
	and.b16  	%rs47, %rs14, 255;
	setp.ne.s16 	%p1030, %rs46, %rs47;
	@%p1030 bra 	$L__BB0_936;
	ld.global.u8 	%rs48, [%rd767+2];
	and.b16  	%rs49, %rs15, 255;
	setp.ne.s16 	%p1031, %rs48, %rs49;
	@%p1031 bra 	$L__BB0_936;
	ld.global.u8 	%rs50, [%rd767+3];
	setp.ne.s16 	%p1032, %rs50, %rs16;
	@%p1032 bra 	$L__BB0_936;
	add.s32 	%r2776, %r910, 16;
	cvt.u64.u32 	%rd5992, %r2776;
	add.s64 	%rd768, %rd763, %rd5992;
	ld.global.u8 	%rs51, [%rd768];
	and.b16  	%rs52, %rs17, 255;
	setp.ne.s16 	%p1033, %rs51, %rs52;
	@%p1033 bra 	$L__BB0_936;
	ld.global.u8 	%rs53, [%rd768+1];
	and.b16  	%rs54, %rs18, 255;
	setp.ne.s16 	%p1034, %rs53, %rs54;
	@%p1034 bra 	$L__BB0_936;
	ld.global.u8 	%rs55, [%rd768+2];
	and.b16  	%rs56, %rs19, 255;
	setp.ne.s16 	%p1035, %rs55, %rs56;
	@%p1035 bra 	$L__BB0_936;
	ld.global.u8 	%rs57, [%rd768+3];
	setp.ne.s16 	%p1036, %rs57, %rs20;
	@%p1036 bra 	$L__BB0_936;
	ld.param.u64 	%rd6045, [_Z18search_keys_kernelPKhS0_jmPjPhS2__param_4];
	cvta.to.global.u64 	%rd5993, %rd6045;
	atom.relaxed.global.cas.b32 	%r2777, [%rd5993], 0, 1;
	setp.ne.s32 	%p1038, %r2777, 0;
	@%p1038 bra 	$L__BB0_954;
	ld.param.u64 	%rd6047, [_Z18search_keys_kernelPKhS0_jmPjPhS2__param_6];
	ld.param.u64 	%rd6046, [_Z18search_keys_kernelPKhS0_jmPjPhS2__param_5];
	cvta.to.global.u64 	%rd5994, %rd6046;
	cvta.to.global.u64 	%rd5995, %rd6047;
	ld.local.u32 	%r2778, [%rd10+28];
	shr.u32 	%r2779, %r2778, 24;
	st.global.u8 	[%rd5994], %r2779;
	shr.u32 	%r2780, %r2778, 16;
	st.global.u8 	[%rd5994+1], %r2780;
	shr.u32 	%r2781, %r2778, 8;
	st.global.u8 	[%rd5994+2], %r2781;
	st.global.u8 	[%rd5994+3], %r2778;
	ld.local.u32 	%r2782, [%rd10+24];
	shr.u32 	%r2783, %r2782, 24;
	st.global.u8 	[%rd5994+4], %r2783;
	shr.u32 	%r2784, %r2782, 16;
	st.global.u8 	[%rd5994+5], %r2784;
	shr.u32 	%r2785, %r2782, 8;
	st.global.u8 	[%rd5994+6], %r2785;
	st.global.u8 	[%rd5994+7], %r2782;
	ld.local.u32 	%r2786, [%rd10+20];
	shr.u32 	%r2787, %r2786, 24;
	st.global.u8 	[%rd5994+8], %r2787;
	shr.u32 	%r2788, %r2786, 16;
	st.global.u8 	[%rd5994+9], %r2788;
	shr.u32 	%r2789, %r2786, 8;
	st.global.u8 	[%rd5994+10], %r2789;
	st.global.u8 	[%rd5994+11], %r2786;
	ld.local.u32 	%r2790, [%rd10+16];
	shr.u32 	%r2791, %r2790, 24;
	st.global.u8 	[%rd5994+12], %r2791;
	shr.u32 	%r2792, %r2790, 16;
	st.global.u8 	[%rd5994+13], %r2792;
	shr.u32 	%r2793, %r2790, 8;
	st.global.u8 	[%rd5994+14], %r2793;
	st.global.u8 	[%rd5994+15], %r2790;
	ld.local.u32 	%r2794, [%rd10+12];
	shr.u32 	%r2795, %r2794, 24;
	st.global.u8 	[%rd5994+16], %r2795;
	shr.u32 	%r2796, %r2794, 16;
	st.global.u8 	[%rd5994+17], %r2796;
	shr.u32 	%r2797, %r2794, 8;
	st.global.u8 	[%rd5994+18], %r2797;
	st.global.u8 	[%rd5994+19], %r2794;
	ld.local.u32 	%r2798, [%rd10+8];
	shr.u32 	%r2799, %r2798, 24;
	st.global.u8 	[%rd5994+20], %r2799;
	shr.u32 	%r2800, %r2798, 16;
	st.global.u8 	[%rd5994+21], %r2800;
	shr.u32 	%r2801, %r2798, 8;
	st.global.u8 	[%rd5994+22], %r2801;
	st.global.u8 	[%rd5994+23], %r2798;
	ld.local.u32 	%r2802, [%rd10+4];
	shr.u32 	%r2803, %r2802, 24;
	st.global.u8 	[%rd5994+24], %r2803;
	shr.u32 	%r2804, %r2802, 16;
	st.global.u8 	[%rd5994+25], %r2804;
	shr.u32 	%r2805, %r2802, 8;
	st.global.u8 	[%rd5994+26], %r2805;
	st.global.u8 	[%rd5994+27], %r2802;
	ld.local.u32 	%r2806, [%rd10];
	shr.u32 	%r2807, %r2806, 24;
	st.global.u8 	[%rd5994+28], %r2807;
	shr.u32 	%r2808, %r2806, 16;
	st.global.u8 	[%rd5994+29], %r2808;
	shr.u32 	%r2809, %r2806, 8;
	st.global.u8 	[%rd5994+30], %r2809;
	st.global.u8 	[%rd5994+31], %r2806;
	st.global.u8 	[%rd5995], %rs1;
	st.global.u8 	[%rd5995+1], %rs2;
	st.global.u8 	[%rd5995+2], %rs3;
	st.global.u8 	[%rd5995+3], %rs4;
	st.global.u8 	[%rd5995+4], %rs5;
	st.global.u8 	[%rd5995+5], %rs6;
	st.global.u8 	[%rd5995+6], %rs7;
	st.global.u8 	[%rd5995+7], %rs8;
	st.global.u8 	[%rd5995+8], %rs9;
	st.global.u8 	[%rd5995+9], %rs10;
	st.global.u8 	[%rd5995+10], %rs11;
	st.global.u8 	[%rd5995+11], %rs12;
	st.global.u8 	[%rd5995+12], %rs13;
	st.global.u8 	[%rd5995+13], %rs14;
	st.global.u8 	[%rd5995+14], %rs15;
	st.global.u8 	[%rd5995+15], %rs16;
	st.global.u8 	[%rd5995+16], %rs17;
	st.global.u8 	[%rd5995+17], %rs18;
	st.global.u8 	[%rd5995+18], %rs19;
	st.global.u8 	[%rd5995+19], %rs20;
	bra.uni 	$L__BB0_954;
$L__BB0_936:
	ld.param.u32 	%r2832, [_Z18search_keys_kernelPKhS0_jmPjPhS2__param_2];
	add.s32 	%r3105, %r3105, 1;
	setp.ne.s32 	%p1037, %r3105, %r2832;
	@%p1037 bra 	$L__BB0_914;
$L__BB0_937:
	ld.const.u32 	%rd769, [SECP256K1_N+24];
	ld.const.u32 	%rd770, [SECP256K1_N+16];
	ld.const.u32 	%rd771, [SECP256K1_N+20];
	ld.const.u32 	%rd772, [SECP256K1_N+12];
	ld.const.u32 	%rd773, [SECP256K1_N+8];
	ld.const.u32 	%rd774, [SECP256K1_N+4];
	ld.const.u32 	%rd775, [SECP256K1_N];
	ld.local.u32 	%r2810, [%rd10];
	mov.u32 	%r2811, %ntid.x;
	mov.u32 	%r2812, %nctaid.x;
	mad.lo.s32 	%r34, %r2811, %r2812, %r2810;
	setp.lt.u32 	%p1039, %r34, %r2810;
	selp.u64 	%rd5996, 1, 0, %p1039;
	ld.local.u32 	%rd5997, [%rd10+4];
	add.s64 	%rd776, %rd5996, %rd5997;
	cvt.u32.u64 	%r35, %rd776;
	shr.u64 	%rd5998, %rd776, 32;
	ld.local.u32 	%rd5999, [%rd10+8];
	add.s64 	%rd777, %rd5998, %rd5999;
	cvt.u32.u64 	%r36, %rd777;
	shr.u64 	%rd6000, %rd777, 32;
	ld.local.u32 	%rd6001, [%rd10+12];
	add.s64 	%rd778, %rd6000, %rd6001;
	cvt.u32.u64 	%r37, %rd778;
	shr.u64 	%rd6002, %rd778, 32;
	ld.local.u32 	%rd6003, [%rd10+16];
	add.s64 	%rd779, %rd6002, %rd6003;
	cvt.u32.u64 	%r38, %rd779;
	shr.u64 	%rd6004, %rd779, 32;
	ld.local.u32 	%rd6005, [%rd10+20];
	add.s64 	%rd780, %rd6004, %rd6005;
	cvt.u32.u64 	%r39, %rd780;
	shr.u64 	%rd6006, %rd780, 32;
	ld.local.u32 	%rd6007, [%rd10+24];
	add.s64 	%rd781, %rd6006, %rd6007;
	cvt.u32.u64 	%r2848, %rd781;
	ld.local.u32 	%r2813, [%rd10+28];
	{ .reg .b32 tmp; mov.b64 {tmp, %r2814}, %rd781; }
	add.s32 	%r3106, %r2813, %r2814;
	ld.const.u32 	%r920, [SECP256K1_N+28];
	setp.gt.u32 	%p1040, %r3106, %r920;
	@%p1040 bra 	$L__BB0_951;
	setp.lt.u32 	%p1041, %r3106, %r920;
	@%p1041 bra 	$L__BB0_952;
	cvt.u32.u64 	%r2815, %rd769;
	setp.lt.u32 	%p1042, %r2815, %r2848;
	@%p1042 bra 	$L__BB0_951;
	setp.gt.u32 	%p1043, %r2815, %r2848;
	@%p1043 bra 	$L__BB0_952;
	cvt.u32.u64 	%r2817, %rd771;
	setp.lt.u32 	%p1044, %r2817, %r39;
	@%p1044 bra 	$L__BB0_951;
	setp.gt.u32 	%p1045, %r2817, %r39;
	@%p1045 bra 	$L__BB0_952;
	cvt.u32.u64 	%r2819, %rd770;
	setp.lt.u32 	%p1046, %r2819, %r38;
	@%p1046 bra 	$L__BB0_951;
	setp.gt.u32 	%p1047, %r2819, %r38;
	@%p1047 bra 	$L__BB0_952;
	cvt.u32.u64 	%r2821, %rd772;
	setp.lt.u32 	%p1048, %r2821, %r37;
	@%p1048 bra 	$L__BB0_951;
	setp.gt.u32 	%p1049, %r2821, %r37;
	@%p1049 bra 	$L__BB0_952;
	cvt.u32.u64 	%r2823, %rd773;
	setp.lt.u32 	%p1050, %r2823, %r36;
	@%p1050 bra 	$L__BB0_951;
	setp.gt.u32 	%p1051, %r2823, %r36;
	@%p1051 bra 	$L__BB0_952;
	cvt.u32.u64 	%r2825, %rd774;
	setp.lt.u32 	%p1052, %r2825, %r35;
	@%p1052 bra 	$L__BB0_951;
	cvt.u32.u64 	%r2827, %rd775;
	setp.gt.u32 	%p1053, %r2825, %r35;
	setp.lt.u32 	%p1054, %r34, %r2827;
	or.pred  	%p1055, %p1053, %p1054;
	@%p1055 bra 	$L__BB0_952;
$L__BB0_951:
	cvt.u64.u32 	%rd6009, %r34;
	sub.s64 	%rd6010, %rd6009, %rd775;
	cvt.u32.u64 	%r34, %rd6010;
	st.local.u32 	[%rd10], %r34;
	shr.u64 	%rd6011, %rd6010, 32;
	and.b64  	%rd6012, %rd6011, 1;
	and.b64  	%rd6013, %rd776, 4294967295;
	add.s64 	%rd6014, %rd6012, %rd774;
	sub.s64 	%rd6015, %rd6013, %rd6014;
	cvt.u32.u64 	%r35, %rd6015;
	st.local.u32 	[%rd10+4], %r35;
	shr.u64 	%rd6016, %rd6015, 32;
	and.b64  	%rd6017, %rd6016, 1;
	and.b64  	%rd6018, %rd777, 4294967295;
	add.s64 	%rd6019, %rd6017, %rd773;
	sub.s64 	%rd6020, %rd6018, %rd6019;
	cvt.u32.u64 	%r36, %rd6020;
	st.local.u32 	[%rd10+8], %r36;
	shr.u64 	%rd6021, %rd6020, 32;
	and.b64  	%rd6022, %rd6021, 1;
	and.b64  	%rd6023, %rd778, 4294967295;
	add.s64 	%rd6024, %rd6022, %rd772;
	sub.s64 	%rd6025, %rd6023, %rd6024;
	cvt.u32.u64 	%r37, %rd6025;
	st.local.u32 	[%rd10+12], %r37;
	shr.u64 	%rd6026, %rd6025, 32;
	and.b64  	%rd6027, %rd6026, 1;
	and.b64  	%rd6028, %rd779, 4294967295;
	add.s64 	%rd6029, %rd6027, %rd770;
	sub.s64 	%rd6030, %rd6028, %rd6029;
	cvt.u32.u64 	%r38, %rd6030;
	st.local.u32 	[%rd10+16], %r38;
	shr.u64 	%rd6031, %rd6030, 32;
	and.b64  	%rd6032, %rd6031, 1;
	and.b64  	%rd6033, %rd780, 4294967295;
	add.s64 	%rd6034, %rd6032, %rd771;
	sub.s64 	%rd6035, %rd6033, %rd6034;
	cvt.u32.u64 	%r39, %rd6035;
	st.local.u32 	[%rd10+20], %r39;
	shr.u64 	%rd6036, %rd6035, 32;
	and.b64  	%rd6037, %rd6036, 1;
	and.b64  	%rd6038, %rd781, 4294967295;
	add.s64 	%rd6039, %rd6037, %rd769;
	sub.s64 	%rd6040, %rd6038, %rd6039;
	cvt.u32.u64 	%r2848, %rd6040;
	st.local.u32 	[%rd10+24], %r2848;
	{ .reg .b32 tmp; mov.b64 {tmp, %r2828}, %rd6040; }
	and.b32  	%r2829, %r2828, 1;
	add.s32 	%r2830, %r2829, %r920;
	sub.s32 	%r3106, %r3106, %r2830;
	bra.uni 	$L__BB0_953;
$L__BB0_952:
	st.local.u32 	[%rd10], %r34;
	st.local.u32 	[%rd10+4], %r35;
	st.local.u32 	[%rd10+8], %r36;
	st.local.u32 	[%rd10+12], %r37;
	st.local.u32 	[%rd10+16], %r38;
	st.local.u32 	[%rd10+20], %r39;
	st.local.u32 	[%rd10+24], %r2848;
$L__BB0_953:
	ld.param.u64 	%rd6043, [_Z18search_keys_kernelPKhS0_jmPjPhS2__param_3];
	st.local.u32 	[%rd10+28], %r3106;
	add.s64 	%rd6048, %rd6048, 1;
	setp.ne.s64 	%p1056, %rd6048, %rd6043;
	@%p1056 bra 	$L__BB0_19;
$L__BB0_954:
	ret;

}


// ===== COMPILED SASS (sm_100) =====

	.target	sm_100

	.elftype	@"ET_EXEC"


//--------------------- .note.nv.tkinfo           --------------------------
	.section	.note.nv.tkinfo,"",@"SHT_NOTE"
	.sectionflags	@"SHF_NOTE_NV_TKINFO"
	.tkinfo
        /*0018*/ 	.word	0x00000002
        /*0030*/ 	.string	""
        /*0030*/ 	.string	"ptxas"
        /*0030*/ 	.string	"Cuda compilation tools, release 13.0, V13.0.88"
        /*0030*/ 	.string	"Build cuda_13.0.r13.0/compiler.36424714_0"
        /*0030*/ 	.string	"-arch sm_100 -m 64 "



//--------------------- .note.nv.cuinfo           --------------------------
	.section	.note.nv.cuinfo,"",@"SHT_NOTE"
	.sectionflags	@"SHF_NOTE_NV_CUINFO"
        /*0018*/ 	.short	0x0002
        /*001a*/ 	.short	0x0064
        /*001c*/ 	.short	0x0082
	.zero		2


//--------------------- .nv.info                  --------------------------
	.section	.nv.info,"",@"SHT_CUDA_INFO"
	.align	4


	//----- nvinfo : EIATTR_REGCOUNT
	.align		4
        /*0000*/ 	.byte	0x04, 0x2f
        /*0002*/ 	.short	(.L_8 - .L_7)
	.align		4
.L_7:
        /*0004*/ 	.word	index@(_Z18search_keys_kernelPKhS0_jmPjPhS2_)
        /*0008*/ 	.word	0x0000004e


	//----- nvinfo : EIATTR_FRAME_SIZE
	.align		4
.L_8:
        /*000c*/ 	.byte	0x04, 0x11
        /*000e*/ 	.short	(.L_10 - .L_9)
	.align		4
.L_9:
        /*0010*/ 	.word	index@(_Z18search_keys_kernelPKhS0_jmPjPhS2_)
        /*0014*/ 	.word	0x00000560


	//----- nvinfo : EIATTR_MIN_STACK_SIZE
	.align		4
.L_10:
        /*0018*/ 	.byte	0x04, 0x12
        /*001a*/ 	.short	(.L_12 - .L_11)
	.align		4
.L_11:
        /*001c*/ 	.word	index@(_Z18search_keys_kernelPKhS0_jmPjPhS2_)
        /*0020*/ 	.word	0x00000560
.L_12:


//--------------------- .nv.compat                --------------------------
	.section	.nv.compat,"",@"SHT_CUDA_COMPAT_INFO"
	.align	4
        /*0000*/ 	.byte	0x02, 0x09, 0x00, 0x00, 0x02, 0x02, 0x01, 0x00, 0x02, 0x05, 0x05, 0x00, 0x03, 0x07, 0x01, 0x01
        /*0010*/ 	.byte	0x02, 0x03, 0x00, 0x00, 0x02, 0x06, 0x01, 0x00, 0x04, 0x0b, 0x08, 0x00, 0x09, 0x00, 0x00, 0x00
        /*0020*/ 	.byte	0x00, 0x00, 0x00, 0x00


//--------------------- .nv.info._Z18search_keys_kernelPKhS0_jmPjPhS2_ --------------------------
	.section	.nv.info._Z18search_keys_kernelPKhS0_jmPjPhS2_,"",@"SHT_CUDA_INFO"
	.sectionflags	@""
	.align	4


	//----- nvinfo : EIATTR_CUDA_API_VERSION
	.align		4
        /*0000*/ 	.byte	0x04, 0x37
        /*0002*/ 	.short	(.L_14 - .L_13)
.L_13:
        /*0004*/ 	.word	0x00000082


	//----- nvinfo : EIATTR_KPARAM_INFO
	.align		4
.L_14:
        /*0008*/ 	.byte	0x04, 0x17
        /*000a*/ 	.short	(.L_16 - .L_15)
.L_15:
        /*000c*/ 	.word	0x00000000
        /*0010*/ 	.short	0x0006
        /*0012*/ 	.short	0x0030
        /*0014*/ 	.byte	0x00, 0xf5, 0x21, 0x00


	//----- nvinfo : EIATTR_KPARAM_INFO
	.align		4
.L_16:
        /*0018*/ 	.byte	0x04, 0x17
        /*001a*/ 	.short	(.L_18 - .L_17)
.L_17:
        /*001c*/ 	.word	0x00000000
        /*0020*/ 	.short	0x0005
        /*0022*/ 	.short	0x0028
        /*0024*/ 	.byte	0x00, 0xf5, 0x21, 0x00


	//----- nvinfo : EIATTR_KPARAM_INFO
	.align		4
.L_18:
        /*0028*/ 	.byte	0x04, 0x17
        /*002a*/ 	.short	(.L_20 - .L_19)
.L_19:
        /*002c*/ 	.word	0x00000000
        /*0030*/ 	.short	0x0004
        /*0032*/ 	.short	0x0020
        /*0034*/ 	.byte	0x00, 0xf5, 0x21, 0x00


	//----- nvinfo : EIATTR_KPARAM_INFO
	.align		4
.L_20:
        /*0038*/ 	.byte	0x04, 0x17
        /*003a*/ 	.short	(.L_22 - .L_21)
.L_21:
        /*003c*/ 	.word	0x00000000
        /*0040*/ 	.short	0x0003
        /*0042*/ 	.short	0x0018
        /*0044*/ 	.byte	0x00, 0xf0, 0x21, 0x00


	//----- nvinfo : EIATTR_KPARAM_INFO
	.align		4
.L_22:
        /*0048*/ 	.byte	0x04, 0x17
        /*004a*/ 	.short	(.L_24 - .L_23)
.L_23:
        /*004c*/ 	.word	0x00000000
        /*0050*/ 	.short	0x0002
        /*0052*/ 	.short	0x0010
        /*0054*/ 	.byte	0x00, 0xf0, 0x11, 0x00


	//----- nvinfo : EIATTR_KPARAM_INFO
	.align		4
.L_24:
        /*0058*/ 	.byte	0x04, 0x17
        /*005a*/ 	.short	(.L_26 - .L_25)
.L_25:
        /*005c*/ 	.word	0x00000000
        /*0060*/ 	.short	0x0001
        /*0062*/ 	.short	0x0008
        /*0064*/ 	.byte	0x00, 0xf5, 0x21, 0x00


	//----- nvinfo : EIATTR_KPARAM_INFO
	.align		4
.L_26:
        /*0068*/ 	.byte	0x04, 0x17
        /*006a*/ 	.short	(.L_28 - .L_27)
.L_27:
        /*006c*/ 	.word	0x00000000
        /*0070*/ 	.short	0x0000
        /*0072*/ 	.short	0x0000
        /*0074*/ 	.byte	0x00, 0xf5, 0x21, 0x00


	//----- nvinfo : EIATTR_SPARSE_MMA_MASK
	.align		4
.L_28:
        /*0078*/ 	.byte	0x03, 0x50
        /*007a*/ 	.short	0x0000


	//----- nvinfo : EIATTR_MAXREG_COUNT
	.align		4
        /*007c*/ 	.byte	0x03, 0x1b
        /*007e*/ 	.short	0x00ff


	//----- nvinfo : EIATTR_MERCURY_ISA_VERSION
	.align		4
        /*0080*/ 	.byte	0x03, 0x5f
        /*0082*/ 	.short	0x0101


	//----- nvinfo : EIATTR_VRC_CTA_INIT_COUNT
	.align		4
        /*0084*/ 	.byte	0x02, 0x4a
	.zero		1
	.zero		1


	//----- nvinfo : EIATTR_EXIT_INSTR_OFFSETS
	.align		4
        /*0088*/ 	.byte	0x04, 0x1c
        /*008a*/ 	.short	(.L_30 - .L_29)


	//   ....[0]....
.L_29:
        /*008c*/ 	.word	0x00000bb0


	//   ....[1]....
        /*0090*/ 	.word	0x00000c30


	//   ....[2]....
        /*0094*/ 	.word	0x000202f0


	//   ....[3]....
        /*0098*/ 	.word	0x00020370


	//   ....[4]....
        /*009c*/ 	.word	0x00020880


	//----- nvinfo : EIATTR_CRS_STACK_SIZE
	.align		4
.L_30:
        /*00a0*/ 	.byte	0x04, 0x1e
        /*00a2*/ 	.short	(.L_32 - .L_31)
.L_31:
        /*00a4*/ 	.word	0x00000000


	//----- nvinfo : EIATTR_CBANK_PARAM_SIZE
	.align		4
.L_32:
        /*00a8*/ 	.byte	0x03, 0x19
        /*00aa*/ 	.short	0x0038


	//----- nvinfo : EIATTR_PARAM_CBANK
	.align		4
        /*00ac*/ 	.byte	0x04, 0x0a
        /*00ae*/ 	.short	(.L_34 - .L_33)
	.align		4
.L_33:
        /*00b0*/ 	.word	index@(.nv.constant0._Z18search_keys_kernelPKhS0_jmPjPhS2_)
        /*00b4*/ 	.short	0x0380
        /*00b6*/ 	.short	0x0038


	//----- nvinfo : EIATTR_SW_WAR
	.align		4
.L_34:
        /*00b8*/ 	.byte	0x04, 0x36
        /*00ba*/ 	.short	(.L_36 - .L_35)
.L_35:
        /*00bc*/ 	.word	0x00000008
.L_36:


//--------------------- .nv.callgraph             --------------------------
	.section	.nv.callgraph,"",@"SHT_CUDA_CALLGRAPH"
	.align	4
	.sectionentsize	8
	.align		4
        /*0000*/ 	.word	0x00000000
	.align		4
        /*0004*/ 	.word	0xffffffff
	.align		4
        /*0008*/ 	.word	0x00000000
	.align		4
        /*000c*/ 	.word	0xfffffffe
	.align		4
        /*0010*/ 	.word	0x00000000
	.align		4
        /*0014*/ 	.word	0xfffffffd
	.align		4
        /*0018*/ 	.word	0x00000000
	.align		4
        /*001c*/ 	.word	0xfffffffc


//--------------------- .nv.constant3             --------------------------
	.section	.nv.constant3,"a",@progbits
	.align	4
.nv.constant3:
	.type		SECP256K1_P,@object
	.size		SECP256K1_P,(SECP256K1_N - SECP256K1_P)
SECP256K1_P:
	.zero		32
	.type		SECP256K1_N,@object
	.size		SECP256K1_N,(SECP256K1_Gx - SECP256K1_N)
SECP256K1_N:
	.zero		32
	.type		SECP256K1_Gx,@object
	.size		SECP256K1_Gx,(SECP256K1_Gy - SECP256K1_Gx)
SECP256K1_Gx:
	.zero		32
	.type		SECP256K1_Gy,@object
	.size		SECP256K1_Gy,(K256 - SECP256K1_Gy)
SECP256K1_Gy:
	.zero		32
	.type		K256,@object
	.size		K256,(RMD_K_LEFT - K256)
K256:
        /*0080*/ 	.byte	0x98, 0x2f, 0x8a, 0x42, 0x91, 0x44, 0x37, 0x71, 0xcf, 0xfb, 0xc0, 0xb5, 0xa5, 0xdb, 0xb5, 0xe9
        /* <DEDUP_REMOVED lines=15> */
	.type		RMD_K_LEFT,@object
	.size		RMD_K_LEFT,(RMD_K_RIGHT - RMD_K_LEFT)
RMD_K_LEFT:
        /*0180*/ 	.byte	0x00, 0x00, 0x00, 0x00, 0x99, 0x79, 0x82, 0x5a, 0xa1, 0xeb, 0xd9, 0x6e, 0xdc, 0xbc, 0x1b, 0x8f
        /*0190*/ 	.byte	0x4e, 0xfd, 0x53, 0xa9
	.type		RMD_K_RIGHT,@object
	.size		RMD_K_RIGHT,(.L_6 - RMD_K_RIGHT)
RMD_K_RIGHT:
        /*0194*/ 	.byte	0xe6, 0x8b, 0xa2, 0x50, 0x24, 0xd1, 0x4d, 0x5c, 0xf3, 0x3e, 0x70, 0x6d, 0xe9, 0x76, 0x6d, 0x7a
        /*01a4*/ 	.byte	0x00, 0x00, 0x00, 0x00
.L_6:


//--------------------- .text._Z18search_keys_kernelPKhS0_jmPjPhS2_ --------------------------
	.section	.text._Z18search_keys_kernelPKhS0_jmPjPhS2_,"ax",@progbits
	.align	128
        .global         _Z18search_keys_kernelPKhS0_jmPjPhS2_
        .type           _Z18search_keys_kernelPKhS0_jmPjPhS2_,@function
        .size           _Z18search_keys_kernelPKhS0_jmPjPhS2_,(.L_x_213 - _Z18search_keys_kernelPKhS0_jmPjPhS2_)
        .other          _Z18search_keys_kernelPKhS0_jmPjPhS2_,@"STO_CUDA_ENTRY STV_DEFAULT"
_Z18search_keys_kernelPKhS0_jmPjPhS2_:
.text._Z18search_keys_kernelPKhS0_jmPjPhS2_:
[----:B------:R-:W0:Y:S08]  /*0000*/  LDC R1, c[0x0][0x37c] ;  /* 0x0000df00ff017b82 */ /* 0x000e300000000800 */
[----:B------:R-:W1:Y:S01]  /*0010*/  LDC.64 R16, c[0x0][0x380] ;  /* 0x0000e000ff107b82 */ /* 0x000e620000000a00 */
[----:B------:R-:W1:Y:S01]  /*0020*/  LDCU.64 UR10, c[0x0][0x358] ;  /* 0x00006b00ff0a77ac */ /* 0x000e620008000a00 */
[----:B0-----:R-:W-:Y:S01]  /*0030*/  VIADD R1, R1, 0xfffffaa0 ;  /* 0xfffffaa001017836 */ /* 0x001fe20000000000 */
[----:B-1----:R-:W2:Y:S04]  /*0040*/  LDG.E.U8 R4, desc[UR10][R16.64] ;  /* 0x0000000a10047981 */ /* 0x002ea8000c1e1100 */
[----:B------:R-:W2:Y:S04]  /*0050*/  LDG.E.U8 R11, desc[UR10][R16.64+0x1] ;  /* 0x0000010a100b7981 */ /* 0x000ea8000c1e1100 */
[----:B------:R-:W3:Y:S04]  /*0060*/  LDG.E.U8 R10, desc[UR10][R16.64+0x2] ;  /* 0x0000020a100a7981 */ /* 0x000ee8000c1e1100 */
[----:B------:R-:W4:Y:S04]  /*0070*/  LDG.E.U8 R14, desc[UR10][R16.64+0x3] ;  /* 0x0000030a100e7981 */ /* 0x000f28000c1e1100 */
[----:B------:R-:W5:Y:S04]  /*0080*/  LDG.E.U8 R15, desc[UR10][R16.64+0x4] ;  /* 0x0000040a100f7981 */ /* 0x000f68000c1e1100 */
        /* <DEDUP_REMOVED lines=26> */
[----:B------:R0:W5:Y:S01]  /*0230*/  LDG.E.U8 R8, desc[UR10][R16.64+0x1f] ;  /* 0x00001f0a10087981 */ /* 0x000162000c1e1100 */
[----:B------:R-:W1:Y:S01]  /*0240*/  S2R R38, SR_TID.X ;  /* 0x0000000000267919 */ /* 0x000e620000002100 */
[----:B------:R-:W1:Y:S08]  /*0250*/  S2UR UR4, SR_CTAID.X ;  /* 0x00000000000479c3 */ /* 0x000e700000002500 */
[----:B------:R-:W1:Y:S01]  /*0260*/  LDC R23, c[0x0][0x360] ;  /* 0x0000d800ff177b82 */ /* 0x000e620000000800 */
[----:B------:R-:W-:Y:S01]  /*0270*/  R2UR UR8, R1 ;  /* 0x00000000010872ca */ /* 0x000fe200000e0000 */
[----:B------:R-:W-:Y:S04]  /*0280*/  BSSY.RECONVERGENT B1, `(.L_x_0) ;  /* 0x000008d000017945 */ /* 0x000fe80003800200 */
[----:B------:R-:W-:Y:S08]  /*0290*/  BSSY.RELIABLE B0, `(.L_x_1) ;  /* 0x000006a000007945 */ /* 0x000ff00003800100 */
[----:B------:R-:W-:Y:S01]  /*02a0*/  UIADD3 UR12, UPT, UPT, UR8, 0x540, URZ ;  /* 0x00000540080c7890 */ /* 0x000fe2000fffe0ff */
[----:B--2---:R-:W-:-:S04]  /*02b0*/  IMAD R11, R4, 0x100, R11 ;  /* 0x00000100040b7824 */ /* 0x004fc800078e020b */
[----:B---3--:R-:W-:Y:S02]  /*02c0*/  IMAD R11, R11, 0x100, R10 ;  /* 0x000001000b0b7824 */ /* 0x008fe400078e020a */
[----:B-1----:R-:W-:Y:S01]  /*02d0*/  IMAD R4, R23, UR4, R38 ;  /* 0x0000000417047c24 */ /* 0x002fe2000f8e0226 */
[----:B------:R-:W1:Y:S01]  /*02e0*/  LDCU UR4, c[0x3][0x3c] ;  /* 0x00c00780ff0477ac */ /* 0x000e620008000800 */
[----:B----4-:R-:W-:Y:S02]  /*02f0*/  IMAD.U32 R23, R11, 0x100, R14 ;  /* 0x000001000b177824 */ /* 0x010fe400078e000e */
[----:B-----5:R-:W-:-:S04]  /*0300*/  IMAD.WIDE.U32 R10, R15, 0x1000000, RZ ;  /* 0x010000000f0a7825 */ /* 0x020fc800078e00ff */
[----:B------:R-:W-:-:S04]  /*0310*/  IMAD.WIDE.U32 R14, R22, 0x10000, RZ ;  /* 0x00010000160e7825 */ /* 0x000fc800078e00ff */
[----:B------:R-:W-:Y:S02]  /*0320*/  IMAD.IADD R4, R4, 0x1, R23 ;  /* 0x0000000104047824 */ /* 0x000fe400078e0217 */
[----:B------:R-:W-:-:S03]  /*0330*/  IMAD.WIDE.U32 R26, R26, 0x100, RZ ;  /* 0x000001001a1a7825 */ /* 0x000fc600078e00ff */
[----:B------:R-:W-:Y:S02]  /*0340*/  ISETP.GE.U32.AND P0, PT, R4, R23, PT ;  /* 0x000000170400720c */ /* 0x000fe40003f06070 */
[----:B------:R-:W-:Y:S01]  /*0350*/  LOP3.LUT R37, R26, R14, R10, 0xfe, !PT ;  /* 0x0000000e1a257212 */ /* 0x000fe200078efe0a */
[----:B0-----:R-:W-:Y:S01]  /*0360*/  IMAD.WIDE.U32 R16, R24, 0x1000000, RZ ;  /* 0x0100000018107825 */ /* 0x001fe200078e00ff */
[----:B------:R-:W-:-:S03]  /*0370*/  SEL R10, RZ, 0x1, P0 ;  /* 0x00000001ff0a7807 */ /* 0x000fc60000000000 */
[----:B------:R-:W-:Y:S01]  /*0380*/  IMAD.WIDE.U32 R22, R25, 0x10000, RZ ;  /* 0x0001000019167825 */ /* 0x000fe200078e00ff */
[----:B------:R-:W-:-:S03]  /*0390*/  LOP3.LUT R37, R37, R28, RZ, 0xfc, !PT ;  /* 0x0000001c25257212 */ /* 0x000fc600078efcff */
[----:B------:R-:W-:Y:S01]  /*03a0*/  IMAD.WIDE.U32 R24, R29, 0x100, RZ ;  /* 0x000001001d187825 */ /* 0x000fe200078e00ff */
[----:B------:R-:W-:Y:S02]  /*03b0*/  LOP3.LUT R14, R27, R15, R11, 0xfe, !PT ;  /* 0x0000000f1b0e7212 */ /* 0x000fe400078efe0b */
[----:B------:R-:W-:Y:S02]  /*03c0*/  IADD3 R11, P0, PT, R10, R37, RZ ;  /* 0x000000250a0b7210 */ /* 0x000fe40007f1e0ff */
[----:B------:R-:W-:-:S03]  /*03d0*/  LOP3.LUT R29, R24, R22, R16, 0xfe, !PT ;  /* 0x00000016181d7212 */ /* 0x000fc600078efe10 */
[----:B------:R-:W-:Y:S01]  /*03e0*/  IMAD.X R14, RZ, RZ, R14, P0 ;  /* 0x000000ffff0e7224 */ /* 0x000fe200000e060e */
[----:B------:R-:W-:Y:S01]  /*03f0*/  LOP3.LUT R15, R29, R30, RZ, 0xfc, !PT ;  /* 0x0000001e1d0f7212 */ /* 0x000fe200078efcff */
[----:B------:R-:W-:Y:S01]  /*0400*/  IMAD.WIDE.U32 R26, R31, 0x1000000, RZ ;  /* 0x010000001f1a7825 */ /* 0x000fe200078e00ff */
[----:B------:R-:W-:-:S03]  /*0410*/  LOP3.LUT R25, R25, R23, R17, 0xfe, !PT ;  /* 0x0000001719197212 */ /* 0x000fc600078efe11 */
[----:B------:R-:W-:Y:S01]  /*0420*/  IMAD.WIDE.U32 R28, R34, 0x10000, RZ ;  /* 0x00010000221c7825 */ /* 0x000fe200078e00ff */
[----:B------:R-:W-:-:S03]  /*0430*/  IADD3 R14, P0, PT, R14, R15, RZ ;  /* 0x0000000f0e0e7210 */ /* 0x000fc60007f1e0ff */
[----:B------:R-:W-:-:S03]  /*0440*/  IMAD.WIDE.U32 R30, R35, 0x100, RZ ;  /* 0x00000100231e7825 */ /* 0x000fc600078e00ff */
[----:B------:R-:W-:Y:S01]  /*0450*/  LOP3.LUT R24, R30, R28, R26, 0xfe, !PT ;  /* 0x0000001c1e187212 */ /* 0x000fe200078efe1a */
[----:B------:R-:W-:-:S04]  /*0460*/  IMAD.WIDE.U32 R22, R33, 0x10000, RZ ;  /* 0x0001000021167825 */ /* 0x000fc800078e00ff */
[----:B------:R-:W-:-:S04]  /*0470*/  IMAD.WIDE.U32 R16, R36, 0x1000000, RZ ;  /* 0x0100000024107825 */ /* 0x000fc800078e00ff */
[----:B------:R-:W-:Y:S01]  /*0480*/  IMAD.WIDE.U32 R32, R32, 0x100, RZ ;  /* 0x0000010020207825 */ /* 0x000fe200078e00ff */
[----:B------:R-:W-:-:S03]  /*0490*/  LOP3.LUT R24, R24, R21, RZ, 0xfc, !PT ;  /* 0x0000001518187212 */ /* 0x000fc600078efcff */
[----:B------:R-:W-:Y:S01]  /*04a0*/  IMAD.X R15, RZ, RZ, R25, P0 ;  /* 0x000000ffff0f7224 */ /* 0x000fe200000e0619 */
[----:B------:R-:W-:Y:S02]  /*04b0*/  LOP3.LUT R10, R32, R22, R16, 0xfe, !PT ;  /* 0x00000016200a7212 */ /* 0x000fe400078efe10 */
[----:B------:R-:W-:Y:S02]  /*04c0*/  LOP3.LUT R27, R31, R29, R27, 0xfe, !PT ;  /* 0x0000001d1f1b7212 */ /* 0x000fe400078efe1b */
[----:B------:R-:W-:Y:S01]  /*04d0*/  IADD3 R15, P0, PT, R15, R24, RZ ;  /* 0x000000180f0f7210 */ /* 0x000fe20007f1e0ff */
[----:B------:R-:W-:Y:S01]  /*04e0*/  IMAD.WIDE.U32 R20, R20, 0x1000000, RZ ;  /* 0x0100000014147825 */ /* 0x000fe200078e00ff */
[----:B------:R-:W-:-:S03]  /*04f0*/  LOP3.LUT R10, R10, R19, RZ, 0xfc, !PT ;  /* 0x000000130a0a7212 */ /* 0x000fc600078efcff */
[----:B------:R-:W-:-:S04]  /*0500*/  IMAD.WIDE.U32 R18, R18, 0x10000, RZ ;  /* 0x0001000012127825 */ /* 0x000fc800078e00ff */
[----:B------:R-:W-:Y:S02]  /*0510*/  IMAD.X R27, RZ, RZ, R27, P0 ;  /* 0x000000ffff1b7224 */ /* 0x000fe400000e061b */
[----:B------:R-:W-:Y:S01]  /*0520*/  IMAD.WIDE.U32 R24, R13, 0x100, RZ ;  /* 0x000001000d187825 */ /* 0x000fe200078e00ff */
[----:B------:R-:W-:Y:S02]  /*0530*/  LOP3.LUT R32, R33, R23, R17, 0xfe, !PT ;  /* 0x0000001721207212 */ /* 0x000fe400078efe11 */
[----:B------:R-:W-:Y:S02]  /*0540*/  IADD3 R27, P0, PT, R27, R10, RZ ;  /* 0x0000000a1b1b7210 */ /* 0x000fe40007f1e0ff */
[----:B------:R-:W-:Y:S01]  /*0550*/  LOP3.LUT R29, R24, R18, R20, 0xfe, !PT ;  /* 0x00000012181d7212 */ /* 0x000fe200078efe14 */
[----:B------:R-:W-:-:S03]  /*0560*/  IMAD.WIDE.U32 R22, R7, 0x100, RZ ;  /* 0x0000010007167825 */ /* 0x000fc600078e00ff */
[----:B------:R-:W-:Y:S01]  /*0570*/  LOP3.LUT R7, R29, R0, RZ, 0xfc, !PT ;  /* 0x000000001d077212 */ /* 0x000fe200078efcff */
[----:B------:R-:W-:Y:S02]  /*0580*/  IMAD.X R0, RZ, RZ, R32, P0 ;  /* 0x000000ffff007224 */ /* 0x000fe400000e0620 */
[----:B------:R-:W-:Y:S01]  /*0590*/  IMAD.WIDE.U32 R12, R12, 0x1000000, RZ ;  /* 0x010000000c0c7825 */ /* 0x000fe200078e00ff */
[----:B------:R-:W-:-:S03]  /*05a0*/  LOP3.LUT R18, R25, R19, R21, 0xfe, !PT ;  /* 0x0000001319127212 */ /* 0x000fc600078efe15 */
[----:B------:R-:W-:-:S04]  /*05b0*/  IMAD.WIDE.U32 R16, R9, 0x10000, RZ ;  /* 0x0001000009107825 */ /* 0x000fc800078e00ff */
[----:B------:R-:W-:Y:S01]  /*05c0*/  IMAD R3, R2, 0x100, R3 ;  /* 0x0000010002037824 */ /* 0x000fe200078e0203 */
[----:B------:R-:W-:Y:S02]  /*05d0*/  IADD3 R2, P0, PT, R0, R7, RZ ;  /* 0x0000000700027210 */ /* 0x000fe40007f1e0ff */
[----:B------:R-:W-:-:S03]  /*05e0*/  LOP3.LUT R10, R22, R16, R12, 0xfe, !PT ;  /* 0x00000010160a7212 */ /* 0x000fc600078efe0c */
[----:B------:R-:W-:Y:S01]  /*05f0*/  IMAD.X R0, RZ, RZ, R18, P0 ;  /* 0x000000ffff007224 */ /* 0x000fe200000e0612 */
[----:B------:R-:W-:Y:S01]  /*0600*/  LOP3.LUT R5, R10, R5, RZ, 0xfc, !PT ;  /* 0x000000050a057212 */ /* 0x000fe200078efcff */
[----:B------:R-:W-:Y:S01]  /*0610*/  IMAD R3, R3, 0x100, R6 ;  /* 0x0000010003037824 */ /* 0x000fe200078e0206 */
[----:B------:R-:W-:Y:S02]  /*0620*/  LOP3.LUT R17, R23, R17, R13, 0xfe, !PT ;  /* 0x0000001117117212 */ /* 0x000fe400078efe0d */
[----:B------:R-:W-:Y:S01]  /*0630*/  IADD3 R13, P0, PT, R0, R5, RZ ;  /* 0x00000005000d7210 */ /* 0x000fe20007f1e0ff */
[----:B------:R-:W-:-:S04]  /*0640*/  IMAD.U32 R8, R3, 0x100, R8 ;  /* 0x0000010003087824 */ /* 0x000fc800078e0008 */
[----:B------:R-:W-:-:S05]  /*0650*/  IMAD.X R10, R8, 0x1, R17, P0 ;  /* 0x00000001080a7824 */ /* 0x000fca00000e0611 */
[----:B-1----:R-:W-:-:S13]  /*0660*/  ISETP.GT.U32.AND P0, PT, R10, UR4, PT ;  /* 0x000000040a007c0c */ /* 0x002fda000bf04070 */
[----:B------:R-:W-:Y:S05]  /*0670*/  @P0 BRA `(.L_x_2) ;  /* 0x0000000000ac0947 */ /* 0x000fea0003800000 */
[----:B------:R-:W-:Y:S01]  /*0680*/  ISETP.GE.U32.AND P0, PT, R10, UR4, PT ;  /* 0x000000040a007c0c */ /* 0x000fe2000bf06070 */
[----:B------:R-:W-:Y:S02]  /*0690*/  IMAD.MOV.U32 R12, RZ, RZ, R13 ;  /* 0x000000ffff0c7224 */ /* 0x000fe400078e000d */
[----:B------:R-:W-:Y:S02]  /*06a0*/  IMAD.MOV.U32 R8, RZ, RZ, R27 ;  /* 0x000000ffff087224 */ /* 0x000fe400078e001b */
[----:B------:R-:W-:Y:S02]  /*06b0*/  IMAD.MOV.U32 R9, RZ, RZ, R2 ;  /* 0x000000ffff097224 */ /* 0x000fe400078e0002 */
[----:B------:R-:W-:Y:S02]  /*06c0*/  IMAD.MOV.U32 R5, RZ, RZ, R11 ;  /* 0x000000ffff057224 */ /* 0x000fe400078e000b */
[----:B------:R-:W-:Y:S02]  /*06d0*/  IMAD.MOV.U32 R6, RZ, RZ, R14 ;  /* 0x000000ffff067224 */ /* 0x000fe400078e000e */
[----:B------:R-:W-:-:S02]  /*06e0*/  IMAD.MOV.U32 R7, RZ, RZ, R15 ;  /* 0x000000ffff077224 */ /* 0x000fc400078e000f */
[----:B------:R-:W-:Y:S05]  /*06f0*/  @!P0 BREAK.RELIABLE B0 ;  /* 0x0000000000008942 */ /* 0x000fea0003800100 */
[----:B------:R-:W-:Y:S05]  /*0700*/  @!P0 BRA `(.L_x_3) ;  /* 0x0000000400048947 */ /* 0x000fea0003800000 */
[----:B------:R-:W0:Y:S02]  /*0710*/  LDC R3, c[0x3][0x38] ;  /* 0x00c00e00ff037b82 */ /* 0x000e240000000800 */
[----:B0-----:R-:W-:-:S13]  /*0720*/  ISETP.GT.U32.AND P0, PT, R12, R3, PT ;  /* 0x000000030c00720c */ /* 0x001fda0003f04070 */
[----:B------:R-:W-:Y:S05]  /*0730*/  @P0 BRA `(.L_x_2) ;  /* 0x00000000007c0947 */ /* 0x000fea0003800000 */
[----:B------:R-:W-:-:S13]  /*0740*/  ISETP.GE.U32.AND P0, PT, R12, R3, PT ;  /* 0x000000030c00720c */ /* 0x000fda0003f06070 */
        /* <DEDUP_REMOVED lines=23> */
[----:B------:R-:W0:Y:S02]  /*08c0*/  LDCU.64 UR6, c[0x3][0x20] ;  /* 0x00c00400ff0677ac */ /* 0x000e240008000a00 */
[----:B0-----:R-:W-:-:S04]  /*08d0*/  ISETP.GE.U32.AND P0, PT, R4, UR6, PT ;  /* 0x0000000604007c0c */ /* 0x001fc8000bf06070 */
[----:B------:R-:W-:-:S04]  /*08e0*/  ISETP.LT.U32.OR P0, PT, R5, UR7, !P0 ;  /* 0x0000000705007c0c */ /* 0x000fc8000c701470 */
[----:B------:R-:W-:-:S04]  /*08f0*/  ISETP.LE.U32.AND P0, PT, R5, UR7, P0 ;  /* 0x0000000705007c0c */ /* 0x000fc80008703070 */
[----:B------:R-:W-:-:S13]  /*0900*/  ISETP.LT.U32.OR P0, PT, R6, R3, P0 ;  /* 0x000000030600720c */ /* 0x000fda0000701470 */
[----:B------:R-:W-:Y:S05]  /*0910*/  @P0 BREAK.RELIABLE B0 ;  /* 0x0000000000000942 */ /* 0x000fea0003800100 */
[----:B------:R-:W-:Y:S05]  /*0920*/  @P0 BRA `(.L_x_3) ;  /* 0x00000000007c0947 */ /* 0x000fea0003800000 */
.L_x_2:
[----:B------:R-:W-:Y:S05]  /*0930*/  BSYNC.RELIABLE B0 ;  /* 0x0000000000007941 */ /* 0x000fea0003800100 */
.L_x_1:
[----:B------:R-:W0:Y:S01]  /*0940*/  LDCU.128 UR16, c[0x3][0x20] ;  /* 0x00c00400ff1077ac */ /* 0x000e220008000c00 */
[----:B------:R-:W-:Y:S01]  /*0950*/  IMAD.MOV.U32 R16, RZ, RZ, -0x1 ;  /* 0xffffffffff107424 */ /* 0x000fe200078e00ff */
[----:B------:R-:W1:Y:S01]  /*0960*/  LDCU.64 UR6, c[0x3][0x30] ;  /* 0x00c00600ff0677ac */ /* 0x000e620008000a00 */
[----:B------:R-:W2:Y:S01]  /*0970*/  LDCU UR5, c[0x3][0x38] ;  /* 0x00c00700ff0577ac */ /* 0x000ea20008000800 */
[----:B0-----:R-:W-:-:S05]  /*0980*/  IADD3 R4, P0, PT, R4, -UR16, RZ ;  /* 0x8000001004047c10 */ /* 0x001fca000ff1e0ff */
[----:B------:R-:W-:-:S05]  /*0990*/  IMAD.X R0, RZ, RZ, -0x1, P0 ;  /* 0xffffffffff007424 */ /* 0x000fca00000e06ff */
[----:B------:R-:W-:-:S04]  /*09a0*/  LOP3.LUT R0, R0, 0x1, RZ, 0xc0, !PT ;  /* 0x0000000100007812 */ /* 0x000fc800078ec0ff */
[----:B------:R-:W-:-:S04]  /*09b0*/  IADD3 R5, P0, P1, R11, -UR17, -R0 ;  /* 0x800000110b057c10 */ /* 0x000fc8000f91e800 */
[----:B------:R-:W-:-:S04]  /*09c0*/  IADD3.X R3, PT, PT, RZ, -0x1, R16, P0, P1 ;  /* 0xffffffffff037810 */ /* 0x000fc800007e2410 */
[----:B------:R-:W-:-:S04]  /*09d0*/  LOP3.LUT R3, R3, 0x1, RZ, 0xc0, !PT ;  /* 0x0000000103037812 */ /* 0x000fc800078ec0ff */
[----:B------:R-:W-:-:S04]  /*09e0*/  IADD3 R6, P0, P1, R14, -UR18, -R3 ;  /* 0x800000120e067c10 */ /* 0x000fc8000f91e803 */
[----:B------:R-:W-:-:S04]  /*09f0*/  IADD3.X R0, PT, PT, RZ, -0x1, R16, P0, P1 ;  /* 0xffffffffff007810 */ /* 0x000fc800007e2410 */
[----:B------:R-:W-:-:S04]  /*0a00*/  LOP3.LUT R0, R0, 0x1, RZ, 0xc0, !PT ;  /* 0x0000000100007812 */ /* 0x000fc800078ec0ff */
[----:B------:R-:W-:-:S04]  /*0a10*/  IADD3 R7, P0, P1, R15, -UR19, -R0 ;  /* 0x800000130f077c10 */ /* 0x000fc8000f91e800 */
[----:B------:R-:W-:Y:S01]  /*0a20*/  IADD3.X R8, PT, PT, RZ, -0x1, R16, P0, P1 ;  /* 0xffffffffff087810 */ /* 0x000fe200007e2410 */
[----:B------:R3:W-:Y:S03]  /*0a30*/  STL.128 [R1+0x540], R4 ;  /* 0x0005400401007387 */ /* 0x0007e60000100c00 */
[----:B------:R-:W-:-:S04]  /*0a40*/  LOP3.LUT R8, R8, 0x1, RZ, 0xc0, !PT ;  /* 0x0000000108087812 */ /* 0x000fc800078ec0ff */
[----:B-1----:R-:W-:-:S04]  /*0a50*/  IADD3 R8, P0, P1, R27, -UR6, -R8 ;  /* 0x800000061b087c10 */ /* 0x002fc8000f91e808 */
[----:B------:R-:W-:-:S04]  /*0a60*/  IADD3.X R9, PT, PT, RZ, -0x1, R16, P0, P1 ;  /* 0xffffffffff097810 */ /* 0x000fc800007e2410 */
[----:B------:R-:W-:-:S04]  /*0a70*/  LOP3.LUT R9, R9, 0x1, RZ, 0xc0, !PT ;  /* 0x0000000109097812 */ /* 0x000fc800078ec0ff */
[----:B------:R-:W-:-:S04]  /*0a80*/  IADD3 R9, P0, P1, R2, -UR7, -R9 ;  /* 0x8000000702097c10 */ /* 0x000fc8000f91e809 */
[----:B------:R-:W-:Y:S01]  /*0a90*/  IADD3.X R12, PT, PT, RZ, -0x1, R16, P0, P1 ;  /* 0xffffffffff0c7810 */ /* 0x000fe200007e2410 */
[----:B------:R3:W-:Y:S03]  /*0aa0*/  STL.64 [R1+0x550], R8 ;  /* 0x0005500801007387 */ /* 0x0007e60000100a00 */
[----:B------:R-:W-:-:S04]  /*0ab0*/  LOP3.LUT R12, R12, 0x1, RZ, 0xc0, !PT ;  /* 0x000000010c0c7812 */ /* 0x000fc800078ec0ff */
[----:B--2---:R-:W-:-:S04]  /*0ac0*/  IADD3 R12, P0, P1, R13, -UR5, -R12 ;  /* 0x800000050d0c7c10 */ /* 0x004fc8000f91e80c */
[----:B------:R-:W-:Y:S01]  /*0ad0*/  IADD3.X R3, PT, PT, RZ, -0x1, R16, P0, P1 ;  /* 0xffffffffff037810 */ /* 0x000fe200007e2410 */
[----:B------:R3:W-:Y:S03]  /*0ae0*/  STL [R1+0x558], R12 ;  /* 0x0005580c01007387 */ /* 0x0007e60000100800 */
[----:B------:R-:W-:-:S04]  /*0af0*/  LOP3.LUT R3, R3, 0x1, RZ, 0xc0, !PT ;  /* 0x0000000103037812 */ /* 0x000fc800078ec0ff */
[----:B------:R-:W-:Y:S01]  /*0b00*/  IADD3 R10, PT, PT, R10, -UR4, -R3 ;  /* 0x800000040a0a7c10 */ /* 0x000fe2000fffe803 */
[----:B------:R-:W-:Y:S06]  /*0b10*/  BRA `(.L_x_4) ;  /* 0x00000000000c7947 */ /* 0x000fec0003800000 */
.L_x_3:
[----:B------:R0:W-:Y:S04]  /*0b20*/  STL.128 [R1+0x540], R4 ;  /* 0x0005400401007387 */ /* 0x0001e80000100c00 */
[----:B------:R0:W-:Y:S04]  /*0b30*/  STL.64 [R1+0x550], R8 ;  /* 0x0005500801007387 */ /* 0x0001e80000100a00 */
[----:B------:R0:W-:Y:S02]  /*0b40*/  STL [R1+0x558], R12 ;  /* 0x0005580c01007387 */ /* 0x0001e40000100800 */
.L_x_4:
[----:B------:R-:W-:Y:S05]  /*0b50*/  BSYNC.RECONVERGENT B1 ;  /* 0x0000000000017941 */ /* 0x000fea0003800200 */
.L_x_0:
[----:B------:R-:W-:Y:S05]  /*0b60*/  WARPSYNC.ALL ;  /* 0x0000000000007948 */ /* 0x000fea0003800000 */
[----:B------:R-:W1:Y:S01]  /*0b70*/  LDCU.64 UR6, c[0x0][0x398] ;  /* 0x00007300ff0677ac */ /* 0x000e620008000a00 */
[----:B------:R2:W-:Y:S01]  /*0b80*/  STL [R1+0x55c], R10 ;  /* 0x00055c0a01007387 */ /* 0x0005e20000100800 */
[----:B-1----:R-:W-:-:S04]  /*0b90*/  ISETP.NE.U32.AND P0, PT, RZ, UR6, PT ;  /* 0x00000006ff007c0c */ /* 0x002fc8000bf05070 */
[----:B------:R-:W-:-:S13]  /*0ba0*/  ISETP.NE.AND.EX P0, PT, RZ, UR7, PT, P0 ;  /* 0x00000007ff007c0c */ /* 0x000fda000bf05300 */
[----:B--2---:R-:W-:Y:S05]  /*0bb0*/  @!P0 EXIT ;  /* 0x000000000000894d */ /* 0x004fea0003800000 */
[----:B------:R-:W1:Y:S02]  /*0bc0*/  LDC.64 R14, c[0x0][0x3a0] ;  /* 0x0000e800ff0e7b82 */ /* 0x000e640000000a00 */
[----:B-1----:R-:W2:Y:S01]  /*0bd0*/  LDG.E R14, desc[UR10][R14.64] ;  /* 0x0000000a0e0e7981 */ /* 0x002ea2000c1e1900 */
[----:B------:R-:W-:Y:S01]  /*0be0*/  UIADD3 UR13, UPT, UPT, UR8, 0x40, URZ ;  /* 0x00000040080d7890 */ /* 0x000fe2000fffe0ff */
[----:B------:R-:W-:Y:S02]  /*0bf0*/  IMAD.MOV.U32 R0, RZ, RZ, RZ ;  /* 0x000000ffff007224 */ /* 0x000fe400078e00ff */
[----:B------:R-:W-:-:S03]  /*0c00*/  IMAD.MOV.U32 R2, RZ, RZ, RZ ;  /* 0x000000ffff027224 */ /* 0x000fc600078e00ff */
[----:B------:R-:W-:Y:S01]  /*0c10*/  IMAD.U32 R3, RZ, RZ, UR13 ;  /* 0x0000000dff037e24 */ /* 0x000fe2000f8e00ff */
[----:B--2---:R-:W-:-:S13]  /*0c20*/  ISETP.NE.AND P1, PT, R14, RZ, PT ;  /* 0x000000ff0e00720c */ /* 0x004fda0003f25270 */
.L_x_211:
[----:B-1----:R-:W-:Y:S05]  /*0c30*/  @P1 EXIT ;  /* 0x000000000000194d */ /* 0x002fea0003800000 */
[----:B------:R-:W-:Y:S01]  /*0c40*/  ISETP.NE.AND P0, PT, R10, RZ, PT ;  /* 0x000000ff0a00720c */ /* 0x000fe20003f05270 */
[----:B------:R-:W-:Y:S04]  /*0c50*/  BSSY.RECONVERGENT B2, `(.L_x_5) ;  /* 0x0001b45000027945 */ /* 0x000fe80003800200 */
[----:B------:R-:W-:Y:S08]  /*0c60*/  BSSY.RELIABLE B1, `(.L_x_6) ;  /* 0x00002ff000017945 */ /* 0x000ff00003800100 */
[----:B------:R-:W-:Y:S05]  /*0c70*/  @!P0 BRA `(.L_x_7) ;  /* 0x0000000400788947 */ /* 0x000fea0003800000 */
[----:B------:R-:W-:Y:S01]  /*0c80*/  ISETP.GE.AND P0, PT, R10, RZ, PT ;  /* 0x000000ff0a00720c */ /* 0x000fe20003f06270 */
[----:B------:R-:W-:Y:S01]  /*0c90*/  BSSY.RECONVERGENT B3, `(.L_x_8) ;  /* 0x000005b000037945 */ /* 0x000fe20003800200 */
[----:B------:R-:W-:Y:S02]  /*0ca0*/  IMAD.MOV.U32 R11, RZ, RZ, 0x1f ;  /* 0x0000001fff0b7424 */ /* 0x000fe400078e00ff */
[----:B------:R-:W-:-:S09]  /*0cb0*/  IMAD.MOV.U32 R14, RZ, RZ, 0xe0 ;  /* 0x000000e0ff0e7424 */ /* 0x000fd200078e00ff */
[----:B------:R-:W-:Y:S05]  /*0cc0*/  @!P0 BRA `(.L_x_9) ;  /* 0x00000004005c8947 */ /* 0x000fea0003800000 */
[----:B------:R-:W-:Y:S01]  /*0cd0*/  LOP3.LUT P0, RZ, R10, 0x40000000, RZ, 0xc0, !PT ;  /* 0x400000000aff7812 */ /* 0x000fe2000780c0ff */
[----:B------:R-:W-:-:S12]  /*0ce0*/  IMAD.MOV.U32 R11, RZ, RZ, 0x1e ;  /* 0x0000001eff0b7424 */ /* 0x000fd800078e00ff */
[----:B------:R-:W-:Y:S05]  /*0cf0*/  @P0 BRA `(.L_x_9) ;  /* 0x0000000400500947 */ /* 0x000fea0003800000 */
        /* <DEDUP_REMOVED lines=81> */
[----:B------:R-:W-:Y:S02]  /*1210*/  LOP3.LUT P0, RZ, R10, 0x4, RZ, 0xc0, !PT ;  /* 0x000000040aff7812 */ /* 0x000fe4000780c0ff */
[----:B------:R-:W-:-:S04]  /*1220*/  SHF.R.U32.HI R10, RZ, 0x1, R10 ;  /* 0x00000001ff0a7819 */ /* 0x000fc8000001160a */
[----:B------:R-:W-:-:S07]  /*1230*/  SEL R11, R10, 0x2, !P0 ;  /* 0x000000020a0b7807 */ /* 0x000fce0004000000 */
.L_x_9:
[----:B------:R-:W-:Y:S05]  /*1240*/  BSYNC.RECONVERGENT B3 ;  /* 0x0000000000037941 */ /* 0x000fea0003800200 */
.L_x_8:
[----:B------:R-:W-:Y:S05]  /*1250*/  BRA `(.L_x_10) ;  /* 0x00000028007c7947 */ /* 0x000fea0003800000 */
.L_x_7:
[----:B------:R-:W-:-:S13]  /*1260*/  ISETP.NE.AND P0, PT, R12, RZ, PT ;  /* 0x000000ff0c00720c */ /* 0x000fda0003f05270 */
        /* <DEDUP_REMOVED lines=31> */
[----:B------:R-:W-:-:S12]  /*1460*/  HFMA2 R11, -RZ, RZ, 0, 1.31130218505859375e-06 ;  /* 0x00000016ff0b7431 */ /* 0x000fd800000001ff */
        /* <DEDUP_REMOVED lines=61> */
.L_x_13:
[----:B------:R-:W-:Y:S05]  /*1840*/  BSYNC.RECONVERGENT B3 ;  /* 0x0000000000037941 */ /* 0x000fea0003800200 */
.L_x_12:
[----:B------:R-:W-:Y:S05]  /*1850*/  BRA `(.L_x_10) ;  /* 0x0000002000fc7947 */ /* 0x000fea0003800000 */
.L_x_11:
        /* <DEDUP_REMOVED lines=92> */
[----:B0--3--:R-:W-:-:S04]  /*1e20*/  SHF.R.U32.HI R9, RZ, 0x1, R9 ;  /* 0x00000001ff097819 */ /* 0x009fc80000011609 */
[----:B------:R-:W-:-:S07]  /*1e30*/  SEL R11, R9, 0x2, !P0 ;  /* 0x00000002090b7807 */ /* 0x000fce0004000000 */
.L_x_16:
[----:B------:R-:W-:Y:S05]  /*1e40*/  BSYNC.RECONVERGENT B3 ;  /* 0x0000000000037941 */ /* 0x000fea0003800200 */
.L_x_15:
[----:B------:R-:W-:Y:S05]  /*1e50*/  BRA `(.L_x_10) ;  /* 0x0000001c007c7947 */ /* 0x000fea0003800000 */
.L_x_14:
        /* <DEDUP_REMOVED lines=44> */
[----:B------:R-:W-:-:S11]  /*2120*/  MOV R11, 0x12 ;  /* 0x00000012000b7802 */ /* 0x000fd60000000f00 */
        /* <DEDUP_REMOVED lines=49> */
.L_x_19:
[----:B------:R-:W-:Y:S05]  /*2440*/  BSYNC.RECONVERGENT B3 ;  /* 0x0000000000037941 */ /* 0x000fea0003800200 */
.L_x_18:
[----:B------:R-:W-:Y:S05]  /*2450*/  BRA `(.L_x_10) ;  /* 0x0000001400fc7947 */ /* 0x000fea0003800000 */
.L_x_17:
        /* <DEDUP_REMOVED lines=94> */
.L_x_22:
[----:B------:R-:W-:Y:S05]  /*2a40*/  BSYNC.RECONVERGENT B3 ;  /* 0x0000000000037941 */ /* 0x000fea0003800200 */
.L_x_21:
[----:B------:R-:W-:Y:S05]  /*2a50*/  BRA `(.L_x_10) ;  /* 0x00000010007c7947 */ /* 0x000fea0003800000 */
.L_x_20:
        /* <DEDUP_REMOVED lines=56> */
[----:B------:R-:W-:-:S12]  /*2de0*/  HFMA2 R11, -RZ, RZ, 0, 8.3446502685546875e-07 ;  /* 0x0000000eff0b7431 */ /* 0x000fd800000001ff */
        /* <DEDUP_REMOVED lines=37> */
.L_x_25:
[----:B------:R-:W-:Y:S05]  /*3040*/  BSYNC.RECONVERGENT B3 ;  /* 0x0000000000037941 */ /* 0x000fea0003800200 */
.L_x_24:
[----:B------:R-:W-:Y:S05]  /*3050*/  BRA `(.L_x_10) ;  /* 0x0000000800fc7947 */ /* 0x000fea0003800000 */
.L_x_23:
        /* <DEDUP_REMOVED lines=94> */
.L_x_28:
[----:B------:R-:W-:Y:S05]  /*3640*/  BSYNC.RECONVERGENT B3 ;  /* 0x0000000000037941 */ /* 0x000fea0003800200 */
.L_x_27:
[----:B------:R-:W-:Y:S05]  /*3650*/  BRA `(.L_x_10) ;  /* 0x00000004007c7947 */ /* 0x000fea0003800000 */
.L_x_26:
[----:B------:R-:W-:-:S13]  /*3660*/  ISETP.NE.AND P0, PT, R4, RZ, PT ;  /* 0x000000ff0400720c */ /* 0x000fda0003f05270 */
[----:B------:R-:W-:Y:S05]  /*3670*/  @!P0 BREAK.RELIABLE B1 ;  /* 0x0000000000018942 */ /* 0x000fea0003800100 */
[----:B------:R-:W-:Y:S05]  /*3680*/  @!P0 BRA `(.L_x_29) ;  /* 0x0000018800848947 */ /* 0x000fea0003800000 */
[----:B------:R-:W-:Y:S01]  /*3690*/  ISETP.GE.AND P0, PT, R4, RZ, PT ;  /* 0x000000ff0400720c */ /* 0x000fe20003f06270 */
[----:B------:R-:W-:Y:S01]  /*36a0*/  BSSY.RECONVERGENT B3, `(.L_x_10) ;  /* 0x000005a000037945 */ /* 0x000fe20003800200 */
[----:B------:R-:W-:Y:S02]  /*36b0*/  IMAD.MOV.U32 R11, RZ, RZ, 0x1f ;  /* 0x0000001fff0b7424 */ /* 0x000fe400078e00ff */
[----:B------:R-:W-:-:S09]  /*36c0*/  IMAD.MOV.U32 R14, RZ, RZ, RZ ;  /* 0x000000ffff0e7224 */ /* 0x000fd200078e00ff */
        /* <DEDUP_REMOVED lines=84> */
[----:B------:R-:W-:Y:S02]  /*3c10*/  @!P0 LOP3.LUT P2, RZ, R4, 0x4, RZ, 0xc0, !PT ;  /* 0x0000000404ff8812 */ /* 0x000fe4000784c0ff */
[----:B0--3--:R-:W-:-:S04]  /*3c20*/  @!P0 SHF.R.U32.HI R4, RZ, 0x1, R4 ;  /* 0x00000001ff048819 */ /* 0x009fc80000011604 */
[----:B------:R-:W-:-:S07]  /*3c30*/  @!P0 SEL R11, R4, 0x2, !P2 ;  /* 0x00000002040b8807 */ /* 0x000fce0005000000 */
.L_x_30:
[----:B------:R-:W-:Y:S05]  /*3c40*/  BSYNC.RECONVERGENT B3 ;  /* 0x0000000000037941 */ /* 0x000fea0003800200 */
.L_x_10:
[----:B------:R-:W-:Y:S05]  /*3c50*/  BSYNC.RELIABLE B1 ;  /* 0x0000000000017941 */ /* 0x000fea0003800100 */
.L_x_6:
[----:B------:R-:W1:Y:S01]  /*3c60*/  LDCU.64 UR6, c[0x3][0x58] ;  /* 0x00c00b00ff0677ac */ /* 0x000e620008000a00 */
[----:B------:R-:W-:Y:S01]  /*3c70*/  IMAD.IADD R19, R14, 0x1, R11 ;  /* 0x000000010e137824 */ /* 0x000fe200078e020b */
[----:B------:R-:W2:Y:S04]  /*3c80*/  LDCU.64 UR8, c[0x3][0x50] ;  /* 0x00c00a00ff0877ac */ /* 0x000ea80008000a00 */
[----:B------:R-:W-:Y:S01]  /*3c90*/  ISETP.NE.AND P0, PT, R19, RZ, PT ;  /* 0x000000ff1300720c */ /* 0x000fe20003f05270 */
[----:B------:R-:W4:Y:S01]  /*3ca0*/  LDCU.64 UR14, c[0x3][0x48] ;  /* 0x00c00900ff0e77ac */ /* 0x000f220008000a00 */
[----:B------:R-:W5:Y:S01]  /*3cb0*/  LDCU.64 UR16, c[0x3][0x40] ;  /* 0x00c00800ff1077ac */ /* 0x000f620008000a00 */
[----:B------:R-:W0:Y:S01]  /*3cc0*/  LDCU UR4, c[0x3][0x60] ;  /* 0x00c00c00ff0477ac */ /* 0x000e220008000800 */
[----:B-1----:R-:W-:-:S02]  /*3cd0*/  IMAD.U32 R41, RZ, RZ, UR7 ;  /* 0x00000007ff297e24 */ /* 0x002fc4000f8e00ff */
[----:B------:R-:W-:Y:S02]  /*3ce0*/  IMAD.U32 R32, RZ, RZ, UR6 ;  /* 0x00000006ff207e24 */ /* 0x000fe4000f8e00ff */
[----:B--2---:R-:W-:Y:S02]  /*3cf0*/  IMAD.U32 R33, RZ, RZ, UR9 ;  /* 0x00000009ff217e24 */ /* 0x004fe4000f8e00ff */
[----:B------:R-:W-:Y:S02]  /*3d00*/  IMAD.U32 R34, RZ, RZ, UR8 ;  /* 0x00000008ff227e24 */ /* 0x000fe4000f8e00ff */
[----:B----4-:R-:W-:Y:S02]  /*3d10*/  IMAD.U32 R35, RZ, RZ, UR15 ;  /* 0x0000000fff237e24 */ /* 0x010fe4000f8e00ff */
[----:B------:R-:W-:Y:S02]  /*3d20*/  IMAD.U32 R36, RZ, RZ, UR14 ;  /* 0x0000000eff247e24 */ /* 0x000fe4000f8e00ff */
[----:B-----5:R-:W-:-:S02]  /*3d30*/  IMAD.U32 R37, RZ, RZ, UR17 ;  /* 0x00000011ff257e24 */ /* 0x020fc4000f8e00ff */
[----:B------:R-:W-:Y:S02]  /*3d40*/  IMAD.U32 R38, RZ, RZ, UR16 ;  /* 0x00000010ff267e24 */ /* 0x000fe4000f8e00ff */
[----:B0-----:R-:W-:Y:S01]  /*3d50*/  IMAD.U32 R39, RZ, RZ, UR4 ;  /* 0x00000004ff277e24 */ /* 0x001fe2000f8e00ff */
[----:B------:R-:W-:Y:S06]  /*3d60*/  @!P0 BRA `(.L_x_29) ;  /* 0x0000018000cc8947 */ /* 0x000fec0003800000 */
[----:B------:R-:W0:Y:S01]  /*3d70*/  LDCU.64 UR4, c[0x3][0x78] ;  /* 0x00c00f00ff0477ac */ /* 0x000e220008000a00 */
[----:B------:R-:W1:Y:S01]  /*3d80*/  LDCU.64 UR6, c[0x3][0x70] ;  /* 0x00c00e00ff0677ac */ /* 0x000e620008000a00 */
[----:B------:R-:W2:Y:S01]  /*3d90*/  LDCU.64 UR8, c[0x3][0x68] ;  /* 0x00c00d00ff0877ac */ /* 0x000ea20008000a00 */
[----:B------:R-:W4:Y:S01]  /*3da0*/  LDCU UR14, c[0x3][0x64] ;  /* 0x00c00c80ff0e77ac */ /* 0x000f220008000800 */
[----:B0-----:R-:W-:Y:S02]  /*3db0*/  IMAD.U32 R20, RZ, RZ, UR5 ;  /* 0x00000005ff147e24 */ /* 0x001fe4000f8e00ff */
[----:B------:R-:W-:Y:S02]  /*3dc0*/  IMAD.U32 R13, RZ, RZ, UR4 ;  /* 0x00000004ff0d7e24 */ /* 0x000fe4000f8e00ff */
[----:B-1----:R-:W-:Y:S02]  /*3dd0*/  IMAD.U32 R14, RZ, RZ, UR7 ;  /* 0x00000007ff0e7e24 */ /* 0x002fe4000f8e00ff */
[----:B------:R-:W-:-:S02]  /*3de0*/  IMAD.U32 R15, RZ, RZ, UR6 ;  /* 0x00000006ff0f7e24 */ /* 0x000fc4000f8e00ff */
[----:B--2---:R-:W-:Y:S02]  /*3df0*/  IMAD.U32 R16, RZ, RZ, UR9 ;  /* 0x00000009ff107e24 */ /* 0x004fe4000f8e00ff */
[----:B------:R-:W-:Y:S02]  /*3e00*/  IMAD.U32 R17, RZ, RZ, UR8 ;  /* 0x00000008ff117e24 */ /* 0x000fe4000f8e00ff */
[----:B----4-:R-:W-:-:S07]  /*3e10*/  IMAD.U32 R18, RZ, RZ, UR14 ;  /* 0x0000000eff127e24 */ /* 0x010fce000f8e00ff */
.L_x_186:
[C---:B------:R-:W-:Y:S01]  /*3e20*/  IMAD.WIDE.U32 R46, R38.reuse, R38, RZ ;  /* 0x00000026262e7225 */ /* 0x040fe200078e00ff */
[----:B------:R-:W0:Y:S01]  /*3e30*/  LDCU UR4, c[0x3][0x1c] ;  /* 0x00c00380ff0477ac */ /* 0x000e220008000800 */
[----:B------:R-:W-:Y:S02]  /*3e40*/  BSSY.RECONVERGENT B3, `(.L_x_31) ;  /* 0x000012f000037945 */ /* 0x000fe40003800200 */
[----:B---3--:R-:W-:Y:S02]  /*3e50*/  IMAD.MOV.U32 R4, RZ, RZ, R47 ;  /* 0x000000ffff047224 */ /* 0x008fe400078e002f */
[----:B------:R-:W-:Y:S02]  /*3e60*/  IMAD.MOV.U32 R5, RZ, RZ, RZ ;  /* 0x000000ffff057224 */ /* 0x000fe400078e00ff */
[----:B------:R-:W-:Y:S02]  /*3e70*/  IMAD.MOV.U32 R7, RZ, RZ, RZ ;  /* 0x000000ffff077224 */ /* 0x000fe400078e00ff */
[----:B------:R-:W-:-:S04]  /*3e80*/  IMAD.WIDE.U32 R4, R38, R37, R4 ;  /* 0x0000002526047225 */ /* 0x000fc800078e0004 */
[----:B------:R-:W-:Y:S02]  /*3e90*/  IMAD.MOV.U32 R6, RZ, RZ, R5 ;  /* 0x000000ffff067224 */ /* 0x000fe400078e0005 */
[----:B------:R-:W-:Y:S02]  /*3ea0*/  IMAD.MOV.U32 R48, RZ, RZ, R4 ;  /* 0x000000ffff307224 */ /* 0x000fe400078e0004 */
[----:B------:R-:W-:Y:S02]  /*3eb0*/  IMAD.MOV.U32 R49, RZ, RZ, RZ ;  /* 0x000000ffff317224 */ /* 0x000fe400078e00ff */
[----:B------:R-:W-:-:S04]  /*3ec0*/  IMAD.WIDE.U32 R4, R38, R36, R6 ;  /* 0x0000002426047225 */ /* 0x000fc800078e0006 */
[----:B------:R-:W-:-:S04]  /*3ed0*/  IMAD.WIDE.U32 R48, R38, R37, R48 ;  /* 0x0000002526307225 */ /* 0x000fc800078e0030 */
[----:B------:R-:W-:Y:S01]  /*3ee0*/  IMAD.MOV.U32 R51, RZ, RZ, RZ ;  /* 0x000000ffff337224 */ /* 0x000fe200078e00ff */
[----:B------:R-:W-:Y:S01]  /*3ef0*/  IADD3 R6, P0, PT, R4, R49, RZ ;  /* 0x0000003104067210 */ /* 0x000fe20007f1e0ff */
[----:B------:R-:W-:Y:S02]  /*3f00*/  IMAD.MOV.U32 R4, RZ, RZ, R5 ;  /* 0x000000ffff047224 */ /* 0x000fe400078e0005 */
[----:B------:R-:W-:Y:S02]  /*3f10*/  IMAD.MOV.U32 R5, RZ, RZ, RZ ;  /* 0x000000ffff057224 */ /* 0x000fe400078e00ff */
[----:B------:R-:W-:Y:S02]  /*3f20*/  IMAD.X R7, RZ, RZ, RZ, P0 ;  /* 0x000000ffff077224 */ /* 0x000fe400000e06ff */
[----:B------:R-:W-:-:S04]  /*3f30*/  IMAD.WIDE.U32 R4, R38, R35, R4 ;  /* 0x0000002326047225 */ /* 0x000fc800078e0004 */
[----:B------:R-:W-:-:S04]  /*3f40*/  IMAD.WIDE.U32 R6, R37, R37, R6 ;  /* 0x0000002525067225 */ /* 0x000fc800078e0006 */
[----:B------:R-:W-:Y:S01]  /*3f50*/  IMAD.MOV.U32 R50, RZ, RZ, R6 ;  /* 0x000000ffff327224 */ /* 0x000fe200078e0006 */
[----:B------:R-:W-:Y:S01]  /*3f60*/  IADD3 R8, P0, PT, R4, R7, RZ ;  /* 0x0000000704087210 */ /* 0x000fe20007f1e0ff */
[----:B------:R-:W-:Y:S02]  /*3f70*/  IMAD.MOV.U32 R4, RZ, RZ, R5 ;  /* 0x000000ffff047224 */ /* 0x000fe400078e0005 */
[----:B------:R-:W-:Y:S02]  /*3f80*/  IMAD.MOV.U32 R5, RZ, RZ, RZ ;  /* 0x000000ffff057224 */ /* 0x000fe400078e00ff */
[----:B------:R-:W-:Y:S02]  /*3f90*/  IMAD.X R9, RZ, RZ, RZ, P0 ;  /* 0x000000ffff097224 */ /* 0x000fe400000e06ff */
[----:B------:R-:W-:-:S04]  /*3fa0*/  IMAD.WIDE.U32 R4, R38, R34, R4 ;  /* 0x0000002226047225 */ /* 0x000fc800078e0004 */
[----:B------:R-:W-:-:S04]  /*3fb0*/  IMAD.WIDE.U32 R6, R37, R36, R8 ;  /* 0x0000002425067225 */ /* 0x000fc800078e0008 */
[----:B------:R-:W-:Y:S01]  /*3fc0*/  IMAD.WIDE.U32 R50, R38, R36, R50 ;  /* 0x0000002426327225 */ /* 0x000fe200078e0032 */
[----:B------:R-:W-:-:S03]  /*3fd0*/  IADD3 R8, P0, PT, R4, R7, RZ ;  /* 0x0000000704087210 */ /* 0x000fc60007f1e0ff */
[----:B------:R-:W-:Y:S01]  /*3fe0*/  IMAD.MOV.U32 R4, RZ, RZ, R5 ;  /* 0x000000ffff047224 */ /* 0x000fe200078e0005 */
[----:B------:R-:W-:Y:S01]  /*3ff0*/  IADD3 R10, P2, PT, R6, R51, RZ ;  /* 0x00000033060a7210 */ /* 0x000fe20007f5e0ff */
[----:B------:R-:W-:Y:S02]  /*4000*/  IMAD.X R9, RZ, RZ, RZ, P0 ;  /* 0x000000ffff097224 */ /* 0x000fe400000e06ff */
        /* <DEDUP_REMOVED lines=11> */
[----:B------:R-:W-:Y:S02]  /*40c0*/  IMAD.MOV.U32 R24, RZ, RZ, R8 ;  /* 0x000000ffff187224 */ /* 0x000fe400078e0008 */
[----:B------:R-:W-:-:S02]  /*40d0*/  IMAD.MOV.U32 R25, RZ, RZ, RZ ;  /* 0x000000ffff197224 */ /* 0x000fc400078e00ff */
[----:B------:R-:W-:-:S04]  /*40e0*/  IMAD.WIDE.U32 R4, R38, R32, R4 ;  /* 0x0000002026047225 */ /* 0x000fc800078e0004 */
[----:B------:R-:W-:-:S04]  /*40f0*/  IMAD.WIDE.U32 R6, R37, R34, R10 ;  /* 0x0000002225067225 */ /* 0x000fc800078e000a */
[----:B------:R-:W-:Y:S01]  /*4100*/  IMAD.WIDE.U32 R8, R36, R36, R22 ;  /* 0x0000002424087225 */ /* 0x000fe200078e0016 */
[----:B------:R-:W-:-:S03]  /*4110*/  IADD3 R10, P0, PT, R4, R7, RZ ;  /* 0x00000007040a7210 */ /* 0x000fc60007f1e0ff */
[----:B------:R-:W-:Y:S01]  /*4120*/  IMAD.WIDE.U32 R24, R38, R35, R24 ;  /* 0x0000002326187225 */ /* 0x000fe200078e0018 */
[----:B------:R-:W-:-:S03]  /*4130*/  IADD3 R22, P2, PT, R6, R9, RZ ;  /* 0x0000000906167210 */ /* 0x000fc60007f5e0ff */
[----:B------:R-:W-:Y:S01]  /*4140*/  IMAD.X R11, RZ, RZ, RZ, P0 ;  /* 0x000000ffff0b7224 */ /* 0x000fe200000e06ff */
[----:B------:R-:W-:Y:S01]  /*4150*/  IADD3 R26, P3, PT, R8, R25, RZ ;  /* 0x00000019081a7210 */ /* 0x000fe20007f7e0ff */
[----:B------:R-:W-:Y:S02]  /*4160*/  IMAD.X R23, RZ, RZ, RZ, P2 ;  /* 0x000000ffff177224 */ /* 0x000fe400010e06ff */
[----:B------:R-:W-:Y:S02]  /*4170*/  IMAD.MOV.U32 R4, RZ, RZ, R5 ;  /* 0x000000ffff047224 */ /* 0x000fe400078e0005 */
[----:B------:R-:W-:Y:S02]  /*4180*/  IMAD.X R27, RZ, RZ, RZ, P3 ;  /* 0x000000ffff1b7224 */ /* 0x000fe400018e06ff */
[----:B------:R-:W-:Y:S02]  /*4190*/  IMAD.MOV.U32 R5, RZ, RZ, RZ ;  /* 0x000000ffff057224 */ /* 0x000fe400078e00ff */
[----:B------:R-:W-:-:S04]  /*41a0*/  IMAD.WIDE.U32 R6, R37, R33, R10 ;  /* 0x0000002125067225 */ /* 0x000fc800078e000a */
[----:B------:R-:W-:-:S04]  /*41b0*/  IMAD.WIDE.U32 R8, R36, R35, R22 ;  /* 0x0000002324087225 */ /* 0x000fc800078e0016 */
[----:B------:R-:W-:-:S04]  /*41c0*/  IMAD.WIDE.U32 R4, R38, R41, R4 ;  /* 0x0000002926047225 */ /* 0x000fc800078e0004 */
[----:B------:R-:W-:Y:S01]  /*41d0*/  IMAD.WIDE.U32 R10, R37, R35, R26 ;  /* 0x00000023250a7225 */ /* 0x000fe200078e001a */
[----:B------:R-:W-:Y:S02]  /*41e0*/  IADD3 R26, P2, PT, R6, R9, RZ ;  /* 0x00000009061a7210 */ /* 0x000fe40007f5e0ff */
[----:B------:R-:W-:Y:S01]  /*41f0*/  IADD3 R22, P0, PT, R4, R7, RZ ;  /* 0x0000000704167210 */ /* 0x000fe20007f1e0ff */
[----:B------:R-:W-:Y:S01]  /*4200*/  IMAD.MOV.U32 R30, RZ, RZ, R10 ;  /* 0x000000ffff1e7224 */ /* 0x000fe200078e000a */
[----:B------:R-:W-:Y:S01]  /*4210*/  IADD3 R28, P3, PT, R8, R11, RZ ;  /* 0x0000000b081c7210 */ /* 0x000fe20007f7e0ff */
[----:B------:R-:W-:Y:S02]  /*4220*/  IMAD.X R27, RZ, RZ, RZ, P2 ;  /* 0x000000ffff1b7224 */ /* 0x000fe400010e06ff */
[----:B------:R-:W-:Y:S02]  /*4230*/  IMAD.X R23, RZ, RZ, RZ, P0 ;  /* 0x000000ffff177224 */ /* 0x000fe400000e06ff */
[----:B------:R-:W-:-:S02]  /*4240*/  IMAD.X R29, RZ, RZ, RZ, P3 ;  /* 0x000000ffff1d7224 */ /* 0x000fc400018e06ff */
[----:B------:R-:W-:Y:S02]  /*4250*/  IMAD.MOV.U32 R31, RZ, RZ, RZ ;  /* 0x000000ffff1f7224 */ /* 0x000fe400078e00ff */
[----:B------:R-:W-:-:S04]  /*4260*/  IMAD.WIDE.U32 R8, R36, R34, R26 ;  /* 0x0000002224087225 */ /* 0x000fc800078e001a */
[----:B------:R-:W-:-:S04]  /*4270*/  IMAD.WIDE.U32 R6, R37, R32, R22 ;  /* 0x0000002025067225 */ /* 0x000fc800078e0016 */
[----:B------:R-:W-:Y:S01]  /*4280*/  IMAD.WIDE.U32 R10, R36, R35, R28 ;  /* 0x00000023240a7225 */ /* 0x000fe200078e001c */
[----:B------:R-:W-:Y:S02]  /*4290*/  IADD3 R4, P0, PT, R5, R7, RZ ;  /* 0x0000000705047210 */ /* 0x000fe40007f1e0ff */
[----:B------:R-:W-:Y:S01]  /*42a0*/  IADD3 R6, P2, PT, R6, R9, RZ ;  /* 0x0000000906067210 */ /* 0x000fe20007f5e0ff */
[----:B------:R-:W-:Y:S01]  /*42b0*/  IMAD.WIDE.U32 R26, R38, R34, R30 ;  /* 0x00000022261a7225 */ /* 0x000fe200078e001e */
[----:B------:R-:W-:-:S03]  /*42c0*/  IADD3 R8, P3, PT, R8, R11, RZ ;  /* 0x0000000b08087210 */ /* 0x000fc60007f7e0ff */
[----:B------:R-:W-:Y:S01]  /*42d0*/  IMAD.X R5, RZ, RZ, RZ, P0 ;  /* 0x000000ffff057224 */ /* 0x000fe200000e06ff */
[----:B------:R-:W-:Y:S01]  /*42e0*/  IADD3 R10, P4, PT, R10, R27, RZ ;  /* 0x0000001b0a0a7210 */ /* 0x000fe20007f9e0ff */
[----:B------:R-:W-:Y:S02]  /*42f0*/  IMAD.X R7, RZ, RZ, RZ, P2 ;  /* 0x000000ffff077224 */ /* 0x000fe400010e06ff */
[----:B------:R-:W-:Y:S02]  /*4300*/  IMAD.X R9, RZ, RZ, RZ, P3 ;  /* 0x000000ffff097224 */ /* 0x000fe400018e06ff */
[----:B------:R-:W-:Y:S02]  /*4310*/  IMAD.X R11, RZ, RZ, RZ, P4 ;  /* 0x000000ffff0b7224 */ /* 0x000fe400020e06ff */
        /* <DEDUP_REMOVED lines=8> */
[----:B------:R-:W-:Y:S01]  /*43a0*/  IMAD.MOV.U32 R42, RZ, RZ, R10 ;  /* 0x000000ffff2a7224 */ /* 0x000fe200078e000a */
[----:B------:R-:W-:Y:S01]  /*43b0*/  IADD3.X R29, PT, PT, RZ, RZ, RZ, P2, !PT ;  /* 0x000000ffff1d7210 */ /* 0x000fe200017fe4ff */
[----:B------:R-:W-:Y:S02]  /*43c0*/  IMAD.MOV.U32 R43, RZ, RZ, RZ ;  /* 0x000000ffff2b7224 */ /* 0x000fe400078e00ff */
[----:B------:R-:W-:Y:S02]  /*43d0*/  IMAD.X R31, RZ, RZ, RZ, P3 ;  /* 0x000000ffff1f7224 */ /* 0x000fe400018e06ff */
[----:B------:R-:W-:-:S04]  /*43e0*/  IMAD.WIDE.U32 R6, R36, R32, R22 ;  /* 0x0000002024067225 */ /* 0x000fc800078e0016 */
[----:B------:R-:W-:Y:S01]  /*43f0*/  IMAD.WIDE.U32 R8, R35, R34, R28 ;  /* 0x0000002223087225 */ /* 0x000fe200078e001c */
[----:B------:R-:W-:-:S03]  /*4400*/  IADD3 R4, P0, PT, R5, R7, RZ ;  /* 0x0000000705047210 */ /* 0x000fc60007f1e0ff */
[----:B------:R-:W-:Y:S01]  /*4410*/  IMAD.WIDE.U32 R10, R36, R34, R30 ;  /* 0x00000022240a7225 */ /* 0x000fe200078e001e */
[----:B------:R-:W-:-:S03]  /*4420*/  IADD3 R6, P2, PT, R6, R9, RZ ;  /* 0x0000000906067210 */ /* 0x000fc60007f5e0ff */
        /* <DEDUP_REMOVED lines=64> */
[----:B------:R-:W-:-:S04]  /*4830*/  IMAD.WIDE.U32 R8, R33, R32, R10 ;  /* 0x0000002021087225 */ /* 0x000fc800078e000a */
[----:B------:R-:W-:Y:S01]  /*4840*/  IMAD.X R23, RZ, RZ, RZ, P3 ;  /* 0x000000ffff177224 */ /* 0x000fe200018e06ff */
[----:B------:R-:W-:Y:S01]  /*4850*/  IADD3 R6, P0, PT, R7, R9, RZ ;  /* 0x0000000907067210 */ /* 0x000fe20007f1e0ff */
[----:B------:R-:W-:-:S04]  /*4860*/  IMAD.WIDE.U32 R10, R34, R32, R4 ;  /* 0x00000020220a7225 */ /* 0x000fc800078e0004 */
[----:B------:R-:W-:Y:S01]  /*4870*/  IMAD.WIDE.U32 R4, R36, R41, R22 ;  /* 0x0000002924047225 */ /* 0x000fe200078e0016 */
[----:B------:R-:W-:-:S03]  /*4880*/  IADD3 R8, P2, PT, R8, R11, RZ ;  /* 0x0000000b08087210 */ /* 0x000fc60007f5e0ff */
[----:B------:R-:W-:Y:S01]  /*4890*/  IMAD.X R7, RZ, RZ, RZ, P0 ;  /* 0x000000ffff077224 */ /* 0x000fe200000e06ff */
[----:B------:R-:W-:Y:S01]  /*48a0*/  IADD3 R22, P3, PT, R10, R5, RZ ;  /* 0x000000050a167210 */ /* 0x000fe20007f7e0ff */
[----:B------:R-:W-:Y:S02]  /*48b0*/  IMAD.X R9, RZ, RZ, RZ, P2 ;  /* 0x000000ffff097224 */ /* 0x000fe400010e06ff */
[----:B------:R-:W-:-:S04]  /*48c0*/  IMAD.WIDE.U32 R10, R33, R41, R6 ;  /* 0x00000029210a7225 */ /* 0x000fc800078e0006 */
[----:B------:R-:W-:Y:S02]  /*48d0*/  IMAD.X R23, RZ, RZ, RZ, P3 ;  /* 0x000000ffff177224 */ /* 0x000fe400018e06ff */
[----:B------:R-:W-:-:S04]  /*48e0*/  IMAD.WIDE.U32 R8, R33, R32, R8 ;  /* 0x0000002021087225 */ /* 0x000fc800078e0008 */
[----:B------:R-:W-:Y:S01]  /*48f0*/  IMAD.WIDE.U32 R6, R35, R41, R22 ;  /* 0x0000002923067225 */ /* 0x000fe200078e0016 */
[----:B------:R-:W-:-:S03]  /*4900*/  IADD3 R22, P0, PT, R10, R9, RZ ;  /* 0x000000090a167210 */ /* 0x000fc60007f1e0ff */
[----:B------:R-:W-:Y:S01]  /*4910*/  IMAD.MOV.U32 R12, RZ, RZ, R44 ;  /* 0x000000ffff0c7224 */ /* 0x000fe200078e002c */
[----:B------:R-:W-:Y:S01]  /*4920*/  IADD3 R8, P2, PT, R8, R7, RZ ;  /* 0x0000000708087210 */ /* 0x000fe20007f5e0ff */
[----:B------:R-:W-:-:S04]  /*4930*/  IMAD.X R23, RZ, RZ, RZ, P0 ;  /* 0x000000ffff177224 */ /* 0x000fc800000e06ff */
[----:B------:R-:W-:Y:S02]  /*4940*/  IMAD.X R9, RZ, RZ, RZ, P2 ;  /* 0x000000ffff097224 */ /* 0x000fe400010e06ff */
[----:B------:R-:W-:-:S04]  /*4950*/  IMAD.WIDE.U32 R22, R32, R32, R22 ;  /* 0x0000002020167225 */ /* 0x000fc800078e0016 */
[----:B------:R-:W-:Y:S01]  /*4960*/  IMAD.WIDE.U32 R8, R34, R41, R8 ;  /* 0x0000002922087225 */ /* 0x000fe200078e0008 */
[----:B------:R-:W-:-:S04]  /*4970*/  IADD3 R52, P0, PT, R11, R23, RZ ;  /* 0x000000170b347210 */ /* 0x000fc80007f1e0ff */
[----:B------:R-:W-:Y:S01]  /*4980*/  IADD3 R10, P2, PT, R22, R9, RZ ;  /* 0x00000009160a7210 */ /* 0x000fe20007f5e0ff */
[----:B------:R-:W-:-:S04]  /*4990*/  IMAD.X R53, RZ, RZ, RZ, P0 ;  /* 0x000000ffff357224 */ /* 0x000fc800000e06ff */
[----:B------:R-:W-:Y:S02]  /*49a0*/  IMAD.X R11, RZ, RZ, RZ, P2 ;  /* 0x000000ffff0b7224 */ /* 0x000fe400010e06ff */
[----:B------:R-:W-:-:S04]  /*49b0*/  IMAD.WIDE.U32 R52, R32, R41, R52 ;  /* 0x0000002920347225 */ /* 0x000fc800078e0034 */
[----:B------:R-:W-:-:S05]  /*49c0*/  IMAD.WIDE.U32 R10, R33, R41, R10 ;  /* 0x00000029210a7225 */ /* 0x000fca00078e000a */
[----:B------:R-:W-:-:S05]  /*49d0*/  IADD3 R22, P0, PT, R52, R11, RZ ;  /* 0x0000000b34167210 */ /* 0x000fca0007f1e0ff */
[----:B------:R-:W-:Y:S02]  /*49e0*/  IMAD.X R23, RZ, RZ, RZ, P0 ;  /* 0x000000ffff177224 */ /* 0x000fe400000e06ff */
[----:B------:R-:W-:-:S05]  /*49f0*/  IMAD.WIDE.U32 R22, R32, R41, R22 ;  /* 0x0000002920167225 */ /* 0x000fca00078e0016 */
[----:B------:R-:W-:-:S05]  /*4a00*/  IADD3 R52, P0, PT, R53, R23, RZ ;  /* 0x0000001735347210 */ /* 0x000fca0007f1e0ff */
[----:B------:R-:W-:Y:S02]  /*4a10*/  IMAD.X R53, RZ, RZ, RZ, P0 ;  /* 0x000000ffff357224 */ /* 0x000fe400000e06ff */
[----:B------:R-:W-:-:S05]  /*4a20*/  IMAD.WIDE.U32 R52, R41, R41, R52 ;  /* 0x0000002929347225 */ /* 0x000fca00078e0034 */
[----:B0-----:R-:W-:-:S13]  /*4a30*/  ISETP.GT.U32.AND P2, PT, R53, UR4, PT ;  /* 0x0000000435007c0c */ /* 0x001fda000bf44070 */
.L_x_36:
[----:B------:R-:W-:Y:S04]  /*4a40*/  BSSY.RELIABLE B4, `(.L_x_32) ;  /* 0x000004c000047945 */ /* 0x000fe80003800100 */
[----:B------:R-:W-:Y:S05]  /*4a50*/  @P2 BRA `(.L_x_33) ;  /* 0x0000000400282947 */ /* 0x000fea0003800000 */
[----:B------:R-:W0:Y:S02]  /*4a60*/  LDC R3, c[0x3][0x1c] ;  /* 0x00c00700ff037b82 */ /* 0x000e240000000800 */
[----:B0-----:R-:W-:-:S13]  /*4a70*/  ISETP.LT.U32.AND P0, PT, R53, R3, PT ;  /* 0x000000033500720c */ /* 0x001fda0003f01070 */
[----:B------:R-:W-:Y:S05]  /*4a80*/  @P0 BRA `(.L_x_34) ;  /* 0x0000000000740947 */ /* 0x000fea0003800000 */
[----:B------:R-:W0:Y:S02]  /*4a90*/  LDC R21, c[0x3][0x18] ;  /* 0x00c00600ff157b82 */ /* 0x000e240000000800 */
[----:B0-----:R-:W-:-:S13]  /*4aa0*/  ISETP.LE.U32.AND P0, PT, R52, R21, PT ;  /* 0x000000153400720c */ /* 0x001fda0003f03070 */
[----:B------:R-:W-:Y:S05]  /*4ab0*/  @!P0 BRA `(.L_x_33) ;  /* 0x0000000400108947 */ /* 0x000fea0003800000 */
[----:B------:R-:W-:-:S13]  /*4ac0*/  ISETP.LT.U32.AND P0, PT, R52, R21, PT ;  /* 0x000000153400720c */ /* 0x000fda0003f01070 */
        /* <DEDUP_REMOVED lines=19> */
[----:B------:R-:W0:Y:S01]  /*4c00*/  LDCU.64 UR4, c[0x3][URZ] ;  /* 0x00c00000ff0477ac */ /* 0x000e220008000a00 */
[----:B------:R-:W-:Y:S02]  /*4c10*/  ISETP.GE.U32.AND P3, PT, R6, R21, PT ;  /* 0x000000150600720c */ /* 0x000fe40003f66070 */
[----:B0-----:R-:W-:-:S04]  /*4c20*/  ISETP.GE.U32.AND P0, PT, R12, UR4, PT ;  /* 0x000000040c007c0c */ /* 0x001fc8000bf06070 */
[----:B------:R-:W-:-:S04]  /*4c30*/  ISETP.LT.U32.OR P0, PT, R4, UR5, !P0 ;  /* 0x0000000504007c0c */ /* 0x000fc8000c701470 */
[----:B------:R-:W-:-:S13]  /*4c40*/  ISETP.LE.U32.AND P0, PT, R4, UR5, P0 ;  /* 0x0000000504007c0c */ /* 0x000fda0008703070 */
[----:B------:R-:W-:Y:S05]  /*4c50*/  @!P0 BRA P3, `(.L_x_33) ;  /* 0x0000000000a88947 */ /* 0x000fea0001800000 */
.L_x_34:
[----:B------:R-:W-:-:S13]  /*4c60*/  ISETP.NE.AND P0, PT, R44, RZ, PT ;  /* 0x000000ff2c00720c */ /* 0x000fda0003f05270 */
[----:B------:R-:W-:Y:S05]  /*4c70*/  @P0 BREAK.RELIABLE B4 ;  /* 0x0000000000040942 */ /* 0x000fea0003800100 */
[----:B------:R-:W-:Y:S05]  /*4c80*/  @P0 BRA `(.L_x_35) ;  /* 0x0000000400280947 */ /* 0x000fea0003800000 */
[----:B------:R-:W-:-:S13]  /*4c90*/  ISETP.LE.U32.AND P0, PT, R42, R3, PT ;  /* 0x000000032a00720c */ /* 0x000fda0003f03070 */
[----:B------:R-:W-:Y:S05]  /*4ca0*/  @!P0 BRA `(.L_x_33) ;  /* 0x0000000000948947 */ /* 0x000fea0003800000 */
[----:B------:R-:W-:-:S13]  /*4cb0*/  ISETP.LT.U32.AND P0, PT, R42, R3, PT ;  /* 0x000000032a00720c */ /* 0x000fda0003f01070 */
[----:B------:R-:W-:Y:S05]  /*4cc0*/  @P0 BREAK.RELIABLE B4 ;  /* 0x0000000000040942 */ /* 0x000fea0003800100 */
[----:B------:R-:W-:Y:S05]  /*4cd0*/  @P0 BRA `(.L_x_35) ;  /* 0x0000000400140947 */ /* 0x000fea0003800000 */
[----:B------:R-:W0:Y:S02]  /*4ce0*/  LDC R21, c[0x3][0x18] ;  /* 0x00c00600ff157b82 */ /* 0x000e240000000800 */
[----:B0-----:R-:W-:-:S13]  /*4cf0*/  ISETP.LE.U32.AND P0, PT, R30, R21, PT ;  /* 0x000000151e00720c */ /* 0x001fda0003f03070 */
        /* <DEDUP_REMOVED lines=25> */
[----:B------:R-:W0:Y:S02]  /*4e90*/  LDCU.64 UR4, c[0x3][URZ] ;  /* 0x00c00000ff0477ac */ /* 0x000e240008000a00 */
[----:B0-----:R-:W-:-:S04]  /*4ea0*/  ISETP.LT.U32.AND P0, PT, R46, UR4, PT ;  /* 0x000000042e007c0c */ /* 0x001fc8000bf01070 */
[----:B------:R-:W-:-:S04]  /*4eb0*/  ISETP.LT.U32.OR P0, PT, R48, UR5, P0 ;  /* 0x0000000530007c0c */ /* 0x000fc80008701470 */
[----:B------:R-:W-:-:S04]  /*4ec0*/  ISETP.LE.U32.AND P0, PT, R48, UR5, P0 ;  /* 0x0000000530007c0c */ /* 0x000fc80008703070 */
[----:B------:R-:W-:-:S13]  /*4ed0*/  ISETP.LT.U32.OR P0, PT, R50, R21, P0 ;  /* 0x000000153200720c */ /* 0x000fda0000701470 */
[----:B------:R-:W-:Y:S05]  /*4ee0*/  @P0 BREAK.RELIABLE B4 ;  /* 0x0000000000040942 */ /* 0x000fea0003800100 */
[----:B------:R-:W-:Y:S05]  /*4ef0*/  @P0 BRA `(.L_x_35) ;  /* 0x00000000008c0947 */ /* 0x000fea0003800000 */
.L_x_33:
[----:B------:R-:W-:Y:S05]  /*4f00*/  BSYNC.RELIABLE B4 ;  /* 0x0000000000047941 */ /* 0x000fea0003800100 */
.L_x_32:
[----:B------:R-:W0:Y:S01]  /*4f10*/  LDCU.128 UR4, c[0x3][URZ] ;  /* 0x00c00000ff0477ac */ /* 0x000e220008000c00 */
[----:B------:R-:W-:Y:S01]  /*4f20*/  IMAD.MOV.U32 R21, RZ, RZ, -0x1 ;  /* 0xffffffffff157424 */ /* 0x000fe200078e00ff */
[----:B------:R-:W1:Y:S01]  /*4f30*/  LDCU.128 UR16, c[0x3][0x10] ;  /* 0x00c00200ff1077ac */ /* 0x000e620008000c00 */
        /* <DEDUP_REMOVED lines=10> */
[----:B------:R-:W-:-:S04]  /*4fe0*/  IADD3.X R25, PT, PT, RZ, -0x1, R21, P0, P3 ;  /* 0xffffffffff197810 */ /* 0x000fc800007e6415 */
[----:B------:R-:W-:-:S04]  /*4ff0*/  LOP3.LUT R3, R25, 0x1, RZ, 0xc0, !PT ;  /* 0x0000000119037812 */ /* 0x000fc800078ec0ff */
[----:B-1----:R-:W-:-:S04]  /*5000*/  IADD3 R26, P0, P3, R26, -UR16, -R3 ;  /* 0x800000101a1a7c10 */ /* 0x002fc8000fb1e803 */
        /* <DEDUP_REMOVED lines=9> */
[----:B------:R-:W-:Y:S02]  /*50a0*/  IADD3.X R3, PT, PT, RZ, -0x1, R21, P0, P3 ;  /* 0xffffffffff037810 */ /* 0x000fe400007e6415 */
[----:B------:R-:W-:Y:S02]  /*50b0*/  ISETP.NE.AND P0, PT, R44, RZ, PT ;  /* 0x000000ff2c00720c */ /* 0x000fe40003f05270 */
[----:B------:R-:W-:-:S04]  /*50c0*/  LOP3.LUT R3, R3, 0x1, RZ, 0xc0, !PT ;  /* 0x0000000103037812 */ /* 0x000fc800078ec0ff */
[----:B------:R-:W-:Y:S01]  /*50d0*/  ISETP.EQ.U32.AND P3, PT, R3, 0x1, PT ;  /* 0x000000010300780c */ /* 0x000fe20003f62070 */
[----:B------:R-:W-:-:S03]  /*50e0*/  VIADD R3, R44, 0xffffffff ;  /* 0xffffffff2c037836 */ /* 0x000fc60000000000 */
[----:B------:R-:W-:-:S04]  /*50f0*/  ISETP.EQ.U32.AND.EX P0, PT, RZ, RZ, P0, P3 ;  /* 0x000000ffff00720c */ /* 0x000fc80000702130 */
[C---:B------:R-:W-:Y:S02]  /*5100*/  SEL R12, R3.reuse, R12, P0 ;  /* 0x0000000c030c7207 */ /* 0x040fe40000000000 */
[----:B------:R-:W-:Y:S01]  /*5110*/  SEL R44, R3, R44, P0 ;  /* 0x0000002c032c7207 */ /* 0x000fe20000000000 */
[----:B------:R-:W-:Y:S06]  /*5120*/  BRA `(.L_x_36) ;  /* 0xfffffff800447947 */ /* 0x000fec000383ffff */
.L_x_35:
[----:B------:R-:W-:Y:S05]  /*5130*/  BSYNC.RECONVERGENT B3 ;  /* 0x0000000000037941 */ /* 0x000fea0003800200 */
.L_x_31:
[----:B------:R-:W-:Y:S01]  /*5140*/  IMAD.SHL.U32 R54, R42, 0x2, RZ ;  /* 0x000000022a367824 */ /* 0x000fe200078e00ff */
[----:B------:R-:W-:Y:S01]  /*5150*/  SHF.L.U64.HI R31, R30, 0x1, R31 ;  /* 0x000000011e1f7819 */ /* 0x000fe2000001021f */
[----:B------:R-:W-:Y:S01]  /*5160*/  IMAD.SHL.U32 R4, R50, 0x2, RZ ;  /* 0x0000000232047824 */ /* 0x000fe200078e00ff */
[C---:B------:R-:W-:Y:S01]  /*5170*/  SHF.L.U64.HI R5, R48.reuse, 0x1, R49 ;  /* 0x0000000130057819 */ /* 0x040fe20000010231 */
[----:B------:R-:W-:Y:S01]  /*5180*/  IMAD.SHL.U32 R6, R48, 0x2, RZ ;  /* 0x0000000230067824 */ /* 0x000fe200078e00ff */
[----:B------:R-:W-:Y:S01]  /*5190*/  LOP3.LUT R54, R54, 0x1, R31, 0xf8, !PT ;  /* 0x0000000136367812 */ /* 0x000fe200078ef81f */
[----:B------:R-:W-:Y:S01]  /*51a0*/  IMAD.SHL.U32 R10, R24, 0x2, RZ ;  /* 0x00000002180a7824 */ /* 0x000fe200078e00ff */
[----:B------:R-:W-:Y:S01]  /*51b0*/  SHF.R.U64 R7, R46, 0x1f, R47 ;  /* 0x0000001f2e077819 */ /* 0x000fe2000000122f */
[----:B------:R-:W-:Y:S01]  /*51c0*/  IMAD.SHL.U32 R8, R26, 0x2, RZ ;  /* 0x000000021a087824 */ /* 0x000fe200078e00ff */
[----:B------:R-:W-:Y:S01]  /*51d0*/  ISETP.GT.U32.AND P0, PT, R54, R3, PT ;  /* 0x000000033600720c */ /* 0x000fe20003f04070 */
[----:B------:R-:W-:Y:S01]  /*51e0*/  BSSY.RECONVERGENT B3, `(.L_x_37) ;  /* 0x0000057000037945 */ /* 0x000fe20003800200 */
[----:B------:R-:W-:-:S03]  /*51f0*/  LOP3.LUT R5, R5, 0x1, RZ, 0xc0, !PT ;  /* 0x0000000105057812 */ /* 0x000fc600078ec0ff */
[----:B------:R-:W-:Y:S01]  /*5200*/  BSSY.RELIABLE B4, `(.L_x_38) ;  /* 0x000003a000047945 */ /* 0x000fe20003800100 */
[----:B------:R-:W-:Y:S02]  /*5210*/  LOP3.LUT R7, R7, 0x1, RZ, 0xc0, !PT ;  /* 0x0000000107077812 */ /* 0x000fe400078ec0ff */
[----:B------:R-:W-:Y:S01]  /*5220*/  LOP3.LUT R23, R5, 0xfffffffe, R4, 0xf8, !PT ;  /* 0xfffffffe05177812 */ /* 0x000fe200078ef804 */
[----:B------:R-:W-:Y:S01]  /*5230*/  IMAD.SHL.U32 R4, R30, 0x2, RZ ;  /* 0x000000021e047824 */ /* 0x000fe200078e00ff */
[----:B------:R-:W-:Y:S01]  /*5240*/  LOP3.LUT R12, R7, 0xfffffffe, R6, 0xf8, !PT ;  /* 0xfffffffe070c7812 */ /* 0x000fe200078ef806 */
[----:B------:R-:W-:Y:S01]  /*5250*/  IMAD.SHL.U32 R6, R28, 0x2, RZ ;  /* 0x000000021c067824 */ /* 0x000fe200078e00ff */
[----:B------:R-:W-:Y:S02]  /*5260*/  SHF.L.U64.HI R11, R50, 0x1, R51 ;  /* 0x00000001320b7819 */ /* 0x000fe40000010233 */
[----:B------:R-:W-:Y:S02]  /*5270*/  SHF.L.U64.HI R5, R28, 0x1, R29 ;  /* 0x000000011c057819 */ /* 0x000fe4000001021d */
[----:B------:R-:W-:Y:S01]  /*5280*/  SHF.L.U64.HI R9, R24, 0x1, R25 ;  /* 0x0000000118097819 */ /* 0x000fe20000010219 */
[----:B------:R-:W-:Y:S01]  /*5290*/  IMAD.MOV.U32 R25, RZ, RZ, R12 ;  /* 0x000000ffff197224 */ /* 0x000fe200078e000c */
[----:B------:R-:W-:-:S02]  /*52a0*/  SHF.L.U64.HI R7, R26, 0x1, R27 ;  /* 0x000000011a077819 */ /* 0x000fc4000001021b */
[----:B------:R-:W-:Y:S02]  /*52b0*/  LOP3.LUT R11, R11, 0x1, RZ, 0xc0, !PT ;  /* 0x000000010b0b7812 */ /* 0x000fe400078ec0ff */
[----:B------:R-:W-:Y:S02]  /*52c0*/  LOP3.LUT R5, R5, 0x1, RZ, 0xc0, !PT ;  /* 0x0000000105057812 */ /* 0x000fe400078ec0ff */
[----:B------:R-:W-:Y:S02]  /*52d0*/  LOP3.LUT R9, R9, 0x1, RZ, 0xc0, !PT ;  /* 0x0000000109097812 */ /* 0x000fe400078ec0ff */
[----:B------:R-:W-:Y:S02]  /*52e0*/  LOP3.LUT R7, R7, 0x1, RZ, 0xc0, !PT ;  /* 0x0000000107077812 */ /* 0x000fe400078ec0ff */
[----:B------:R-:W-:Y:S02]  /*52f0*/  LOP3.LUT R21, R11, 0xfffffffe, R10, 0xf8, !PT ;  /* 0xfffffffe0b157812 */ /* 0x000fe400078ef80a */
[----:B------:R-:W-:Y:S01]  /*5300*/  LOP3.LUT R5, R5, 0xfffffffe, R4, 0xf8, !PT ;  /* 0xfffffffe05057812 */ /* 0x000fe200078ef804 */
[----:B------:R-:W-:Y:S01]  /*5310*/  IMAD.SHL.U32 R4, R46, 0x2, RZ ;  /* 0x000000022e047824 */ /* 0x000fe200078e00ff */
[----:B------:R-:W-:-:S02]  /*5320*/  LOP3.LUT R11, R9, 0xfffffffe, R8, 0xf8, !PT ;  /* 0xfffffffe090b7812 */ /* 0x000fc400078ef808 */
[----:B------:R-:W-:Y:S01]  /*5330*/  LOP3.LUT R7, R7, 0xfffffffe, R6, 0xf8, !PT ;  /* 0xfffffffe07077812 */ /* 0x000fe200078ef806 */
[----:B------:R-:W-:Y:S06]  /*5340*/  @P0 BRA `(.L_x_39) ;  /* 0x0000000000940947 */ /* 0x000fec0003800000 */
[----:B------:R-:W-:-:S13]  /*5350*/  ISETP.GE.U32.AND P0, PT, R54, R3, PT ;  /* 0x000000033600720c */ /* 0x000fda0003f06070 */
[----:B------:R-:W-:Y:S05]  /*5360*/  @!P0 BREAK.RELIABLE B4 ;  /* 0x0000000000048942 */ /* 0x000fea0003800100 */
[----:B------:R-:W-:Y:S05]  /*5370*/  @!P0 BRA `(.L_x_40) ;  /* 0x0000000000f48947 */ /* 0x000fea0003800000 */
        /* <DEDUP_REMOVED lines=28> */
[----:B0-----:R-:W-:-:S04]  /*5540*/  ISETP.GE.U32.AND P0, PT, R4, UR4, PT ;  /* 0x0000000404007c0c */ /* 0x001fc8000bf06070 */
[----:B------:R-:W-:-:S04]  /*5550*/  ISETP.LT.U32.OR P0, PT, R12, UR5, !P0 ;  /* 0x000000050c007c0c */ /* 0x000fc8000c701470 */
[----:B------:R-:W-:-:S04]  /*5560*/  ISETP.LE.U32.AND P0, PT, R12, UR5, P0 ;  /* 0x000000050c007c0c */ /* 0x000fc80008703070 */
[----:B------:R-:W-:-:S13]  /*5570*/  ISETP.LT.U32.OR P0, PT, R23, R6, P0 ;  /* 0x000000061700720c */ /* 0x000fda0000701470 */
[----:B------:R-:W-:Y:S05]  /*5580*/  @P0 BREAK.RELIABLE B4 ;  /* 0x0000000000040942 */ /* 0x000fea0003800100 */
[----:B------:R-:W-:Y:S05]  /*5590*/  @P0 BRA `(.L_x_40) ;  /* 0x00000000006c0947 */ /* 0x000fea0003800000 */
.L_x_39:
[----:B------:R-:W-:Y:S05]  /*55a0*/  BSYNC.RELIABLE B4 ;  /* 0x0000000000047941 */ /* 0x000fea0003800100 */
.L_x_38:
[----:B------:R-:W0:Y:S01]  /*55b0*/  LDCU.128 UR4, c[0x3][URZ] ;  /* 0x00c00000ff0477ac */ /* 0x000e220008000c00 */
[----:B------:R-:W-:Y:S01]  /*55c0*/  IMAD.MOV.U32 R8, RZ, RZ, -0x1 ;  /* 0xffffffffff087424 */ /* 0x000fe200078e00ff */
[----:B0-----:R-:W-:-:S05]  /*55d0*/  IADD3 R4, P0, PT, R4, -UR4, RZ ;  /* 0x8000000404047c10 */ /* 0x001fca000ff1e0ff */
[----:B------:R-:W-:-:S05]  /*55e0*/  IMAD.X R6, RZ, RZ, -0x1, P0 ;  /* 0xffffffffff067424 */ /* 0x000fca00000e06ff */
[----:B------:R-:W-:-:S04]  /*55f0*/  LOP3.LUT R6, R6, 0x1, RZ, 0xc0, !PT ;  /* 0x0000000106067812 */ /* 0x000fc800078ec0ff */
[----:B------:R-:W-:Y:S01]  /*5600*/  IADD3 R25, P0, P2, R25, -UR5, -R6 ;  /* 0x8000000519197c10 */ /* 0x000fe2000fa1e806 */
[----:B------:R-:W0:Y:S03]  /*5610*/  LDCU.64 UR4, c[0x3][0x10] ;  /* 0x00c00200ff0477ac */ /* 0x000e260008000a00 */
        /* <DEDUP_REMOVED lines=8> */
[----:B0-----:R-:W-:Y:S01]  /*56a0*/  IADD3 R11, P0, P2, R11, -UR4, -R6 ;  /* 0x800000040b0b7c10 */ /* 0x001fe2000fa1e806 */
[----:B------:R-:W0:Y:S03]  /*56b0*/  LDCU UR4, c[0x3][0x18] ;  /* 0x00c00300ff0477ac */ /* 0x000e260008000800 */
[----:B------:R-:W-:-:S04]  /*56c0*/  IADD3.X R6, PT, PT, RZ, -0x1, R8, P0, P2 ;  /* 0xffffffffff067810 */ /* 0x000fc800007e4408 */
[----:B------:R-:W-:-:S04]  /*56d0*/  LOP3.LUT R6, R6, 0x1, RZ, 0xc0, !PT ;  /* 0x0000000106067812 */ /* 0x000fc800078ec0ff */
[----:B------:R-:W-:-:S04]  /*56e0*/  IADD3 R7, P0, P2, R7, -UR5, -R6 ;  /* 0x8000000507077c10 */ /* 0x000fc8000fa1e806 */
[----:B------:R-:W-:-:S04]  /*56f0*/  IADD3.X R6, PT, PT, RZ, -0x1, R8, P0, P2 ;  /* 0xffffffffff067810 */ /* 0x000fc800007e4408 */
[----:B------:R-:W-:-:S04]  /*5700*/  LOP3.LUT R6, R6, 0x1, RZ, 0xc0, !PT ;  /* 0x0000000106067812 */ /* 0x000fc800078ec0ff */
[----:B0-----:R-:W-:-:S04]  /*5710*/  IADD3 R5, P0, P2, R5, -UR4, -R6 ;  /* 0x8000000405057c10 */ /* 0x001fc8000fa1e806 */
[----:B------:R-:W-:-:S04]  /*5720*/  IADD3.X R6, PT, PT, RZ, -0x1, R8, P0, P2 ;  /* 0xffffffffff067810 */ /* 0x000fc800007e4408 */
[----:B------:R-:W-:-:S04]  /*5730*/  LOP3.LUT R6, R6, 0x1, RZ, 0xc0, !PT ;  /* 0x0000000106067812 */ /* 0x000fc800078ec0ff */
[----:B------:R-:W-:-:S07]  /*5740*/  IADD3 R54, PT, PT, R54, -R6, -R3 ;  /* 0x8000000636367210 */ /* 0x000fce0007ffe803 */
.L_x_40:
[----:B------:R-:W-:Y:S05]  /*5750*/  BSYNC.RECONVERGENT B3 ;  /* 0x0000000000037941 */ /* 0x000fea0003800200 */
.L_x_37:
[----:B------:R-:W-:Y:S01]  /*5760*/  IMAD.IADD R55, R4, 0x1, R46 ;  /* 0x0000000104377824 */ /* 0x000fe200078e022e */
[----:B------:R-:W-:Y:S04]  /*5770*/  BSSY.RECONVERGENT B3, `(.L_x_41) ;  /* 0x0000053000037945 */ /* 0x000fe80003800200 */
[----:B------:R-:W-:Y:S01]  /*5780*/  BSSY.RELIABLE B4, `(.L_x_42) ;  /* 0x0000037000047945 */ /* 0x000fe20003800100 */
[----:B------:R-:W-:-:S04]  /*5790*/  ISETP.GE.U32.AND P0, PT, R55, R4, PT ;  /* 0x000000043700720c */ /* 0x000fc80003f06070 */
[----:B------:R-:W-:-:S04]  /*57a0*/  SEL R9, RZ, 0x1, P0 ;  /* 0x00000001ff097807 */ /* 0x000fc80000000000 */
[----:B------:R-:W-:-:S04]  /*57b0*/  IADD3 R53, P0, P2, R48, R25, R9 ;  /* 0x0000001930357210 */ /* 0x000fc80007a1e009 */
[----:B------:R-:W-:-:S04]  /*57c0*/  IADD3.X R9, PT, PT, RZ, RZ, RZ, P0, P2 ;  /* 0x000000ffff097210 */ /* 0x000fc800007e44ff */
        /* <DEDUP_REMOVED lines=10> */
[----:B------:R-:W-:-:S04]  /*5870*/  IADD3 R54, PT, PT, R42, R54, R5 ;  /* 0x000000362a367210 */ /* 0x000fc80007ffe005 */
[----:B------:R-:W-:-:S13]  /*5880*/  ISETP.GT.U32.AND P0, PT, R54, R3, PT ;  /* 0x000000033600720c */ /* 0x000fda0003f04070 */
[----:B------:R-:W-:Y:S05]  /*5890*/  @P0 BRA `(.L_x_43) ;  /* 0x0000000000940947 */ /* 0x000fea0003800000 */
        /* <DEDUP_REMOVED lines=37> */
.L_x_43:
[----:B------:R-:W-:Y:S05]  /*5af0*/  BSYNC.RELIABLE B4 ;  /* 0x0000000000047941 */ /* 0x000fea0003800100 */
.L_x_42:
        /* <DEDUP_REMOVED lines=26> */
.L_x_44:
[----:B------:R-:W-:Y:S05]  /*5ca0*/  BSYNC.RECONVERGENT B3 ;  /* 0x0000000000037941 */ /* 0x000fea0003800200 */
.L_x_41:
[----:B------:R-:W-:Y:S01]  /*5cb0*/  IMAD.WIDE.U32 R10, R16, 0x2, RZ ;  /* 0x00000002100a7825 */ /* 0x000fe200078e00ff */
[----:B------:R-:W-:Y:S04]  /*5cc0*/  BSSY.RECONVERGENT B3, `(.L_x_45) ;  /* 0x000005b000037945 */ /* 0x000fe80003800200 */
[----:B------:R-:W-:Y:S01]  /*5cd0*/  BSSY.RELIABLE B4, `(.L_x_46) ;  /* 0x000003f000047945 */ /* 0x000fe20003800100 */
[----:B------:R-:W-:Y:S01]  /*5ce0*/  IMAD.MOV.U32 R8, RZ, RZ, R11 ;  /* 0x000000ffff087224 */ /* 0x000fe200078e000b */
[----:B------:R-:W-:Y:S01]  /*5cf0*/  SHF.R.U32.HI R11, RZ, 0x1f, R39 ;  /* 0x0000001fff0b7819 */ /* 0x000fe20000011627 */
[----:B------:R-:W-:Y:S02]  /*5d00*/  IMAD.MOV.U32 R9, RZ, RZ, RZ ;  /* 0x000000ffff097224 */ /* 0x000fe400078e00ff */
[----:B------:R-:W-:-:S02]  /*5d10*/  IMAD.MOV.U32 R7, RZ, RZ, RZ ;  /* 0x000000ffff077224 */ /* 0x000fc400078e00ff */
[----:B------:R-:W-:-:S04]  /*5d20*/  IMAD.WIDE.U32 R8, R15, 0x2, R8 ;  /* 0x000000020f087825 */ /* 0x000fc800078e0008 */
[----:B------:R-:W-:Y:S02]  /*5d30*/  IMAD.MOV.U32 R6, RZ, RZ, R9 ;  /* 0x000000ffff067224 */ /* 0x000fe400078e0009 */
[----:B------:R-:W-:Y:S02]  /*5d40*/  IMAD.MOV.U32 R5, RZ, RZ, RZ ;  /* 0x000000ffff057224 */ /* 0x000fe400078e00ff */
[----:B------:R-:W-:-:S04]  /*5d50*/  IMAD.WIDE.U32 R6, R14, 0x2, R6 ;  /* 0x000000020e067825 */ /* 0x000fc800078e0006 */
[----:B------:R-:W-:Y:S02]  /*5d60*/  IMAD.MOV.U32 R4, RZ, RZ, R7 ;  /* 0x000000ffff047224 */ /* 0x000fe400078e0007 */
[----:B------:R-:W-:-:S04]  /*5d70*/  IMAD.WIDE.U32 R22, R17, 0x2, RZ ;  /* 0x0000000211167825 */ /* 0x000fc800078e00ff */
[----:B------:R-:W-:Y:S01]  /*5d80*/  IMAD.WIDE.U32 R4, R13, 0x2, R4 ;  /* 0x000000020d047825 */ /* 0x000fe200078e0004 */
[----:B------:R-:W-:-:S03]  /*5d90*/  LOP3.LUT R10, R23, R10, RZ, 0xfc, !PT ;  /* 0x0000000a170a7212 */ /* 0x000fc600078efcff */
[----:B------:R-:W-:Y:S02]  /*5da0*/  IMAD R46, R20, 0x2, R5 ;  /* 0x00000002142e7824 */ /* 0x000fe400078e0205 */
[----:B------:R-:W-:-:S03]  /*5db0*/  IMAD.WIDE.U32 R24, R18, 0x2, RZ ;  /* 0x0000000212187825 */ /* 0x000fc600078e00ff */
[----:B------:R-:W-:Y:S01]  /*5dc0*/  ISETP.GT.U32.AND P0, PT, R46, R3, PT ;  /* 0x000000032e00720c */ /* 0x000fe20003f04070 */
[----:B------:R-:W-:Y:S01]  /*5dd0*/  IMAD.SHL.U32 R43, R39, 0x2, RZ ;  /* 0x00000002272b7824 */ /* 0x000fe200078e00ff */
[----:B------:R-:W-:Y:S02]  /*5de0*/  LOP3.LUT R23, R25, R22, RZ, 0xfc, !PT ;  /* 0x0000001619177212 */ /* 0x000fe400078efcff */
[----:B------:R-:W-:-:S09]  /*5df0*/  LOP3.LUT R24, R24, R11, RZ, 0xfc, !PT ;  /* 0x0000000b18187212 */ /* 0x000fd200078efcff */
[----:B------:R-:W-:Y:S05]  /*5e00*/  @P0 BRA `(.L_x_47) ;  /* 0x0000000000ac0947 */ /* 0x000fea0003800000 */
[----:B------:R-:W-:Y:S01]  /*5e10*/  ISETP.GE.U32.AND P0, PT, R46, R3, PT ;  /* 0x000000032e00720c */ /* 0x000fe20003f06070 */
[----:B------:R-:W-:Y:S01]  /*5e20*/  IMAD.MOV.U32 R44, RZ, RZ, R23 ;  /* 0x000000ffff2c7224 */ /* 0x000fe200078e0017 */
[----:B------:R-:W-:Y:S01]  /*5e30*/  MOV R47, R24 ;  /* 0x00000018002f7202 */ /* 0x000fe20000000f00 */
[----:B------:R-:W-:Y:S02]  /*5e40*/  IMAD.MOV.U32 R45, RZ, RZ, R10 ;  /* 0x000000ffff2d7224 */ /* 0x000fe400078e000a */
[----:B------:R-:W-:Y:S02]  /*5e50*/  IMAD.MOV.U32 R40, RZ, RZ, R8 ;  /* 0x000000ffff287224 */ /* 0x000fe400078e0008 */
[----:B------:R-:W-:Y:S02]  /*5e60*/  IMAD.MOV.U32 R21, RZ, RZ, R6 ;  /* 0x000000ffff157224 */ /* 0x000fe400078e0006 */
[----:B------:R-:W-:-:S04]  /*5e70*/  IMAD.MOV.U32 R12, RZ, RZ, R4 ;  /* 0x000000ffff0c7224 */ /* 0x000fc800078e0004 */
        /* <DEDUP_REMOVED lines=36> */
.L_x_47:
[----:B------:R-:W-:Y:S05]  /*60c0*/  BSYNC.RELIABLE B4 ;  /* 0x0000000000047941 */ /* 0x000fea0003800100 */
.L_x_46:
        /* <DEDUP_REMOVED lines=26> */
.L_x_48:
[----:B------:R-:W-:Y:S05]  /*6270*/  BSYNC.RECONVERGENT B3 ;  /* 0x0000000000037941 */ /* 0x000fea0003800200 */
.L_x_45:
[----:B------:R-:W0:Y:S01]  /*6280*/  LDC.64 R4, c[0x3][RZ] ;  /* 0x00c00000ff047b82 */ /* 0x000e220000000a00 */
[----:B------:R-:W-:Y:S01]  /*6290*/  BSSY.RECONVERGENT B3, `(.L_x_49) ;  /* 0x0000291000037945 */ /* 0x000fe20003800200 */
[----:B------:R-:W-:Y:S01]  /*62a0*/  IMAD.MOV.U32 R57, RZ, RZ, 0x1 ;  /* 0x00000001ff397424 */ /* 0x000fe200078e00ff */
[----:B------:R-:W-:Y:S01]  /*62b0*/  CS2R R58, SRZ ;  /* 0x00000000003a7805 */ /* 0x000fe2000001ff00 */
[----:B------:R-:W-:Y:S01]  /*62c0*/  IMAD.MOV.U32 R56, RZ, RZ, RZ ;  /* 0x000000ffff387224 */ /* 0x000fe200078e00ff */
[----:B------:R-:W-:Y:S02]  /*62d0*/  CS2R R60, SRZ ;  /* 0x00000000003c7805 */ /* 0x000fe4000001ff00 */
[----:B------:R-:W-:Y:S01]  /*62e0*/  CS2R R62, SRZ ;  /* 0x00000000003e7805 */ /* 0x000fe2000001ff00 */
[----:B------:R-:W-:Y:S01]  /*62f0*/  IMAD.MOV.U32 R64, RZ, RZ, RZ ;  /* 0x000000ffff407224 */ /* 0x000fe200078e00ff */
[----:B------:R-:W1:Y:S08]  /*6300*/  LDC.64 R6, c[0x3][0x8] ;  /* 0x00c00200ff067b82 */ /* 0x000e700000000a00 */
[----:B------:R-:W2:Y:S01]  /*6310*/  LDC.64 R8, c[0x3][0x10] ;  /* 0x00c00400ff087b82 */ /* 0x000ea20000000a00 */
[----:B0-----:R-:W-:-:S07]  /*6320*/  IADD3 R4, P0, PT, R4, -0x2, RZ ;  /* 0xfffffffe04047810 */ /* 0x001fce0007f1e0ff */
[----:B------:R-:W0:Y:S01]  /*6330*/  LDC R23, c[0x3][0x18] ;  /* 0x00c00600ff177b82 */ /* 0x000e220000000800 */
[----:B------:R-:W-:-:S05]  /*6340*/  IMAD.X R10, RZ, RZ, -0x1, P0 ;  /* 0xffffffffff0a7424 */ /* 0x000fca00000e06ff */
[----:B------:R-:W-:-:S04]  /*6350*/  IADD3 R5, P0, PT, R10, R5, RZ ;  /* 0x000000050a057210 */ /* 0x000fc80007f1e0ff */
[----:B------:R-:W-:-:S04]  /*6360*/  LEA.HI.X.SX32 R11, R10, RZ, 0x1, P0 ;  /* 0x000000ff0a0b7211 */ /* 0x000fc800000f0eff */
[----:B-1----:R-:W-:-:S04]  /*6370*/  IADD3 R6, P0, PT, R11, R6, RZ ;  /* 0x000000060b067210 */ /* 0x002fc80007f1e0ff */
[----:B------:R-:W-:-:S04]  /*6380*/  LEA.HI.X.SX32 R10, R11, RZ, 0x1, P0 ;  /* 0x000000ff0b0a7211 */ /* 0x000fc800000f0eff */
[----:B------:R-:W-:-:S04]  /*6390*/  IADD3 R7, P0, PT, R10, R7, RZ ;  /* 0x000000070a077210 */ /* 0x000fc80007f1e0ff */
[----:B------:R-:W-:Y:S01]  /*63a0*/  LEA.HI.X.SX32 R11, R10, RZ, 0x1, P0 ;  /* 0x000000ff0a0b7211 */ /* 0x000fe200000f0eff */
[----:B------:R1:W-:Y:S03]  /*63b0*/  STL.128 [R1+0x40], R4 ;  /* 0x0000400401007387 */ /* 0x0003e60000100c00 */
[----:B--2---:R-:W-:-:S04]  /*63c0*/  IADD3 R8, P0, PT, R11, R8, RZ ;  /* 0x000000080b087210 */ /* 0x004fc80007f1e0ff */
[----:B------:R-:W-:-:S04]  /*63d0*/  LEA.HI.X.SX32 R22, R11, RZ, 0x1, P0 ;  /* 0x000000ff0b167211 */ /* 0x000fc800000f0eff */
[----:B------:R-:W-:-:S04]  /*63e0*/  IADD3 R9, P0, PT, R22, R9, RZ ;  /* 0x0000000916097210 */ /* 0x000fc80007f1e0ff */
[----:B------:R-:W-:-:S04]  /*63f0*/  LEA.HI.X.SX32 R22, R22, RZ, 0x1, P0 ;  /* 0x000000ff16167211 */ /* 0x000fc800000f0eff */
[----:B0-----:R-:W-:-:S04]  /*6400*/  IADD3 R10, P0, PT, R22, R23, RZ ;  /* 0x00000017160a7210 */ /* 0x001fc80007f1e0ff */
[----:B------:R-:W-:-:S05]  /*6410*/  LEA.HI.X.SX32 R22, R22, RZ, 0x1, P0 ;  /* 0x000000ff16167211 */ /* 0x000fca00000f0eff */
[----:B------:R-:W-:-:S05]  /*6420*/  IMAD.IADD R11, R22, 0x1, R3 ;  /* 0x00000001160b7824 */ /* 0x000fca00078e0203 */
[----:B------:R1:W-:Y:S02]  /*6430*/  STL.128 [R1+0x50], R8 ;  /* 0x0000500801007387 */ /* 0x0003e40000100c00 */
.L_x_63:
[----:B-1----:R-:W-:Y:S01]  /*6440*/  SHF.R.U32.HI R4, RZ, 0x5, R64 ;  /* 0x00000005ff047819 */ /* 0x002fe20000011640 */
[----:B------:R-:W-:-:S04]  /*6450*/  IMAD.U32 R3, RZ, RZ, UR13 ;  /* 0x0000000dff037e24 */ /* 0x000fc8000f8e00ff */
[----:B------:R-:W-:-:S05]  /*6460*/  IMAD R4, R4, 0x4, R3 ;  /* 0x0000000404047824 */ /* 0x000fca00078e0203 */
[----:B------:R-:W2:Y:S01]  /*6470*/  LDL R5, [R4] ;  /* 0x0000000004057983 */ /* 0x000ea20000100800 */
[----:B------:R-:W-:Y:S01]  /*6480*/  BSSY.RECONVERGENT B4, `(.L_x_50) ;  /* 0x000013c000047945 */ /* 0x000fe20003800200 */
[----:B--2---:R-:W-:Y:S01]  /*6490*/  SHF.R.W.U32.HI R5, RZ, R64, R5 ;  /* 0x00000040ff057219 */ /* 0x004fe20000011e05 */
[----:B------:R-:W-:-:S03]  /*64a0*/  VIADD R64, R64, 0x1 ;  /* 0x0000000140407836 */ /* 0x000fc60000000000 */
[----:B------:R-:W-:Y:S02]  /*64b0*/  LOP3.LUT R5, R5, 0x1, RZ, 0xc0, !PT ;  /* 0x0000000105057812 */ /* 0x000fe400078ec0ff */
[----:B------:R-:W-:Y:S02]  /*64c0*/  ISETP.NE.AND P2, PT, R64, 0x100, PT ;  /* 0x000001004000780c */ /* 0x000fe40003f45270 */
[----:B------:R-:W-:-:S13]  /*64d0*/  ISETP.NE.U32.AND P0, PT, R5, 0x1, PT ;  /* 0x000000010500780c */ /* 0x000fda0003f05070 */
[----:B------:R-:W-:Y:S05]  /*64e0*/  @P0 BRA `(.L_x_51) ;  /* 0x0000001000d40947 */ /* 0x000fea0003800000 */
[----:B------:R-:W-:Y:S01]  /*64f0*/  IMAD.WIDE.U32 R8, R43, R57, RZ ;  /* 0x000000392b087225 */ /* 0x000fe200078e00ff */
[----:B------:R-:W0:Y:S01]  /*6500*/  LDCU UR4, c[0x3][0x1c] ;  /* 0x00c00380ff0477ac */ /* 0x000e220008000800 */
[----:B------:R-:W-:Y:S02]  /*6510*/  BSSY.RECONVERGENT B5, `(.L_x_51) ;  /* 0x0000132000057945 */ /* 0x000fe40003800200 */
[----:B------:R-:W-:Y:S02]  /*6520*/  IMAD.MOV.U32 R6, RZ, RZ, R9 ;  /* 0x000000ffff067224 */ /* 0x000fe400078e0009 */
[----:B------:R-:W-:Y:S02]  /*6530*/  IMAD.MOV.U32 R7, RZ, RZ, RZ ;  /* 0x000000ffff077224 */ /* 0x000fe400078e00ff */
[----:B------:R-:W-:Y:S02]  /*6540*/  IMAD.MOV.U32 R11, RZ, RZ, RZ ;  /* 0x000000ffff0b7224 */ /* 0x000fe400078e00ff */
[----:B------:R-:W-:-:S04]  /*6550*/  IMAD.WIDE.U32 R6, R57, R47, R6 ;  /* 0x0000002f39067225 */ /* 0x000fc800078e0006 */
[----:B------:R-:W-:Y:S02]  /*6560*/  IMAD.MOV.U32 R10, RZ, RZ, R7 ;  /* 0x000000ffff0a7224 */ /* 0x000fe400078e0007 */
[----:B------:R-:W-:Y:S02]  /*6570*/  IMAD.MOV.U32 R7, RZ, RZ, RZ ;  /* 0x000000ffff077224 */ /* 0x000fe400078e00ff */
[----:B------:R-:W-:-:S04]  /*6580*/  IMAD.WIDE.U32 R10, R57, R44, R10 ;  /* 0x0000002c390a7225 */ /* 0x000fc800078e000a */
[----:B------:R-:W-:-:S05]  /*6590*/  IMAD.WIDE.U32 R6, R63, R43, R6 ;  /* 0x0000002b3f067225 */ /* 0x000fca00078e0006 */
[----:B------:R-:W-:Y:S01]  /*65a0*/  IADD3 R4, P0, PT, R10, R7, RZ ;  /* 0x000000070a047210 */ /* 0x000fe20007f1e0ff */
[----:B------:R-:W-:Y:S02]  /*65b0*/  IMAD.MOV.U32 R10, RZ, RZ, R11 ;  /* 0x000000ffff0a7224 */ /* 0x000fe400078e000b */
[----:B------:R-:W-:Y:S02]  /*65c0*/  IMAD.MOV.U32 R11, RZ, RZ, RZ ;  /* 0x000000ffff0b7224 */ /* 0x000fe400078e00ff */
[----:B------:R-:W-:Y:S02]  /*65d0*/  IMAD.X R5, RZ, RZ, RZ, P0 ;  /* 0x000000ffff057224 */ /* 0x000fe400000e06ff */
[----:B------:R-:W-:-:S04]  /*65e0*/  IMAD.WIDE.U32 R10, R57, R45, R10 ;  /* 0x0000002d390a7225 */ /* 0x000fc800078e000a */
[----:B------:R-:W-:-:S05]  /*65f0*/  IMAD.WIDE.U32 R4, R63, R47, R4 ;  /* 0x0000002f3f047225 */ /* 0x000fca00078e0004 */
[----:B------:R-:W-:Y:S01]  /*6600*/  IADD3 R26, P0, PT, R10, R5, RZ ;  /* 0x000000050a1a7210 */ /* 0x000fe20007f1e0ff */
[----:B------:R-:W-:Y:S02]  /*6610*/  IMAD.MOV.U32 R10, RZ, RZ, R11 ;  /* 0x000000ffff0a7224 */ /* 0x000fe400078e000b */
[----:B------:R-:W-:Y:S02]  /*6620*/  IMAD.MOV.U32 R11, RZ, RZ, RZ ;  /* 0x000000ffff0b7224 */ /* 0x000fe400078e00ff */
[----:B------:R-:W-:Y:S02]  /*6630*/  IMAD.X R27, RZ, RZ, RZ, P0 ;  /* 0x000000ffff1b7224 */ /* 0x000fe400000e06ff */
[----:B------:R-:W-:Y:S02]  /*6640*/  IMAD.MOV.U32 R5, RZ, RZ, RZ ;  /* 0x000000ffff057224 */ /* 0x000fe400078e00ff */
        /* <DEDUP_REMOVED lines=22> */
[----:B------:R-:W-:Y:S01]  /*67b0*/  IMAD.MOV.U32 R27, RZ, RZ, RZ ;  /* 0x000000ffff1b7224 */ /* 0x000fe200078e00ff */
[----:B------:R-:W-:Y:S01]  /*67c0*/  IADD3 R30, P3, PT, R30, R29, RZ ;  /* 0x0000001d1e1e7210 */ /* 0x000fe20007f7e0ff */
[----:B------:R-:W-:Y:S02]  /*67d0*/  IMAD.MOV.U32 R10, RZ, RZ, R11 ;  /* 0x000000ffff0a7224 */ /* 0x000fe400078e000b */
[----:B------:R-:W-:-:S04]  /*67e0*/  IMAD.WIDE.U32 R26, R61, R43, R26 ;  /* 0x0000002b3d1a7225 */ /* 0x000fc800078e001a */
[----:B------:R-:W-:Y:S01]  /*67f0*/  IMAD.X R25, RZ, RZ, RZ, P0 ;  /* 0x000000ffff197224 */ /* 0x000fe200000e06ff */
[----:B------:R-:W-:Y:S01]  /*6800*/  IADD3 R28, P0, PT, R28, R27, RZ ;  /* 0x0000001b1c1c7210 */ /* 0x000fe20007f1e0ff */
[----:B------:R-:W-:Y:S02]  /*6810*/  IMAD.MOV.U32 R11, RZ, RZ, RZ ;  /* 0x000000ffff0b7224 */ /* 0x000fe400078e00ff */
[----:B------:R-:W-:Y:S02]  /*6820*/  IMAD.X R31, RZ, RZ, RZ, P3 ;  /* 0x000000ffff1f7224 */ /* 0x000fe400018e06ff */
[----:B------:R-:W-:-:S04]  /*6830*/  IMAD.WIDE.U32 R10, R57, R46, R10 ;  /* 0x0000002e390a7225 */ /* 0x000fc800078e000a */
[----:B------:R-:W-:-:S04]  /*6840*/  IMAD.WIDE.U32 R24, R63, R21, R24 ;  /* 0x000000153f187225 */ /* 0x000fc800078e0018 */
[----:B------:R-:W-:-:S04]  /*6850*/  IMAD.WIDE.U32 R30, R62, R45, R30 ;  /* 0x0000002d3e1e7225 */ /* 0x000fc800078e001e */
[----:B------:R-:W-:Y:S01]  /*6860*/  IMAD.X R29, RZ, RZ, RZ, P0 ;  /* 0x000000ffff1d7224 */ /* 0x000fe200000e06ff */
[----:B------:R-:W-:Y:S01]  /*6870*/  IADD3 R66, P0, PT, R10, R25, RZ ;  /* 0x000000190a427210 */ /* 0x000fe20007f1e0ff */
[----:B------:R-:W-:Y:S01]  /*6880*/  IMAD.MOV.U32 R57, RZ, RZ, R8 ;  /* 0x000000ffff397224 */ /* 0x000fe200078e0008 */
[----:B------:R-:W-:Y:S01]  /*6890*/  IADD3 R24, P3, PT, R24, R31, RZ ;  /* 0x0000001f18187210 */ /* 0x000fe20007f7e0ff */
[----:B------:R-:W-:-:S04]  /*68a0*/  IMAD.WIDE.U32 R28, R61, R47, R28 ;  /* 0x0000002f3d1c7225 */ /* 0x000fc800078e001c */
[----:B------:R-:W-:Y:S01]  /*68b0*/  IMAD.X R67, RZ, RZ, RZ, P0 ;  /* 0x000000ffff437224 */ /* 0x000fe200000e06ff */
[----:B------:R-:W-:Y:S01]  /*68c0*/  IADD3 R30, P4, PT, R30, R29, RZ ;  /* 0x0000001d1e1e7210 */ /* 0x000fe20007f9e0ff */
[----:B------:R-:W-:Y:S02]  /*68d0*/  IMAD.X R25, RZ, RZ, RZ, P3 ;  /* 0x000000ffff197224 */ /* 0x000fe400018e06ff */
[----:B------:R-:W-:-:S04]  /*68e0*/  IMAD.WIDE.U32 R66, R63, R12, R66 ;  /* 0x0000000c3f427225 */ /* 0x000fc800078e0042 */
[----:B------:R-:W-:Y:S01]  /*68f0*/  IMAD.WIDE.U32 R24, R62, R40, R24 ;  /* 0x000000283e187225 */ /* 0x000fe200078e0018 */
[----:B------:R-:W-:-:S03]  /*6900*/  IADD3 R10, P0, PT, R11, R67, RZ ;  /* 0x000000430b0a7210 */ /* 0x000fc60007f1e0ff */
[----:B------:R-:W-:Y:S01]  /*6910*/  IMAD.X R31, RZ, RZ, RZ, P4 ;  /* 0x000000ffff1f7224 */ /* 0x000fe200020e06ff */
[----:B------:R-:W-:Y:S01]  /*6920*/  IADD3 R66, P3, PT, R66, R25, RZ ;  /* 0x0000001942427210 */ /* 0x000fe20007f7e0ff */
[----:B------:R-:W-:Y:S02]  /*6930*/  IMAD.MOV.U32 R29, RZ, RZ, RZ ;  /* 0x000000ffff1d7224 */ /* 0x000fe400078e00ff */
[----:B------:R-:W-:-:S04]  /*6940*/  IMAD.WIDE.U32 R30, R61, R44, R30 ;  /* 0x0000002c3d1e7225 */ /* 0x000fc800078e001e */
[----:B------:R-:W-:-:S04]  /*6950*/  IMAD.WIDE.U32 R28, R60, R43, R28 ;  /* 0x0000002b3c1c7225 */ /* 0x000fc800078e001c */
[----:B------:R-:W-:Y:S01]  /*6960*/  IMAD.X R11, RZ, RZ, RZ, P0 ;  /* 0x000000ffff0b7224 */ /* 0x000fe200000e06ff */
[----:B------:R-:W-:Y:S01]  /*6970*/  IADD3 R24, P0, PT, R24, R31, RZ ;  /* 0x0000001f18187210 */ /* 0x000fe20007f1e0ff */
[----:B------:R-:W-:Y:S01]  /*6980*/  IMAD.X R67, RZ, RZ, RZ, P3 ;  /* 0x000000ffff437224 */ /* 0x000fe200018e06ff */
[----:B------:R-:W-:Y:S01]  /*6990*/  IADD3 R30, P4, PT, R30, R29, RZ ;  /* 0x0000001d1e1e7210 */ /* 0x000fe20007f9e0ff */
[----:B------:R-:W-:-:S04]  /*69a0*/  IMAD.WIDE.U32 R10, R63, R46, R10 ;  /* 0x0000002e3f0a7225 */ /* 0x000fc800078e000a */
        /* <DEDUP_REMOVED lines=13> */
[----:B------:R-:W-:Y:S02]  /*6a80*/  IMAD.MOV.U32 R31, RZ, RZ, RZ ;  /* 0x000000ffff1f7224 */ /* 0x000fe400078e00ff */
        /* <DEDUP_REMOVED lines=21> */
[----:B------:R-:W-:-:S04]  /*6be0*/  IMAD.WIDE.U32 R24, R61, R12, R24 ;  /* 0x0000000c3d187225 */ /* 0x000fc800078e0018 */
[----:B------:R-:W-:Y:S01]  /*6bf0*/  IMAD.WIDE.U32 R22, R60, R40, R22 ;  /* 0x000000283c167225 */ /* 0x000fe200078e0016 */
[----:B------:R-:W-:-:S03]  /*6c00*/  IADD3 R10, P0, PT, R11, R25, RZ ;  /* 0x000000190b0a7210 */ /* 0x000fc60007f1e0ff */
[----:B------:R-:W-:Y:S01]  /*6c10*/  IMAD.WIDE.U32 R66, R59, R44, R66 ;  /* 0x0000002c3b427225 */ /* 0x000fe200078e0042 */
[----:B------:R-:W-:-:S03]  /*6c20*/  IADD3 R24, P3, PT, R24, R23, RZ ;  /* 0x0000001718187210 */ /* 0x000fc60007f7e0ff */
[----:B------:R-:W-:Y:S01]  /*6c30*/  IMAD.MOV.U32 R63, RZ, RZ, RZ ;  /* 0x000000ffff3f7224 */ /* 0x000fe200078e00ff */
[----:B------:R-:W-:Y:S01]  /*6c40*/  IADD3 R22, P4, PT, R22, R67, RZ ;  /* 0x0000004316167210 */ /* 0x000fe20007f9e0ff */
[----:B------:R-:W-:Y:S02]  /*6c50*/  IMAD.X R11, RZ, RZ, RZ, P0 ;  /* 0x000000ffff0b7224 */ /* 0x000fe400000e06ff */
[----:B------:R-:W-:Y:S01]  /*6c60*/  IMAD.WIDE.U32 R62, R58, R43, R62 ;  /* 0x0000002b3a3e7225 */ /* 0x000fe200078e003e */
[----:B------:R-:W-:-:S03]  /*6c70*/  IADD3.X R23, PT, PT, RZ, RZ, RZ, P4, !PT ;  /* 0x000000ffff177210 */ /* 0x000fc600027fe4ff */
[----:B------:R-:W-:Y:S01]  /*6c80*/  IMAD.X R25, RZ, RZ, RZ, P3 ;  /* 0x000000ffff197224 */ /* 0x000fe200018e06ff */
[----:B------:R-:W-:Y:S01]  /*6c90*/  IADD3 R66, P0, PT, R66, R63, RZ ;  /* 0x0000003f42427210 */ /* 0x000fe20007f1e0ff */
[----:B------:R-:W-:-:S04]  /*6ca0*/  IMAD.WIDE.U32 R10, R61, R46, R10 ;  /* 0x0000002e3d0a7225 */ /* 0x000fc800078e000a */
        /* <DEDUP_REMOVED lines=14> */
[----:B------:R-:W-:Y:S02]  /*6d90*/  IMAD.MOV.U32 R67, RZ, RZ, RZ ;  /* 0x000000ffff437224 */ /* 0x000fe400078e00ff */
[----:B------:R-:W-:-:S04]  /*6da0*/  IMAD.WIDE.U32 R22, R58, R44, R22 ;  /* 0x0000002c3a167225 */ /* 0x000fc800078e0016 */
[----:B------:R-:W-:Y:S01]  /*6db0*/  IMAD.X R11, RZ, RZ, RZ, P4 ;  /* 0x000000ffff0b7224 */ /* 0x000fe200020e06ff */
[----:B------:R-:W-:Y:S01]  /*6dc0*/  IADD3 R24, P5, PT, R24, R23, RZ ;  /* 0x0000001718187210 */ /* 0x000fe20007fbe0ff */
[----:B------:R-:W-:Y:S02]  /*6dd0*/  IMAD.X R69, RZ, RZ, RZ, P3 ;  /* 0x000000ffff457224 */ /* 0x000fe400018e06ff */
[----:B------:R-:W-:-:S04]  /*6de0*/  IMAD.WIDE.U32 R66, R56, R43, R66 ;  /* 0x0000002b38427225 */ /* 0x000fc800078e0042 */
[----:B------:R-:W-:Y:S01]  /*6df0*/  IMAD.WIDE.U32 R10, R60, R46, R10 ;  /* 0x0000002e3c0a7225 */ /* 0x000fe200078e000a */
[----:B------:R-:W-:-:S03]  /*6e00*/  IADD3 R22, P0, PT, R22, R67, RZ ;  /* 0x0000004316167210 */ /* 0x000fc60007f1e0ff */
[----:B------:R-:W-:-:S04]  /*6e10*/  IMAD.WIDE.U32 R60, R59, R21, R68 ;  /* 0x000000153b3c7225 */ /* 0x000fc800078e0044 */
        /* <DEDUP_REMOVED lines=9> */
[----:B------:R-:W-:Y:S01]  /*6eb0*/  IMAD.MOV.U32 R63, RZ, RZ, R6 ;  /* 0x000000ffff3f7224 */ /* 0x000fe200078e0006 */
[----:B------:R-:W-:Y:S01]  /*6ec0*/  IADD3 R8, P0, PT, R11, R23, RZ ;  /* 0x000000170b087210 */ /* 0x000fe20007f1e0ff */
[----:B------:R-:W-:Y:S02]  /*6ed0*/  IMAD.X R11, RZ, RZ, RZ, P3 ;  /* 0x000000ffff0b7224 */ /* 0x000fe400018e06ff */
        /* <DEDUP_REMOVED lines=12> */
[--C-:B------:R-:W-:Y:S01]  /*6fa0*/  IMAD.MOV.U32 R29, RZ, RZ, R60.reuse ;  /* 0x000000ffff1d7224 */ /* 0x100fe200078e003c */
[----:B------:R-:W-:Y:S01]  /*6fb0*/  IADD3 R10, P3, PT, R68, R23, RZ ;  /* 0x00000017440a7210 */ /* 0x000fe20007f7e0ff */
[----:B------:R-:W-:Y:S02]  /*6fc0*/  IMAD.X R9, RZ, RZ, RZ, P0 ;  /* 0x000000ffff097224 */ /* 0x000fe400000e06ff */
[----:B------:R-:W-:Y:S02]  /*6fd0*/  IMAD.MOV.U32 R31, RZ, RZ, R60 ;  /* 0x000000ffff1f7224 */ /* 0x000fe400078e003c */
        /* <DEDUP_REMOVED lines=9> */
[----:B------:R-:W-:Y:S01]  /*7070*/  IADD3 R6, P0, PT, R58, R9, RZ ;  /* 0x000000093a067210 */ /* 0x000fe20007f1e0ff */
[----:B------:R-:W-:-:S04]  /*7080*/  IMAD.MOV.U32 R58, RZ, RZ, R62 ;  /* 0x000000ffff3a7224 */ /* 0x000fc800078e003e */
[----:B------:R-:W-:Y:S02]  /*7090*/  IMAD.X R7, RZ, RZ, RZ, P0 ;  /* 0x000000ffff077224 */ /* 0x000fe400000e06ff */
[----:B------:R-:W-:-:S05]  /*70a0*/  IMAD.WIDE.U32 R6, R56, R12, R6 ;  /* 0x0000000c38067225 */ /* 0x000fca00078e0006 */
[----:B------:R-:W-:-:S05]  /*70b0*/  IADD3 R4, P0, PT, R59, R7, RZ ;  /* 0x000000073b047210 */ /* 0x000fca0007f1e0ff */
[----:B------:R-:W-:Y:S02]  /*70c0*/  IMAD.X R5, RZ, RZ, RZ, P0 ;  /* 0x000000ffff057224 */ /* 0x000fe400000e06ff */
[----:B------:R-:W-:-:S05]  /*70d0*/  IMAD.WIDE.U32 R4, R56, R46, R4 ;  /* 0x0000002e38047225 */ /* 0x000fca00078e0004 */
[----:B0-----:R-:W-:-:S13]  /*70e0*/  ISETP.GT.U32.AND P3, PT, R5, UR4, PT ;  /* 0x0000000405007c0c */ /* 0x001fda000bf64070 */
.L_x_56:
[----:B------:R-:W-:Y:S04]  /*70f0*/  BSSY.RELIABLE B6, `(.L_x_52) ;  /* 0x0000051000067945 */ /* 0x000fe80003800100 */
[----:B------:R-:W-:Y:S05]  /*7100*/  @P3 BRA `(.L_x_53) ;  /* 0x00000004003c3947 */ /* 0x000fea0003800000 */
[----:B------:R-:W0:Y:S01]  /*7110*/  LDC R65, c[0x3][0x1c] ;  /* 0x00c00700ff417b82 */ /* 0x000e220000000800 */
[----:B------:R-:W-:Y:S02]  /*7120*/  IMAD.MOV.U32 R62, RZ, RZ, R27 ;  /* 0x000000ffff3e7224 */ /* 0x000fe400078e001b */
[----:B------:R-:W-:Y:S02]  /*7130*/  IMAD.MOV.U32 R61, RZ, RZ, R26 ;  /* 0x000000ffff3d7224 */ /* 0x000fe400078e001a */
[----:B------:R-:W-:Y:S02]  /*7140*/  IMAD.MOV.U32 R60, RZ, RZ, R28 ;  /* 0x000000ffff3c7224 */ /* 0x000fe400078e001c */
[----:B------:R-:W-:Y:S02]  /*7150*/  IMAD.MOV.U32 R59, RZ, RZ, R30 ;  /* 0x000000ffff3b7224 */ /* 0x000fe400078e001e */
[----:B------:R-:W-:Y:S01]  /*7160*/  IMAD.MOV.U32 R56, RZ, RZ, R66 ;  /* 0x000000ffff387224 */ /* 0x000fe200078e0042 */
        /* <DEDUP_REMOVED lines=29> */
[----:B------:R-:W-:-:S13]  /*7340*/  ISETP.GT.U32.OR P0, PT, R24, UR5, !P0 ;  /* 0x0000000518007c0c */ /* 0x000fda000c704470 */
[----:B------:R-:W-:Y:S05]  /*7350*/  @P0 BRA P4, `(.L_x_53) ;  /* 0x0000000000a80947 */ /* 0x000fea0002000000 */
.L_x_54:
        /* <DEDUP_REMOVED lines=42> */
.L_x_53:
[----:B------:R-:W-:Y:S05]  /*7600*/  BSYNC.RELIABLE B6 ;  /* 0x0000000000067941 */ /* 0x000fea0003800100 */
.L_x_52:
[----:B------:R-:W0:Y:S01]  /*7610*/  LDCU.128 UR4, c[0x3][URZ] ;  /* 0x00c00000ff0477ac */ /* 0x000e220008000c00 */
[----:B------:R-:W1:Y:S01]  /*7620*/  LDCU.128 UR16, c[0x3][0x10] ;  /* 0x00c00200ff1077ac */ /* 0x000e620008000c00 */
[----:B0-----:R-:W-:-:S05]  /*7630*/  IADD3 R57, P0, PT, R57, -UR4, RZ ;  /* 0x8000000439397c10 */ /* 0x001fca000ff1e0ff */
[----:B------:R-:W-:-:S05]  /*7640*/  IMAD.X R42, RZ, RZ, -0x1, P0 ;  /* 0xffffffffff2a7424 */ /* 0x000fca00000e06ff */
[----:B------:R-:W-:-:S04]  /*7650*/  LOP3.LUT R42, R42, 0x1, RZ, 0xc0, !PT ;  /* 0x000000012a2a7812 */ /* 0x000fc800078ec0ff */
[----:B------:R-:W-:Y:S01]  /*7660*/  IADD3 R63, P0, P4, R63, -UR5, -R42 ;  /* 0x800000053f3f7c10 */ /* 0x000fe2000fc1e82a */
[----:B------:R-:W-:-:S05]  /*7670*/  IMAD.MOV.U32 R42, RZ, RZ, -0x1 ;  /* 0xffffffffff2a7424 */ /* 0x000fca00078e00ff */
        /* <DEDUP_REMOVED lines=27> */
.L_x_55:
[----:B------:R-:W-:Y:S05]  /*7830*/  BSYNC.RECONVERGENT B5 ;  /* 0x0000000000057941 */ /* 0x000fea0003800200 */
.L_x_51:
[----:B------:R-:W-:Y:S05]  /*7840*/  BSYNC.RECONVERGENT B4 ;  /* 0x0000000000047941 */ /* 0x000fea0003800200 */
.L_x_50:
[-C--:B------:R-:W-:Y:S01]  /*7850*/  IMAD.WIDE.U32 R66, R43, R43.reuse, RZ ;  /* 0x0000002b2b427225 */ /* 0x080fe200078e00ff */
        /* <DEDUP_REMOVED lines=39> */
[----:B------:R-:W-:Y:S02]  /*7ad0*/  IMAD.MOV.U32 R23, RZ, RZ, RZ ;  /* 0x000000ffff177224 */ /* 0x000fe400078e00ff */
[----:B------:R-:W-:-:S04]  /*7ae0*/  IMAD.WIDE.U32 R10, R12, R43, R10 ;  /* 0x0000002b0c0a7225 */ /* 0x000fc800078e000a */
[----:B------:R-:W-:-:S04]  /*7af0*/  IMAD.WIDE.U32 R28, R40, R47, R28 ;  /* 0x0000002f281c7225 */ /* 0x000fc800078e001c */
[----:B------:R-:W-:Y:S01]  /*7b00*/  IMAD.WIDE.U32 R26, R44, R44, R26 ;  /* 0x0000002c2c1a7225 */ /* 0x000fe200078e001a */
[----:B------:R-:W-:-:S03]  /*7b10*/  IADD3 R30, P0, PT, R10, R29, RZ ;  /* 0x0000001d0a1e7210 */ /* 0x000fc60007f1e0ff */
[----:B------:R-:W-:Y:S01]  /*7b20*/  IMAD.WIDE.U32 R22, R45, R43, R22 ;  /* 0x0000002b2d167225 */ /* 0x000fe200078e0016 */
[----:B------:R-:W-:-:S03]  /*7b30*/  IADD3 R28, P3, PT, R28, R27, RZ ;  /* 0x0000001b1c1c7210 */ /* 0x000fc60007f7e0ff */
[----:B------:R-:W-:Y:S01]  /*7b40*/  IMAD.MOV.U32 R10, RZ, RZ, R11 ;  /* 0x000000ffff0a7224 */ /* 0x000fe200078e000b */
[----:B------:R-:W-:Y:S01]  /*7b50*/  IADD3 R26, P4, PT, R26, R23, RZ ;  /* 0x000000171a1a7210 */ /* 0x000fe20007f9e0ff */
[----:B------:R-:W-:Y:S02]  /*7b60*/  IMAD.MOV.U32 R11, RZ, RZ, RZ ;  /* 0x000000ffff0b7224 */ /* 0x000fe400078e00ff */
        /* <DEDUP_REMOVED lines=12> */
[----:B------:R-:W-:Y:S01]  /*7c30*/  IMAD.WIDE.U32 R24, R12, R47, R24 ;  /* 0x0000002f0c187225 */ /* 0x000fe200078e0018 */
[----:B------:R-:W-:-:S03]  /*7c40*/  IADD3.X R29, PT, PT, RZ, RZ, RZ, P4, !PT ;  /* 0x000000ffff1d7210 */ /* 0x000fc600027fe4ff */
[----:B------:R-:W-:Y:S01]  /*7c50*/  IMAD.WIDE.U32 R30, R40, R44, R30 ;  /* 0x0000002c281e7225 */ /* 0x000fe200078e001e */
[----:B------:R-:W-:-:S03]  /*7c60*/  IADD3 R10, P3, PT, R11, R25, RZ ;  /* 0x000000190b0a7210 */ /* 0x000fc60007f7e0ff */
[----:B------:R-:W-:Y:S01]  /*7c70*/  IMAD.WIDE.U32 R28, R45, R44, R28 ;  /* 0x0000002c2d1c7225 */ /* 0x000fe200078e001c */
[----:B------:R-:W-:-:S03]  /*7c80*/  IADD3 R24, P4, PT, R24, R31, RZ ;  /* 0x0000001f18187210 */ /* 0x000fc60007f9e0ff */
[----:B------:R-:W-:Y:S01]  /*7c90*/  IMAD.MOV.U32 R27, RZ, RZ, RZ ;  /* 0x000000ffff1b7224 */ /* 0x000fe200078e00ff */
[----:B------:R-:W-:Y:S01]  /*7ca0*/  IADD3 R30, P5, PT, R30, R29, RZ ;  /* 0x0000001d1e1e7210 */ /* 0x000fe20007fbe0ff */
[----:B------:R-:W-:Y:S02]  /*7cb0*/  IMAD.X R11, RZ, RZ, RZ, P3 ;  /* 0x000000ffff0b7224 */ /* 0x000fe400018e06ff */
[----:B------:R-:W-:-:S04]  /*7cc0*/  IMAD.WIDE.U32 R26, R40, R43, R26 ;  /* 0x0000002b281a7225 */ /* 0x000fc800078e001a */
[----:B------:R-:W-:Y:S01]  /*7cd0*/  IMAD.X R25, RZ, RZ, RZ, P4 ;  /* 0x000000ffff197224 */ /* 0x000fe200020e06ff */
[----:B------:R-:W-:Y:S01]  /*7ce0*/  IADD3 R28, P0, PT, R28, R27, RZ ;  /* 0x0000001b1c1c7210 */ /* 0x000fe20007f1e0ff */
[----:B------:R-:W-:Y:S02]  /*7cf0*/  IMAD.X R31, RZ, RZ, RZ, P5 ;  /* 0x000000ffff1f7224 */ /* 0x000fe400028e06ff */
        /* <DEDUP_REMOVED lines=17> */
[----:B------:R-:W-:Y:S01]  /*7e10*/  IMAD.WIDE.U32 R28, R21, R43, R28 ;  /* 0x0000002b151c7225 */ /* 0x000fe200078e001c */
[----:B------:R-:W-:-:S03]  /*7e20*/  IADD3 R24, P5, PT, R24, R31, RZ ;  /* 0x0000001f18187210 */ /* 0x000fc60007fbe0ff */
[----:B------:R-:W-:Y:S01]  /*7e30*/  IMAD.X R11, RZ, RZ, RZ, P4 ;  /* 0x000000ffff0b7224 */ /* 0x000fe200020e06ff */
[----:B------:R-:W-:Y:S01]  /*7e40*/  IADD3 R30, P0, PT, R30, R29, RZ ;  /* 0x0000001d1e1e7210 */ /* 0x000fe20007f1e0ff */
[----:B------:R-:W-:Y:S02]  /*7e50*/  IMAD.X R5, RZ, RZ, RZ, P3 ;  /* 0x000000ffff057224 */ /* 0x000fe400018e06ff */
        /* <DEDUP_REMOVED lines=42> */
[----:B------:R-:W-:Y:S02]  /*8100*/  IADD3 R70, P5, PT, R4, R43, RZ ;  /* 0x0000002b04467210 */ /* 0x000fe40007fbe0ff */
[----:B------:R-:W-:Y:S01]  /*8110*/  IADD3 R8, P3, PT, R8, R7, RZ ;  /* 0x0000000708087210 */ /* 0x000fe20007f7e0ff */
[----:B------:R-:W-:Y:S01]  /*8120*/  IMAD.X R7, RZ, RZ, RZ, P4 ;  /* 0x000000ffff077224 */ /* 0x000fe200020e06ff */
[----:B------:R-:W-:Y:S01]  /*8130*/  IADD3 R10, P0, PT, R11, R9, RZ ;  /* 0x000000090b0a7210 */ /* 0x000fe20007f1e0ff */
[----:B------:R-:W-:Y:S02]  /*8140*/  IMAD.X R71, RZ, RZ, RZ, P5 ;  /* 0x000000ffff477224 */ /* 0x000fe400028e06ff */
[----:B------:R-:W-:-:S02]  /*8150*/  IMAD.X R9, RZ, RZ, RZ, P3 ;  /* 0x000000ffff097224 */ /* 0x000fc400018e06ff */
        /* <DEDUP_REMOVED lines=16> */
[----:B------:R-:W-:Y:S02]  /*8260*/  IADD3 R10, P0, PT, R11, R9, RZ ;  /* 0x000000090b0a7210 */ /* 0x000fe40007f1e0ff */
        /* <DEDUP_REMOVED lines=13> */
[----:B------:R-:W-:-:S05]  /*8340*/  IMAD.WIDE.U32 R10, R12, R12, R10 ;  /* 0x0000000c0c0a7225 */ /* 0x000fca00078e000a */
[----:B------:R-:W-:Y:S02]  /*8350*/  IADD3 R24, P0, PT, R25, R11, RZ ;  /* 0x0000000b19187210 */ /* 0x000fe40007f1e0ff */
[----:B------:R-:W-:-:S03]  /*8360*/  IADD3 R10, P3, PT, R10, R9, RZ ;  /* 0x000000090a0a7210 */ /* 0x000fc60007f7e0ff */
[----:B------:R-:W-:Y:S02]  /*8370*/  IMAD.X R25, RZ, RZ, RZ, P0 ;  /* 0x000000ffff197224 */ /* 0x000fe400000e06ff */
        /* <DEDUP_REMOVED lines=10> */
.L_x_62:
[----:B------:R-:W-:Y:S04]  /*8420*/  BSSY.RELIABLE B5, `(.L_x_58) ;  /* 0x0000053000057945 */ /* 0x000fe80003800100 */
[----:B------:R-:W-:Y:S05]  /*8430*/  @P3 BRA `(.L_x_59) ;  /* 0x0000000400443947 */ /* 0x000fea0003800000 */
[----:B------:R-:W0:Y:S01]  /*8440*/  LDC R29, c[0x3][0x1c] ;  /* 0x00c00700ff1d7b82 */ /* 0x000e220000000800 */
[----:B------:R-:W-:Y:S02]  /*8450*/  IMAD.MOV.U32 R43, RZ, RZ, R66 ;  /* 0x000000ffff2b7224 */ /* 0x000fe400078e0042 */
[----:B------:R-:W-:Y:S02]  /*8460*/  IMAD.MOV.U32 R47, RZ, RZ, R68 ;  /* 0x000000ffff2f7224 */ /* 0x000fe400078e0044 */
[----:B------:R-:W-:Y:S02]  /*8470*/  IMAD.MOV.U32 R44, RZ, RZ, R27 ;  /* 0x000000ffff2c7224 */ /* 0x000fe400078e001b */
[----:B------:R-:W-:Y:S02]  /*8480*/  IMAD.MOV.U32 R40, RZ, RZ, R26 ;  /* 0x000000ffff287224 */ /* 0x000fe400078e001a */
[----:B------:R-:W-:Y:S02]  /*8490*/  IMAD.MOV.U32 R21, RZ, RZ, R28 ;  /* 0x000000ffff157224 */ /* 0x000fe400078e001c */
[----:B------:R-:W-:-:S02]  /*84a0*/  IMAD.MOV.U32 R12, RZ, RZ, R30 ;  /* 0x000000ffff0c7224 */ /* 0x000fc400078e001e */
        /* <DEDUP_REMOVED lines=32> */
.L_x_60:
        /* <DEDUP_REMOVED lines=42> */
.L_x_59:
[----:B------:R-:W-:Y:S05]  /*8950*/  BSYNC.RELIABLE B5 ;  /* 0x0000000000057941 */ /* 0x000fea0003800100 */
.L_x_58:
        /* <DEDUP_REMOVED lines=34> */
.L_x_61:
[----:B------:R-:W-:Y:S05]  /*8b80*/  BSYNC.RECONVERGENT B4 ;  /* 0x0000000000047941 */ /* 0x000fea0003800200 */
.L_x_57:
[----:B------:R-:W-:Y:S05]  /*8b90*/  @P2 BRA `(.L_x_63) ;  /* 0xffffffd800282947 */ /* 0x000fea000383ffff */
[----:B------:R-:W-:Y:S05]  /*8ba0*/  BSYNC.RECONVERGENT B3 ;  /* 0x0000000000037941 */ /* 0x000fea0003800200 */
.L_x_49:
[----:B------:R-:W-:Y:S01]  /*8bb0*/  IMAD.WIDE.U32 R10, R57, R55, RZ ;  /* 0x00000037390a7225 */ /* 0x000fe200078e00ff */
[----:B------:R-:W-:-:S03]  /*8bc0*/  UMOV UR4, URZ ;  /* 0x000000ff00047c82 */ /* 0x000fc60008000000 */
[----:B------:R-:W-:Y:S01]  /*8bd0*/  HFMA2 R23, -RZ, RZ, 0, 0 ;  /* 0x00000000ff177431 */ /* 0x000fe200000001ff */
[----:B------:R-:W-:Y:S01]  /*8be0*/  UMOV UR5, URZ ;  /* 0x000000ff00057c82 */ /* 0x000fe20008000000 */
[----:B------:R-:W-:Y:S01]  /*8bf0*/  IMAD.MOV.U32 R4, RZ, RZ, R11 ;  /* 0x000000ffff047224 */ /* 0x000fe200078e000b */
[----:B------:R-:W-:Y:S01]  /*8c00*/  UMOV UR6, URZ ;  /* 0x000000ff00067c82 */ /* 0x000fe20008000000 */
[----:B------:R-:W-:Y:S01]  /*8c10*/  IMAD.MOV.U32 R5, RZ, RZ, RZ ;  /* 0x000000ffff057224 */ /* 0x000fe200078e00ff */
[----:B------:R-:W-:Y:S01]  /*8c20*/  UMOV UR7, URZ ;  /* 0x000000ff00077c82 */ /* 0x000fe20008000000 */
[----:B------:R-:W-:Y:S01]  /*8c30*/  IMAD.MOV.U32 R9, RZ, RZ, RZ ;  /* 0x000000ffff097224 */ /* 0x000fe200078e00ff */
[----:B------:R-:W-:Y:S01]  /*8c40*/  UMOV UR8, URZ ;  /* 0x000000ff00087c82 */ /* 0x000fe20008000000 */
[----:B------:R-:W-:Y:S01]  /*8c50*/  IMAD.WIDE.U32 R4, R63, R55, R4 ;  /* 0x000000373f047225 */ /* 0x000fe200078e0004 */
[----:B------:R-:W-:Y:S03]  /*8c60*/  BSSY.RECONVERGENT B3, `(.L_x_64) ;  /* 0x0000159000037945 */ /* 0x000fe60003800200 */
[----:B------:R-:W-:-:S02]  /*8c70*/  IMAD.MOV.U32 R8, RZ, RZ, R4 ;  /* 0x000000ffff087224 */ /* 0x000fc400078e0004 */
[----:B------:R-:W-:Y:S02]  /*8c80*/  IMAD.MOV.U32 R4, RZ, RZ, R5 ;  /* 0x000000ffff047224 */ /* 0x000fe400078e0005 */
[----:B------:R-:W-:-:S04]  /*8c90*/  IMAD.WIDE.U32 R8, R57, R53, R8 ;  /* 0x0000003539087225 */ /* 0x000fc800078e0008 */
[----:B------:R-:W-:Y:S02]  /*8ca0*/  IMAD.MOV.U32 R5, RZ, RZ, RZ ;  /* 0x000000ffff057224 */ /* 0x000fe400078e00ff */
[----:B------:R-:W-:Y:S02]  /*8cb0*/  VIADD R7, R9, UR4 ;  /* 0x0000000409077c36 */ /* 0x000fe40008000000 */
[----:B------:R-:W-:-:S04]  /*8cc0*/  IMAD.WIDE.U32 R4, R62, R55, R4 ;  /* 0x000000373e047225 */ /* 0x000fc800078e0004 */
[----:B------:R-:W-:Y:S01]  /*8cd0*/  IMAD.MOV.U32 R22, RZ, RZ, R5 ;  /* 0x000000ffff167224 */ /* 0x000fe200078e0005 */
[----:B------:R-:W-:Y:S01]  /*8ce0*/  IADD3 R6, P0, PT, R4, R7, RZ ;  /* 0x0000000704067210 */ /* 0x000fe20007f1e0ff */
[----:B------:R-:W-:Y:S02]  /*8cf0*/  IMAD.MOV.U32 R25, RZ, RZ, RZ ;  /* 0x000000ffff197224 */ /* 0x000fe400078e00ff */
[----:B------:R-:W-:-:S04]  /*8d00*/  IMAD.WIDE.U32 R22, R61, R55, R22 ;  /* 0x000000373d167225 */ /* 0x000fc800078e0016 */
[----:B------:R-:W-:Y:S02]  /*8d10*/  IMAD.X R7, RZ, RZ, RZ, P0 ;  /* 0x000000ffff077224 */ /* 0x000fe400000e06ff */
[----:B------:R-:W-:Y:S02]  /*8d20*/  IMAD.MOV.U32 R24, RZ, RZ, R23 ;  /* 0x000000ffff187224 */ /* 0x000fe400078e0017 */
[----:B------:R-:W-:-:S04]  /*8d30*/  IMAD.WIDE.U32 R6, R63, R53, R6 ;  /* 0x000000353f067225 */ /* 0x000fc800078e0006 */
[----:B------:R-:W-:Y:S02]  /*8d40*/  VIADD R5, R7, UR4 ;  /* 0x0000000407057c36 */ /* 0x000fe40008000000 */
[----:B------:R-:W-:Y:S02]  /*8d50*/  IMAD.MOV.U32 R7, RZ, RZ, RZ ;  /* 0x000000ffff077224 */ /* 0x000fe400078e00ff */
[----:B------:R-:W-:Y:S01]  /*8d60*/  IMAD.WIDE.U32 R24, R60, R55, R24 ;  /* 0x000000373c187225 */ /* 0x000fe200078e0018 */
[----:B------:R-:W-:-:S03]  /*8d70*/  IADD3 R4, P0, PT, R22, R5, RZ ;  /* 0x0000000516047210 */ /* 0x000fc60007f1e0ff */
[----:B------:R-:W-:-:S04]  /*8d80*/  IMAD.WIDE.U32 R6, R57, R52, R6 ;  /* 0x0000003439067225 */ /* 0x000fc800078e0006 */
[----:B------:R-:W-:Y:S02]  /*8d90*/  IMAD.X R5, RZ, RZ, RZ, P0 ;  /* 0x000000ffff057224 */ /* 0x000fe400000e06ff */
[----:B------:R-:W-:Y:S02]  /*8da0*/  VIADD R7, R7, UR5 ;  /* 0x0000000507077c36 */ /* 0x000fe40008000000 */
[----:B------:R-:W-:-:S04]  /*8db0*/  IMAD.WIDE.U32 R4, R62, R53, R4 ;  /* 0x000000353e047225 */ /* 0x000fc800078e0004 */
[----:B------:R-:W-:Y:S01]  /*8dc0*/  VIADD R23, R5, UR4 ;  /* 0x0000000405177c36 */ /* 0x000fe20008000000 */
[----:B------:R-:W-:Y:S01]  /*8dd0*/  IADD3 R4, P2, PT, R7, R4, RZ ;  /* 0x0000000407047210 */ /* 0x000fe20007f5e0ff */
[----:B------:R-:W-:Y:S02]  /*8de0*/  IMAD.MOV.U32 R31, RZ, RZ, RZ ;  /* 0x000000ffff1f7224 */ /* 0x000fe400078e00ff */
[----:B------:R-:W-:Y:S01]  /*8df0*/  IMAD.MOV.U32 R45, RZ, RZ, RZ ;  /* 0x000000ffff2d7224 */ /* 0x000fe200078e00ff */
[----:B------:R-:W-:Y:S01]  /*8e00*/  IADD3 R22, P0, PT, R24, R23, RZ ;  /* 0x0000001718167210 */ /* 0x000fe20007f1e0ff */
[----:B------:R-:W-:Y:S02]  /*8e10*/  IMAD.X R5, RZ, RZ, RZ, P2 ;  /* 0x000000ffff057224 */ /* 0x000fe400010e06ff */
[----:B------:R-:W-:Y:S02]  /*8e20*/  IMAD.MOV.U32 R24, RZ, RZ, R25 ;  /* 0x000000ffff187224 */ /* 0x000fe400078e0019 */
[----:B------:R-:W-:-:S02]  /*8e30*/  IMAD.X R23, RZ, RZ, RZ, P0 ;  /* 0x000000ffff177224 */ /* 0x000fc400000e06ff */
[----:B------:R-:W-:-:S04]  /*8e40*/  IMAD.WIDE.U32 R4, R63, R52, R4 ;  /* 0x000000343f047225 */ /* 0x000fc800078e0004 */
[----:B------:R-:W-:-:S04]  /*8e50*/  IMAD.WIDE.U32 R22, R61, R53, R22 ;  /* 0x000000353d167225 */ /* 0x000fc800078e0016 */
[----:B------:R-:W-:Y:S02]  /*8e60*/  VIADD R5, R5, UR5 ;  /* 0x0000000505057c36 */ /* 0x000fe40008000000 */
[----:B------:R-:W-:Y:S02]  /*8e70*/  IMAD.MOV.U32 R25, RZ, RZ, RZ ;  /* 0x000000ffff197224 */ /* 0x000fe400078e00ff */
[----:B------:R-:W-:Y:S01]  /*8e80*/  VIADD R27, R23, UR4 ;  /* 0x00000004171b7c36 */ /* 0x000fe20008000000 */
[----:B------:R-:W-:Y:S01]  /*8e90*/  IADD3 R22, P2, PT, R5, R22, RZ ;  /* 0x0000001605167210 */ /* 0x000fe20007f5e0ff */
[----:B------:R-:W-:-:S04]  /*8ea0*/  IMAD.WIDE.U32 R24, R59, R55, R24 ;  /* 0x000000373b187225 */ /* 0x000fc800078e0018 */
[----:B------:R-:W-:Y:S01]  /*8eb0*/  IMAD.MOV.U32 R5, RZ, RZ, RZ ;  /* 0x000000ffff057224 */ /* 0x000fe200078e00ff */
[----:B------:R-:W-:Y:S01]  /*8ec0*/  IADD3 R26, P0, PT, R24, R27, RZ ;  /* 0x0000001b181a7210 */ /* 0x000fe20007f1e0ff */
[----:B------:R-:W-:Y:S02]  /*8ed0*/  IMAD.X R23, RZ, RZ, RZ, P2 ;  /* 0x000000ffff177224 */ /* 0x000fe400010e06ff */
[----:B------:R-:W-:-:S04]  /*8ee0*/  IMAD.WIDE.U32 R4, R57, R51, R4 ;  /* 0x0000003339047225 */ /* 0x000fc800078e0004 */
[----:B------:R-:W-:Y:S02]  /*8ef0*/  IMAD.X R27, RZ, RZ, RZ, P0 ;  /* 0x000000ffff1b7224 */ /* 0x000fe400000e06ff */
[----:B------:R-:W-:-:S04]  /*8f00*/  IMAD.WIDE.U32 R22, R62, R52, R22 ;  /* 0x000000343e167225 */ /* 0x000fc800078e0016 */
[----:B------:R-:W-:Y:S02]  /*8f10*/  VIADD R5, R5, UR6 ;  /* 0x0000000605057c36 */ /* 0x000fe40008000000 */
[----:B------:R-:W-:-:S03]  /*8f20*/  IMAD.WIDE.U32 R26, R60, R53, R26 ;  /* 0x000000353c1a7225 */ /* 0x000fc600078e001a */
[----:B------:R-:W-:Y:S01]  /*8f30*/  IADD3 R24, P0, PT, R5, R22, RZ ;  /* 0x0000001605187210 */ /* 0x000fe20007f1e0ff */
[----:B------:R-:W-:Y:S02]  /*8f40*/  VIADD R23, R23, UR5 ;  /* 0x0000000517177c36 */ /* 0x000fe40008000000 */
[----:B------:R-:W-:Y:S02]  /*8f50*/  IMAD.MOV.U32 R30, RZ, RZ, R25 ;  /* 0x000000ffff1e7224 */ /* 0x000fe400078e0019 */
[----:B------:R-:W-:Y:S01]  /*8f60*/  VIADD R5, R27, UR4 ;  /* 0x000000041b057c36 */ /* 0x000fe20008000000 */
[----:B------:R-:W-:Y:S01]  /*8f70*/  IADD3 R26, P2, PT, R23, R26, RZ ;  /* 0x0000001a171a7210 */ /* 0x000fe20007f5e0ff */
[----:B------:R-:W-:-:S04]  /*8f80*/  IMAD.WIDE.U32 R30, R58, R55, R30 ;  /* 0x000000373a1e7225 */ /* 0x000fc800078e001e */
[----:B------:R-:W-:Y:S01]  /*8f90*/  IMAD.X R25, RZ, RZ, RZ, P0 ;  /* 0x000000ffff197224 */ /* 0x000fe200000e06ff */
        /* <DEDUP_REMOVED lines=10> */
[----:B------:R-:W-:Y:S01]  /*9040*/  IMAD.MOV.U32 R25, RZ, RZ, RZ ;  /* 0x000000ffff197224 */ /* 0x000fe200078e00ff */
[----:B------:R-:W-:Y:S01]  /*9050*/  IADD3 R22, P2, PT, R7, R22, RZ ;  /* 0x0000001607167210 */ /* 0x000fe20007f5e0ff */
[----:B------:R-:W-:-:S04]  /*9060*/  IMAD.WIDE.U32 R44, R56, R55, R44 ;  /* 0x00000037382c7225 */ /* 0x000fc800078e002c */
[----:B------:R-:W-:Y:S02]  /*9070*/  VIADD R23, R23, UR4 ;  /* 0x0000000417177c36 */ /* 0x000fe40008000000 */
[----:B------:R-:W-:Y:S02]  /*9080*/  IMAD.X R27, RZ, RZ, RZ, P0 ;  /* 0x000000ffff1b7224 */ /* 0x000fe400000e06ff */
[----:B------:R-:W-:Y:S01]  /*9090*/  IMAD.WIDE.U32 R24, R57, R50, R24 ;  /* 0x0000003239187225 */ /* 0x000fe200078e0018 */
[----:B------:R-:W-:-:S03]  /*90a0*/  IADD3 R30, P0, PT, R44, R23, RZ ;  /* 0x000000172c1e7210 */ /* 0x000fc60007f1e0ff */
[----:B------:R-:W-:Y:S02]  /*90b0*/  IMAD.X R23, RZ, RZ, RZ, P2 ;  /* 0x000000ffff177224 */ /* 0x000fe400010e06ff */
[----:B------:R-:W-:-:S04]  /*90c0*/  IMAD.WIDE.U32 R26, R62, R51, R26 ;  /* 0x000000333e1a7225 */ /* 0x000fc800078e001a */
[----:B------:R-:W-:Y:S02]  /*90d0*/  VIADD R5, R25, UR7 ;  /* 0x0000000719057c36 */ /* 0x000fe40008000000 */
[----:B------:R-:W-:Y:S02]  /*90e0*/  IMAD.X R31, RZ, RZ, RZ, P0 ;  /* 0x000000ffff1f7224 */ /* 0x000fe400000e06ff */
[----:B------:R-:W-:Y:S01]  /*90f0*/  IMAD.WIDE.U32 R22, R60, R52, R22 ;  /* 0x000000343c167225 */ /* 0x000fe200078e0016 */
[----:B------:R-:W-:-:S03]  /*9100*/  IADD3 R26, P2, PT, R5, R26, RZ ;  /* 0x0000001a051a7210 */ /* 0x000fc60007f5e0ff */
[----:B------:R-:W-:Y:S02]  /*9110*/  VIADD R27, R27, UR6 ;  /* 0x000000061b1b7c36 */ /* 0x000fe40008000000 */
[----:B------:R-:W-:-:S03]  /*9120*/  IMAD.WIDE.U32 R30, R58, R53, R30 ;  /* 0x000000353a1e7225 */ /* 0x000fc600078e001e */
[----:B------:R-:W-:Y:S01]  /*9130*/  IADD3 R22, P0, PT, R27, R22, RZ ;  /* 0x000000161b167210 */ /* 0x000fe20007f1e0ff */
[----:B------:R-:W-:Y:S02]  /*9140*/  VIADD R23, R23, UR5 ;  /* 0x0000000517177c36 */ /* 0x000fe40008000000 */
[----:B------:R-:W-:Y:S02]  /*9150*/  IMAD.X R27, RZ, RZ, RZ, P2 ;  /* 0x000000ffff1b7224 */ /* 0x000fe400010e06ff */
[----:B------:R-:W-:Y:S01]  /*9160*/  VIADD R44, R31, UR4 ;  /* 0x000000041f2c7c36 */ /* 0x000fe20008000000 */
[----:B------:R-:W-:Y:S01]  /*9170*/  IADD3 R30, P2, PT, R23, R30, RZ ;  /* 0x0000001e171e7210 */ /* 0x000fe20007f5e0ff */
        /* <DEDUP_REMOVED lines=13> */
[----:B------:R-:W-:Y:S02]  /*9250*/  IMAD.MOV.U32 R27, RZ, RZ, RZ ;  /* 0x000000ffff1b7224 */ /* 0x000fe400078e00ff */
[----:B------:R-:W-:Y:S01]  /*9260*/  IMAD.X R23, RZ, RZ, RZ, P0 ;  /* 0x000000ffff177224 */ /* 0x000fe200000e06ff */
[----:B------:R-:W-:Y:S01]  /*9270*/  IADD3 R42, P0, PT, R31, R44, RZ ;  /* 0x0000002c1f2a7210 */ /* 0x000fe20007f1e0ff */
[----:B------:R-:W-:-:S04]  /*9280*/  IMAD.WIDE.U32 R26, R57, R49, R26 ;  /* 0x00000031391a7225 */ /* 0x000fc800078e001a */
        /* <DEDUP_REMOVED lines=10> */
[----:B------:R-:W-:Y:S02]  /*9330*/  VIADD R45, R45, UR4 ;  /* 0x000000042d2d7c36 */ /* 0x000fe40008000000 */
[----:B------:R-:W-:Y:S01]  /*9340*/  IMAD.X R23, RZ, RZ, RZ, P2 ;  /* 0x000000ffff177224 */ /* 0x000fe200010e06ff */
[----:B------:R-:W-:Y:S01]  /*9350*/  IADD3 R42, P2, PT, R31, R42, RZ ;  /* 0x0000002a1f2a7210 */ /* 0x000fe20007f5e0ff */
        /* <DEDUP_REMOVED lines=18> */
[----:B------:R-:W-:Y:S01]  /*9480*/  IMAD.X R43, RZ, RZ, RZ, P2 ;  /* 0x000000ffff2b7224 */ /* 0x000fe200010e06ff */
[----:B------:R-:W-:Y:S01]  /*9490*/  IADD3 R5, PT, PT, R23, UR4, RZ ;  /* 0x0000000417057c10 */ /* 0x000fe2000fffe0ff */
[----:B------:R-:W-:-:S04]  /*94a0*/  IMAD.WIDE.U32 R30, R62, R49, R30 ;  /* 0x000000313e1e7225 */ /* 0x000fc800078e001e */
[----:B------:R-:W-:Y:S01]  /*94b0*/  IMAD.X R47, RZ, RZ, RZ, P0 ;  /* 0x000000ffff2f7224 */ /* 0x000fe200000e06ff */
[----:B------:R-:W-:Y:S01]  /*94c0*/  IADD3 R30, P2, PT, R5, R30, RZ ;  /* 0x0000001e051e7210 */ /* 0x000fe20007f5e0ff */
[----:B------:R-:W-:-:S04]  /*94d0*/  IMAD.WIDE.U32 R42, R60, R50, R42 ;  /* 0x000000323c2a7225 */ /* 0x000fc800078e002a */
[----:B------:R-:W-:Y:S02]  /*94e0*/  VIADD R31, R31, UR8 ;  /* 0x000000081f1f7c36 */ /* 0x000fe40008000000 */
[----:B------:R-:W-:-:S03]  /*94f0*/  IMAD.WIDE.U32 R46, R58, R51, R46 ;  /* 0x000000333a2e7225 */ /* 0x000fc600078e002e */
[----:B------:R-:W-:Y:S01]  /*9500*/  IADD3 R42, P0, PT, R31, R42, RZ ;  /* 0x0000002a1f2a7210 */ /* 0x000fe20007f1e0ff */
[----:B------:R-:W-:Y:S02]  /*9510*/  VIADD R5, R43, UR7 ;  /* 0x000000072b057c36 */ /* 0x000fe40008000000 */
[----:B------:R-:W-:Y:S02]  /*9520*/  IMAD.X R31, RZ, RZ, RZ, P2 ;  /* 0x000000ffff1f7224 */ /* 0x000fe400010e06ff */
[----:B------:R-:W-:Y:S01]  /*9530*/  VIADD R45, R45, UR5 ;  /* 0x000000052d2d7c36 */ /* 0x000fe20008000000 */
        /* <DEDUP_REMOVED lines=16> */
[----:B------:R-:W-:Y:S01]  /*9640*/  IMAD.X R45, RZ, RZ, RZ, P2 ;  /* 0x000000ffff2d7224 */ /* 0x000fe200010e06ff */
[----:B------:R-:W-:Y:S01]  /*9650*/  IADD3 R52, P0, PT, R53, R46, RZ ;  /* 0x0000002e35347210 */ /* 0x000fe20007f1e0ff */
[----:B------:R-:W-:-:S04]  /*9660*/  IMAD.WIDE.U32 R42, R62, R48, R42 ;  /* 0x000000303e2a7225 */ /* 0x000fc800078e002a */
[----:B------:R-:W-:Y:S02]  /*9670*/  IMAD.X R53, RZ, RZ, RZ, P0 ;  /* 0x000000ffff357224 */ /* 0x000fe400000e06ff */
[----:B------:R-:W-:-:S04]  /*9680*/  IMAD.WIDE.U32 R44, R60, R49, R44 ;  /* 0x000000313c2c7225 */ /* 0x000fc800078e002c */
        /* <DEDUP_REMOVED lines=8> */
[----:B------:R-:W-:Y:S02]  /*9710*/  IMAD.MOV.U32 R31, RZ, RZ, RZ ;  /* 0x000000ffff1f7224 */ /* 0x000fe400078e00ff */
[----:B------:R-:W-:Y:S01]  /*9720*/  IMAD.WIDE.U32 R44, R61, R48, R44 ;  /* 0x000000303d2c7225 */ /* 0x000fe200078e002c */
[----:B------:R-:W-:-:S03]  /*9730*/  IADD3 R52, P0, PT, R52, R47, RZ ;  /* 0x0000002f34347210 */ /* 0x000fc60007f1e0ff */
[----:B------:R-:W-:Y:S02]  /*9740*/  IMAD.X R47, RZ, RZ, RZ, P2 ;  /* 0x000000ffff2f7224 */ /* 0x000fe400010e06ff */
        /* <DEDUP_REMOVED lines=12> */
[----:B------:R-:W-:Y:S01]  /*9810*/  IMAD.X R51, RZ, RZ, RZ, P0 ;  /* 0x000000ffff337224 */ /* 0x000fe200000e06ff */
[----:B------:R-:W-:Y:S01]  /*9820*/  IADD3 R44, P3, PT, R43, R44, RZ ;  /* 0x0000002c2b2c7210 */ /* 0x000fe20007f7e0ff */
[----:B------:R-:W-:-:S04]  /*9830*/  IMAD.WIDE.U32 R46, R60, R48, R46 ;  /* 0x000000303c2e7225 */ /* 0x000fc800078e002e */
[----:B------:R-:W-:-:S04]  /*9840*/  IMAD.WIDE.U32 R50, R58, R49, R50 ;  /* 0x000000313a327225 */ /* 0x000fc800078e0032 */
[----:B------:R-:W-:Y:S02]  /*9850*/  VIADD R5, R47, UR4 ;  /* 0x000000042f057c36 */ /* 0x000fe40008000000 */
[----:B------:R-:W-:Y:S02]  /*9860*/  IMAD.X R45, RZ, RZ, RZ, P3 ;  /* 0x000000ffff2d7224 */ /* 0x000fe400018e06ff */
[----:B------:R-:W-:Y:S01]  /*9870*/  VIADD R53, R53, UR7 ;  /* 0x0000000735357c36 */ /* 0x000fe20008000000 */
[----:B------:R-:W-:Y:S01]  /*9880*/  IADD3 R50, P2, PT, R5, R50, RZ ;  /* 0x0000003205327210 */ /* 0x000fe20007f5e0ff */
[----:B------:R-:W-:Y:S02]  /*9890*/  VIADD R52, R51, UR8 ;  /* 0x0000000833347c36 */ /* 0x000fe40008000000 */
[----:B------:R-:W-:-:S03]  /*98a0*/  IMAD.WIDE.U32 R44, R62, R54, R44 ;  /* 0x000000363e2c7225 */ /* 0x000fc600078e002c */
[----:B------:R-:W-:Y:S01]  /*98b0*/  IADD3 R52, P0, PT, R52, R53, RZ ;  /* 0x0000003534347210 */ /* 0x000fe20007f1e0ff */
[----:B------:R-:W-:Y:S01]  /*98c0*/  IMAD.X R51, RZ, RZ, RZ, P2 ;  /* 0x000000ffff337224 */ /* 0x000fe200010e06ff */
[----:B------:R-:W-:Y:S01]  /*98d0*/  IADD3 R46, P3, PT, R45, R46, RZ ;  /* 0x0000002e2d2e7210 */ /* 0x000fe20007f7e0ff */
[----:B------:R-:W-:Y:S02]  /*98e0*/  IMAD.MOV.U32 R7, RZ, RZ, R4 ;  /* 0x000000ffff077224 */ /* 0x000fe400078e0004 */
[----:B------:R-:W-:Y:S02]  /*98f0*/  IMAD.X R53, RZ, RZ, RZ, P0 ;  /* 0x000000ffff357224 */ /* 0x000fe400000e06ff */
[----:B------:R-:W-:-:S04]  /*9900*/  IMAD.WIDE.U32 R50, R59, R48, R50 ;  /* 0x000000303b327225 */ /* 0x000fc800078e0032 */
[----:B------:R-:W-:Y:S02]  /*9910*/  IMAD.X R47, RZ, RZ, RZ, P3 ;  /* 0x000000ffff2f7224 */ /* 0x000fe400018e06ff */
[----:B------:R-:W-:-:S04]  /*9920*/  IMAD.WIDE.U32 R52, R56, R49, R52 ;  /* 0x0000003138347225 */ /* 0x000fc800078e0034 */
[----:B------:R-:W-:Y:S02]  /*9930*/  VIADD R63, R51, UR4 ;  /* 0x00000004333f7c36 */ /* 0x000fe40008000000 */
[----:B------:R-:W-:-:S03]  /*9940*/  IMAD.WIDE.U32 R46, R61, R54, R46 ;  /* 0x000000363d2e7225 */ /* 0x000fc600078e002e */
[----:B------:R-:W-:Y:S01]  /*9950*/  IADD3 R62, P0, PT, R63, R52, RZ ;  /* 0x000000343f3e7210 */ /* 0x000fe20007f1e0ff */
[----:B------:R-:W-:Y:S01]  /*9960*/  VIADD R53, R53, UR8 ;  /* 0x0000000835357c36 */ /* 0x000fe20008000000 */
[----:B------:R-:W-:Y:S01]  /*9970*/  IADD3 R50, P2, PT, R47, R50, RZ ;  /* 0x000000322f327210 */ /* 0x000fe20007f5e0ff */
[----:B------:R-:W-:Y:S02]  /*9980*/  IMAD.MOV.U32 R9, RZ, RZ, R24 ;  /* 0x000000ffff097224 */ /* 0x000fe400078e0018 */
[----:B------:R-:W-:Y:S02]  /*9990*/  IMAD.X R63, RZ, RZ, RZ, P0 ;  /* 0x000000ffff3f7224 */ /* 0x000fe400000e06ff */
[----:B------:R-:W-:Y:S02]  /*99a0*/  IMAD.X R51, RZ, RZ, RZ, P2 ;  /* 0x000000ffff337224 */ /* 0x000fe400010e06ff */
[----:B------:R-:W-:-:S04]  /*99b0*/  IMAD.WIDE.U32 R62, R58, R48, R62 ;  /* 0x000000303a3e7225 */ /* 0x000fc800078e003e */
[----:B------:R-:W-:-:S04]  /*99c0*/  IMAD.WIDE.U32 R50, R60, R54, R50 ;  /* 0x000000363c327225 */ /* 0x000fc800078e0032 */
[----:B------:R-:W-:Y:S01]  /*99d0*/  VIADD R60, R63, UR4 ;  /* 0x000000043f3c7c36 */ /* 0x000fe20008000000 */
[----:B------:R-:W-:Y:S01]  /*99e0*/  IADD3 R52, P2, PT, R51, R62, RZ ;  /* 0x0000003e33347210 */ /* 0x000fe20007f5e0ff */
[----:B------:R-:W-:Y:S02]  /*99f0*/  IMAD.MOV.U32 R21, RZ, RZ, R26 ;  /* 0x000000ffff157224 */ /* 0x000fe400078e001a */
[----:B------:R-:W-:Y:S01]  /*9a00*/  IMAD.MOV.U32 R57, RZ, RZ, R22 ;  /* 0x000000ffff397224 */ /* 0x000fe200078e0016 */
[----:B------:R-:W-:Y:S01]  /*9a10*/  IADD3 R60, P0, PT, R60, R53, RZ ;  /* 0x000000353c3c7210 */ /* 0x000fe20007f1e0ff */
[----:B------:R-:W-:Y:S02]  /*9a20*/  IMAD.X R53, RZ, RZ, RZ, P2 ;  /* 0x000000ffff357224 */ /* 0x000fe400010e06ff */
[----:B------:R-:W-:Y:S02]  /*9a30*/  IMAD.MOV.U32 R12, RZ, RZ, R30 ;  /* 0x000000ffff0c7224 */ /* 0x000fe400078e001e */
[----:B------:R-:W-:-:S02]  /*9a40*/  IMAD.X R61, RZ, RZ, RZ, P0 ;  /* 0x000000ffff3d7224 */ /* 0x000fc400000e06ff */
[----:B------:R-:W-:-:S04]  /*9a50*/  IMAD.WIDE.U32 R52, R59, R54, R52 ;  /* 0x000000363b347225 */ /* 0x000fc800078e0034 */
[----:B------:R-:W-:-:S04]  /*9a60*/  IMAD.WIDE.U32 R60, R56, R48, R60 ;  /* 0x00000030383c7225 */ /* 0x000fc800078e003c */
[----:B------:R-:W-:Y:S01]  /*9a70*/  IMAD.MOV.U32 R4, RZ, RZ, R42 ;  /* 0x000000ffff047224 */ /* 0x000fe200078e002a */
[----:B------:R-:W-:-:S05]  /*9a80*/  IADD3 R48, P0, PT, R53, R60, RZ ;  /* 0x0000003c35307210 */ /* 0x000fca0007f1e0ff */
[----:B------:R-:W-:Y:S02]  /*9a90*/  IMAD.X R49, RZ, RZ, RZ, P0 ;  /* 0x000000ffff317224 */ /* 0x000fe400000e06ff */
[----:B------:R-:W-:-:S04]  /*9aa0*/  IMAD.WIDE.U32 R58, R58, R54, R48 ;  /* 0x000000363a3a7225 */ /* 0x000fc800078e0030 */
[----:B------:R-:W-:-:S05]  /*9ab0*/  VIADD R49, R61, UR4 ;  /* 0x000000043d317c36 */ /* 0x000fca0008000000 */
[----:B------:R-:W-:-:S05]  /*9ac0*/  IADD3 R48, P0, PT, R59, R49, RZ ;  /* 0x000000313b307210 */ /* 0x000fca0007f1e0ff */
[----:B------:R-:W-:Y:S02]  /*9ad0*/  IMAD.X R49, RZ, RZ, RZ, P0 ;  /* 0x000000ffff317224 */ /* 0x000fe400000e06ff */
[----:B------:R-:W-:-:S05]  /*9ae0*/  IMAD.WIDE.U32 R54, R56, R54, R48 ;  /* 0x0000003638367225 */ /* 0x000fca00078e0030 */
[----:B------:R-:W-:-:S13]  /*9af0*/  ISETP.LE.U32.AND P2, PT, R55, R29, PT ;  /* 0x0000001d3700720c */ /* 0x000fda0003f43070 */
.L_x_69:
[----:B------:R-:W-:Y:S04]  /*9b00*/  BSSY.RELIABLE B4, `(.L_x_65) ;  /* 0x000004c000047945 */ /* 0x000fe80003800100 */
[----:B------:R-:W-:Y:S05]  /*9b10*/  @!P2 BRA `(.L_x_66) ;  /* 0x000000040028a947 */ /* 0x000fea0003800000 */
        /* <DEDUP_REMOVED lines=32> */
.L_x_67:
        /* <DEDUP_REMOVED lines=42> */
.L_x_66:
[----:B------:R-:W-:Y:S05]  /*9fc0*/  BSYNC.RELIABLE B4 ;  /* 0x0000000000047941 */ /* 0x000fea0003800100 */
.L_x_65:
        /* <DEDUP_REMOVED lines=34> */
.L_x_68:
[----:B------:R-:W-:Y:S05]  /*a1f0*/  BSYNC.RECONVERGENT B3 ;  /* 0x0000000000037941 */ /* 0x000fea0003800200 */
.L_x_64:
[----:B------:R-:W-:Y:S01]  /*a200*/  IMAD.WIDE.U32 R26, R10, R10, RZ ;  /* 0x0000000a0a1a7225 */ /* 0x000fe200078e00ff */
[----:B------:R-:W-:-:S03]  /*a210*/  UMOV UR4, URZ ;  /* 0x000000ff00047c82 */ /* 0x000fc60008000000 */
[----:B------:R-:W-:Y:S01]  /*a220*/  HFMA2 R25, -RZ, RZ, 0, 0 ;  /* 0x00000000ff197431 */ /* 0x000fe200000001ff */
[----:B------:R-:W-:Y:S01]  /*a230*/  UMOV UR5, URZ ;  /* 0x000000ff00057c82 */ /* 0x000fe20008000000 */
[----:B------:R-:W-:Y:S01]  /*a240*/  VIADD R4, R27, UR4 ;  /* 0x000000041b047c36 */ /* 0x000fe20008000000 */
        /* <DEDUP_REMOVED lines=8> */
[----:B------:R-:W-:Y:S02]  /*a2d0*/  VIADD R22, R5, UR4 ;  /* 0x0000000405167c36 */ /* 0x000fe40008000000 */
[----:B------:R-:W-:Y:S02]  /*a2e0*/  IMAD.MOV.U32 R23, RZ, RZ, RZ ;  /* 0x000000ffff177224 */ /* 0x000fe400078e00ff */
[----:B------:R-:W-:-:S04]  /*a2f0*/  IMAD.WIDE.U32 R30, R10, R8, R30 ;  /* 0x000000080a1e7225 */ /* 0x000fc800078e001e */
[----:B------:R-:W-:-:S04]  /*a300*/  IMAD.WIDE.U32 R4, R10, R6, R22 ;  /* 0x000000060a047225 */ /* 0x000fc800078e0016 */
[----:B------:R-:W-:Y:S02]  /*a310*/  VIADD R23, R31, UR4 ;  /* 0x000000041f177c36 */ /* 0x000fe40008000000 */
[----:B------:R-:W-:Y:S02]  /*a320*/  VIADD R24, R5, UR5 ;  /* 0x0000000505187c36 */ /* 0x000fe40008000000 */
[----:B------:R-:W-:Y:S01]  /*a330*/  IMAD.MOV.U32 R43, RZ, RZ, RZ ;  /* 0x000000ffff2b7224 */ /* 0x000fe200078e00ff */
[----:B------:R-:W-:Y:S01]  /*a340*/  IADD3 R22, P0, PT, R23, R4, RZ ;  /* 0x0000000417167210 */ /* 0x000fe20007f1e0ff */
[----:B------:R-:W-:-:S04]  /*a350*/  IMAD.WIDE.U32 R24, R10, R7, R24 ;  /* 0x000000070a187225 */ /* 0x000fc800078e0018 */
[----:B------:R-:W-:Y:S02]  /*a360*/  IMAD.X R23, RZ, RZ, RZ, P0 ;  /* 0x000000ffff177224 */ /* 0x000fe400000e06ff */
[----:B------:R-:W-:-:S04]  /*a370*/  IMAD.WIDE.U32 R4, R8, R8, R22 ;  /* 0x0000000808047225 */ /* 0x000fc800078e0016 */
[----:B------:R-:W-:Y:S02]  /*a380*/  VIADD R45, R5, UR4 ;  /* 0x00000004052d7c36 */ /* 0x000fe40008000000 */
[----:B------:R-:W-:-:S03]  /*a390*/  IMAD.MOV.U32 R42, RZ, RZ, R4 ;  /* 0x000000ffff2a7224 */ /* 0x000fc600078e0004 */
[----:B------:R-:W-:Y:S01]  /*a3a0*/  IADD3 R44, P0, PT, R45, R24, RZ ;  /* 0x000000182d2c7210 */ /* 0x000fe20007f1e0ff */
[----:B------:R-:W-:-:S04]  /*a3b0*/  IMAD.WIDE.U32 R42, R10, R6, R42 ;  /* 0x000000060a2a7225 */ /* 0x000fc800078e002a */
[----:B------:R-:W-:Y:S02]  /*a3c0*/  IMAD.X R45, RZ, RZ, RZ, P0 ;  /* 0x000000ffff2d7224 */ /* 0x000fe400000e06ff */
[----:B------:R-:W-:Y:S02]  /*a3d0*/  VIADD R24, R25, UR4 ;  /* 0x0000000419187c36 */ /* 0x000fe40008000000 */
[----:B------:R-:W-:-:S04]  /*a3e0*/  IMAD.WIDE.U32 R44, R8, R6, R44 ;  /* 0x00000006082c7225 */ /* 0x000fc800078e002c */
[----:B------:R-:W-:Y:S02]  /*a3f0*/  VIADD R5, R43, UR5 ;  /* 0x000000052b057c36 */ /* 0x000fe40008000000 */
[----:B------:R-:W-:Y:S02]  /*a400*/  IMAD.MOV.U32 R25, RZ, RZ, RZ ;  /* 0x000000ffff197224 */ /* 0x000fe400078e00ff */
[----:B------:R-:W-:Y:S01]  /*a410*/  VIADD R29, R45, UR5 ;  /* 0x000000052d1d7c36 */ /* 0x000fe20008000000 */
[----:B------:R-:W-:Y:S01]  /*a420*/  IADD3 R44, P2, PT, R5, R44, RZ ;  /* 0x0000002c052c7210 */ /* 0x000fe20007f5e0ff */
[----:B------:R-:W-:-:S04]  /*a430*/  IMAD.WIDE.U32 R24, R10, R9, R24 ;  /* 0x000000090a187225 */ /* 0x000fc800078e0018 */
[----:B------:R-:W-:Y:S01]  /*a440*/  IMAD.X R45, RZ, RZ, RZ, P2 ;  /* 0x000000ffff2d7224 */ /* 0x000fe200010e06ff */
[----:B------:R-:W-:Y:S01]  /*a450*/  IADD3 R28, P0, PT, R29, R24, RZ ;  /* 0x000000181d1c7210 */ /* 0x000fe20007f1e0ff */
[----:B------:R-:W-:Y:S02]  /*a460*/  VIADD R24, R25, UR6 ;  /* 0x0000000619187c36 */ /* 0x000fe40008000000 */
[----:B------:R-:W-:-:S04]  /*a470*/  IMAD.WIDE.U32 R44, R8, R6, R44 ;  /* 0x00000006082c7225 */ /* 0x000fc800078e002c */
[----:B------:R-:W-:Y:S02]  /*a480*/  IMAD.X R29, RZ, RZ, RZ, P0 ;  /* 0x000000ffff1d7224 */ /* 0x000fe400000e06ff */
[----:B------:R-:W-:Y:S02]  /*a490*/  VIADD R5, R45, UR5 ;  /* 0x000000052d057c36 */ /* 0x000fe40008000000 */
[----:B------:R-:W-:-:S04]  /*a4a0*/  IMAD.WIDE.U32 R28, R8, R7, R28 ;  /* 0x00000007081c7225 */ /* 0x000fc800078e001c */
[----:B------:R-:W-:Y:S01]  /*a4b0*/  IMAD.MOV.U32 R25, RZ, RZ, RZ ;  /* 0x000000ffff197224 */ /* 0x000fe200078e00ff */
[----:B------:R-:W-:Y:S01]  /*a4c0*/  IADD3 R28, P2, PT, R5, R28, RZ ;  /* 0x0000001c051c7210 */ /* 0x000fe20007f5e0ff */
[----:B------:R-:W-:Y:S02]  /*a4d0*/  VIADD R11, R29, UR4 ;  /* 0x000000041d0b7c36 */ /* 0x000fe40008000000 */
        /* <DEDUP_REMOVED lines=8> */
[----:B------:R-:W-:Y:S02]  /*a560*/  VIADD R24, R25, UR7 ;  /* 0x0000000719187c36 */ /* 0x000fe40008000000 */
[----:B------:R-:W-:Y:S01]  /*a570*/  IMAD.WIDE.U32 R4, R8, R9, R4 ;  /* 0x0000000908047225 */ /* 0x000fe200078e0004 */
[----:B------:R-:W-:-:S03]  /*a580*/  IADD3 R28, P0, PT, R11, R28, RZ ;  /* 0x0000001c0b1c7210 */ /* 0x000fc60007f1e0ff */
[----:B------:R-:W-:Y:S02]  /*a590*/  VIADD R23, R29, UR5 ;  /* 0x000000051d177c36 */ /* 0x000fe40008000000 */
[----:B------:R-:W-:Y:S02]  /*a5a0*/  IMAD.MOV.U32 R25, RZ, RZ, RZ ;  /* 0x000000ffff197224 */ /* 0x000fe400078e00ff */
        /* <DEDUP_REMOVED lines=15> */
[----:B------:R-:W-:Y:S01]  /*a6a0*/  IMAD.MOV.U32 R29, RZ, RZ, RZ ;  /* 0x000000ffff1d7224 */ /* 0x000fe200078e00ff */
[----:B------:R-:W-:Y:S01]  /*a6b0*/  IADD3 R22, P2, PT, R5, R22, RZ ;  /* 0x0000001605167210 */ /* 0x000fe20007f5e0ff */
[----:B------:R-:W-:-:S04]  /*a6c0*/  IMAD.WIDE.U32 R24, R10, R12, R24 ;  /* 0x0000000c0a187225 */ /* 0x000fc800078e0018 */
[----:B------:R-:W-:Y:S02]  /*a6d0*/  VIADD R11, R23, UR7 ;  /* 0x00000007170b7c36 */ /* 0x000fe40008000000 */
[----:B------:R-:W-:Y:S02]  /*a6e0*/  IMAD.X R47, RZ, RZ, RZ, P0 ;  /* 0x000000ffff2f7224 */ /* 0x000fe400000e06ff */
[----:B------:R-:W-:Y:S01]  /*a6f0*/  IMAD.WIDE.U32 R28, R10, R9, R28 ;  /* 0x000000090a1c7225 */ /* 0x000fe200078e001c */
[----:B------:R-:W-:-:S03]  /*a700*/  IADD3 R4, P0, PT, R11, R24, RZ ;  /* 0x000000180b047210 */ /* 0x000fc60007f1e0ff */
[----:B------:R-:W-:-:S04]  /*a710*/  IMAD.WIDE.U32 R46, R6, R7, R46 ;  /* 0x00000007062e7225 */ /* 0x000fc800078e002e */
[----:B------:R-:W-:Y:S02]  /*a720*/  VIADD R11, R29, UR6 ;  /* 0x000000061d0b7c36 */ /* 0x000fe40008000000 */
[----:B------:R-:W-:Y:S02]  /*a730*/  IMAD.X R23, RZ, RZ, RZ, P2 ;  /* 0x000000ffff177224 */ /* 0x000fe400010e06ff */
[----:B------:R-:W-:Y:S01]  /*a740*/  IMAD.X R5, RZ, RZ, RZ, P0 ;  /* 0x000000ffff057224 */ /* 0x000fe200000e06ff */
[----:B------:R-:W-:Y:S01]  /*a750*/  IADD3 R46, P2, PT, R11, R46, RZ ;  /* 0x0000002e0b2e7210 */ /* 0x000fe20007f5e0ff */
[----:B------:R-:W-:Y:S02]  /*a760*/  VIADD R47, R47, UR4 ;  /* 0x000000042f2f7c36 */ /* 0x000fe40008000000 */
[----:B------:R-:W-:-:S04]  /*a770*/  IMAD.WIDE.U32 R22, R6, R9, R22 ;  /* 0x0000000906167225 */ /* 0x000fc800078e0016 */
[----:B------:R-:W-:Y:S01]  /*a780*/  IMAD.WIDE.U32 R4, R8, R57, R4 ;  /* 0x0000003908047225 */ /* 0x000fe200078e0004 */
[----:B------:R-:W-:-:S03]  /*a790*/  IADD3 R48, P0, PT, R47, R22, RZ ;  /* 0x000000162f307210 */ /* 0x000fc60007f1e0ff */
        /* <DEDUP_REMOVED lines=15> */
[----:B------:R-:W-:Y:S02]  /*a890*/  IMAD.MOV.U32 R47, RZ, RZ, RZ ;  /* 0x000000ffff2f7224 */ /* 0x000fe400078e00ff */
[----:B------:R-:W-:Y:S01]  /*a8a0*/  IMAD.WIDE.U32 R24, R8, R12, R24 ;  /* 0x0000000c08187225 */ /* 0x000fe200078e0018 */
[----:B------:R-:W-:-:S03]  /*a8b0*/  IADD3 R22, P2, PT, R23, R4, RZ ;  /* 0x0000000417167210 */ /* 0x000fc60007f5e0ff */
        /* <DEDUP_REMOVED lines=27> */
[----:B------:R-:W-:Y:S01]  /*aa70*/  VIADD R23, R51, UR6 ;  /* 0x0000000633177c36 */ /* 0x000fe20008000000 */
[----:B------:R-:W-:Y:S01]  /*aa80*/  IADD3.X R51, PT, PT, RZ, RZ, RZ, P0, !PT ;  /* 0x000000ffff337210 */ /* 0x000fe200007fe4ff */
[----:B------:R-:W-:-:S03]  /*aa90*/  IMAD.WIDE.U32 R24, R6, R12, R24 ;  /* 0x0000000c06187225 */ /* 0x000fc600078e0018 */
[----:B------:R-:W-:Y:S01]  /*aaa0*/  IADD3 R22, P2, PT, R23, R4, RZ ;  /* 0x0000000417167210 */ /* 0x000fe20007f5e0ff */
[----:B------:R-:W-:Y:S02]  /*aab0*/  VIADD R5, R5, UR7 ;  /* 0x0000000705057c36 */ /* 0x000fe40008000000 */
[----:B------:R-:W-:Y:S02]  /*aac0*/  IMAD.MOV.U32 R49, RZ, RZ, RZ ;  /* 0x000000ffff317224 */ /* 0x000fe400078e00ff */
[----:B------:R-:W-:Y:S01]  /*aad0*/  IMAD.X R23, RZ, RZ, RZ, P2 ;  /* 0x000000ffff177224 */ /* 0x000fe200010e06ff */
[----:B------:R-:W-:Y:S01]  /*aae0*/  IADD3 R4, P0, PT, R5, R24, RZ ;  /* 0x0000001805047210 */ /* 0x000fe20007f1e0ff */
[----:B------:R-:W-:-:S04]  /*aaf0*/  IMAD.WIDE.U32 R48, R10, R57, R48 ;  /* 0x000000390a307225 */ /* 0x000fc800078e0030 */
        /* <DEDUP_REMOVED lines=68> */
[----:B------:R-:W-:Y:S01]  /*af40*/  VIADD R6, R53, UR5 ;  /* 0x0000000535067c36 */ /* 0x000fe20008000000 */
[----:B------:R-:W-:Y:S01]  /*af50*/  IADD3 R52, P2, PT, R23, R52, RZ ;  /* 0x0000003417347210 */ /* 0x000fe20007f5e0ff */
[----:B------:R-:W-:-:S03]  /*af60*/  IMAD.X R25, RZ, RZ, RZ, P0 ;  /* 0x000000ffff197224 */ /* 0x000fc600000e06ff */
        /* <DEDUP_REMOVED lines=8> */
[----:B------:R-:W-:-:S04]  /*aff0*/  VIADD R51, R51, UR5 ;  /* 0x0000000533337c36 */ /* 0x000fc80008000000 */
[----:B------:R-:W-:Y:S01]  /*b000*/  IMAD.X R7, RZ, RZ, RZ, P2 ;  /* 0x000000ffff077224 */ /* 0x000fe200010e06ff */
[----:B------:R-:W-:Y:S01]  /*b010*/  IADD3 R50, P0, PT, R51, R52, RZ ;  /* 0x0000003433327210 */ /* 0x000fe20007f1e0ff */
[----:B------:R-:W-:Y:S02]  /*b020*/  VIADD R52, R53, UR8 ;  /* 0x0000000835347c36 */ /* 0x000fe40008000000 */
[----:B------:R-:W-:-:S04]  /*b030*/  IMAD.WIDE.U32 R6, R9, R12, R6 ;  /* 0x0000000c09067225 */ /* 0x000fc800078e0006 */
[----:B------:R-:W-:Y:S02]  /*b040*/  IMAD.X R51, RZ, RZ, RZ, P0 ;  /* 0x000000ffff337224 */ /* 0x000fe400000e06ff */
[----:B------:R-:W-:Y:S02]  /*b050*/  VIADD R9, R7, UR8 ;  /* 0x0000000807097c36 */ /* 0x000fe40008000000 */
[----:B------:R-:W-:-:S04]  /*b060*/  IMAD.WIDE.U32 R50, R57, R57, R50 ;  /* 0x0000003939327225 */ /* 0x000fc800078e0032 */
[----:B------:R-:W-:Y:S01]  /*b070*/  VIADD R51, R51, UR5 ;  /* 0x0000000533337c36 */ /* 0x000fe20008000000 */
[----:B------:R-:W-:-:S04]  /*b080*/  IADD3 R8, P2, PT, R9, R50, RZ ;  /* 0x0000003209087210 */ /* 0x000fc80007f5e0ff */
[----:B------:R-:W-:Y:S01]  /*b090*/  IADD3 R50, P0, PT, R51, R52, RZ ;  /* 0x0000003433327210 */ /* 0x000fe20007f1e0ff */
[----:B------:R-:W-:-:S04]  /*b0a0*/  IMAD.X R9, RZ, RZ, RZ, P2 ;  /* 0x000000ffff097224 */ /* 0x000fc800010e06ff */
[----:B------:R-:W-:Y:S02]  /*b0b0*/  IMAD.X R51, RZ, RZ, RZ, P0 ;  /* 0x000000ffff337224 */ /* 0x000fe400000e06ff */
[----:B------:R-:W-:-:S04]  /*b0c0*/  IMAD.WIDE.U32 R8, R21, R12, R8 ;  /* 0x0000000c15087225 */ /* 0x000fc800078e0008 */
[----:B------:R-:W-:-:S04]  /*b0d0*/  IMAD.WIDE.U32 R52, R57, R12, R50 ;  /* 0x0000000c39347225 */ /* 0x000fc800078e0032 */
[----:B------:R-:W-:Y:S02]  /*b0e0*/  VIADD R51, R9, UR8 ;  /* 0x0000000809337c36 */ /* 0x000fe40008000000 */
[----:B------:R-:W-:Y:S02]  /*b0f0*/  VIADD R53, R53, UR8 ;  /* 0x0000000835357c36 */ /* 0x000fe40008000000 */
[----:B------:R-:W-:Y:S01]  /*b100*/  IMAD.MOV.U32 R21, RZ, RZ, R10 ;  /* 0x000000ffff157224 */ /* 0x000fe200078e000a */
[----:B------:R-:W-:-:S05]  /*b110*/  IADD3 R50, P0, PT, R51, R52, RZ ;  /* 0x0000003433327210 */ /* 0x000fca0007f1e0ff */
[----:B------:R-:W-:Y:S02]  /*b120*/  IMAD.X R51, RZ, RZ, RZ, P0 ;  /* 0x000000ffff337224 */ /* 0x000fe400000e06ff */
[----:B------:R-:W-:-:S04]  /*b130*/  IMAD.WIDE.U32 R50, R57, R12, R50 ;  /* 0x0000000c39327225 */ /* 0x000fc800078e0032 */
[----:B------:R-:W-:-:S05]  /*b140*/  VIADD R52, R51, UR8 ;  /* 0x0000000833347c36 */ /* 0x000fca0008000000 */
[----:B------:R-:W-:-:S05]  /*b150*/  IADD3 R52, P0, PT, R52, R53, RZ ;  /* 0x0000003534347210 */ /* 0x000fca0007f1e0ff */
[----:B------:R-:W-:Y:S02]  /*b160*/  IMAD.X R53, RZ, RZ, RZ, P0 ;  /* 0x000000ffff357224 */ /* 0x000fe400000e06ff */
[----:B------:R-:W-:-:S04]  /*b170*/  IMAD.WIDE.U32 R52, R12, R12, R52 ;  /* 0x0000000c0c347225 */ /* 0x000fc800078e0034 */
[----:B------:R-:W-:Y:S02]  /*b180*/  VIADD R11, R53, UR8 ;  /* 0x00000008350b7c36 */ /* 0x000fe40008000000 */
[----:B------:R-:W-:-:S03]  /*b190*/  IMAD.MOV.U32 R12, RZ, RZ, R22 ;  /* 0x000000ffff0c7224 */ /* 0x000fc600078e0016 */
[----:B------:R-:W-:-:S13]  /*b1a0*/  ISETP.LE.U32.AND P2, PT, R11, R61, PT ;  /* 0x0000003d0b00720c */ /* 0x000fda0003f43070 */
.L_x_75:
        /* <DEDUP_REMOVED lines=34> */
.L_x_73:
        /* <DEDUP_REMOVED lines=42> */
.L_x_72:
[----:B------:R-:W-:Y:S05]  /*b670*/  BSYNC.RELIABLE B4 ;  /* 0x0000000000047941 */ /* 0x000fea0003800100 */
.L_x_71:
        /* <DEDUP_REMOVED lines=21> */
[----:B------:R-:W-:Y:S01]  /*b7d0*/  IADD3 R48, P0, P3, R48, -UR18, -R23 ;  /* 0x8000001230307c10 */ /* 0x000fe2000fb1e817 */
[----:B------:R-:W-:-:S03]  /*b7e0*/  VIADD R23, R22, 0xffffffff ;  /* 0xffffffff16177836 */ /* 0x000fc60000000000 */
[----:B------:R-:W-:-:S04]  /*b7f0*/  IADD3.X R10, PT, PT, RZ, -0x1, R27, P0, P3 ;  /* 0xffffffffff0a7810 */ /* 0x000fc800007e641b */
[----:B------:R-:W-:-:S04]  /*b800*/  LOP3.LUT R10, R10, 0x1, RZ, 0xc0, !PT ;  /* 0x000000010a0a7812 */ /* 0x000fc800078ec0ff */
[----:B------:R-:W-:-:S04]  /*b810*/  IADD3 R21, P0, P3, R21, -UR19, -R10 ;  /* 0x8000001315157c10 */ /* 0x000fc8000fb1e80a */
[----:B------:R-:W-:Y:S02]  /*b820*/  IADD3.X R10, PT, PT, RZ, -0x1, R27, P0, P3 ;  /* 0xffffffffff0a7810 */ /* 0x000fe400007e641b */
[----:B------:R-:W-:Y:S02]  /*b830*/  ISETP.NE.AND P0, PT, R22, RZ, PT ;  /* 0x000000ff1600720c */ /* 0x000fe40003f05270 */
[----:B------:R-:W-:-:S04]  /*b840*/  LOP3.LUT R10, R10, 0x1, RZ, 0xc0, !PT ;  /* 0x000000010a0a7812 */ /* 0x000fc800078ec0ff */
[----:B------:R-:W-:-:S04]  /*b850*/  ISETP.EQ.U32.AND P3, PT, R10, 0x1, PT ;  /* 0x000000010a00780c */ /* 0x000fc80003f62070 */
[----:B------:R-:W-:-:S04]  /*b860*/  ISETP.EQ.U32.AND.EX P0, PT, RZ, RZ, P0, P3 ;  /* 0x000000ffff00720c */ /* 0x000fc80000702130 */
[C---:B------:R-:W-:Y:S02]  /*b870*/  SEL R12, R23.reuse, R12, P0 ;  /* 0x0000000c170c7207 */ /* 0x040fe40000000000 */
[----:B------:R-:W-:Y:S01]  /*b880*/  SEL R22, R23, R22, P0 ;  /* 0x0000001617167207 */ /* 0x000fe20000000000 */
[----:B------:R-:W-:Y:S06]  /*b890*/  BRA `(.L_x_75) ;  /* 0xfffffff800447947 */ /* 0x000fec000383ffff */
.L_x_74:
[----:B------:R-:W-:Y:S05]  /*b8a0*/  BSYNC.RECONVERGENT B3 ;  /* 0x0000000000037941 */ /* 0x000fea0003800200 */
.L_x_70:
[----:B------:R-:W-:Y:S01]  /*b8b0*/  IADD3 R5, P0, PT, -R38, R26, RZ ;  /* 0x0000001a26057210 */ /* 0x000fe20007f1e1ff */
[----:B------:R-:W-:Y:S01]  /*b8c0*/  BSSY.RECONVERGENT B3, `(.L_x_76) ;  /* 0x000002d000037945 */ /* 0x000fe20003800200 */
[----:B------:R-:W-:-:S03]  /*b8d0*/  MOV R8, 0xffffffff ;  /* 0xffffffff00087802 */ /* 0x000fc60000000f00 */
[----:B------:R-:W-:-:S05]  /*b8e0*/  IMAD.X R27, RZ, RZ, -0x1, P0 ;  /* 0xffffffffff1b7424 */ /* 0x000fca00000e06ff */
[----:B------:R-:W-:-:S04]  /*b8f0*/  LOP3.LUT R27, R27, 0x1, RZ, 0xc0, !PT ;  /* 0x000000011b1b7812 */ /* 0x000fc800078ec0ff */
[----:B------:R-:W-:-:S04]  /*b900*/  IADD3 R27, P0, P2, R30, -R27, -R37 ;  /* 0x8000001b1e1b7210 */ /* 0x000fc80007a1e825 */
[----:B------:R-:W-:-:S04]  /*b910*/  IADD3.X R25, PT, PT, RZ, -0x1, R8, P0, P2 ;  /* 0xffffffffff197810 */ /* 0x000fc800007e4408 */
        /* <DEDUP_REMOVED lines=18> */
[----:B------:R-:W-:-:S13]  /*ba40*/  LOP3.LUT P0, RZ, R4, 0x1, RZ, 0xc0, !PT ;  /* 0x0000000104ff7812 */ /* 0x000fda000780c0ff */
[----:B------:R-:W-:Y:S05]  /*ba50*/  @!P0 BRA `(.L_x_77) ;  /* 0x00000000004c8947 */ /* 0x000fea0003800000 */
[----:B------:R-:W0:Y:S02]  /*ba60*/  LDCU.128 UR4, c[0x3][URZ] ;  /* 0x00c00000ff0477ac */ /* 0x000e240008000c00 */
[----:B0-----:R-:W-:-:S05]  /*ba70*/  VIADD R5, R5, UR4 ;  /* 0x0000000405057c36 */ /* 0x001fca0008000000 */
[----:B------:R-:W-:-:S04]  /*ba80*/  ISETP.GE.U32.AND P0, PT, R5, UR4, PT ;  /* 0x0000000405007c0c */ /* 0x000fc8000bf06070 */
[----:B------:R-:W-:-:S04]  /*ba90*/  SEL R4, RZ, 0x1, P0 ;  /* 0x00000001ff047807 */ /* 0x000fc80000000000 */
[----:B------:R-:W-:Y:S01]  /*baa0*/  IADD3 R27, P0, P2, R27, UR5, R4 ;  /* 0x000000051b1b7c10 */ /* 0x000fe2000fa1e004 */
[----:B------:R-:W0:Y:S03]  /*bab0*/  LDCU.64 UR4, c[0x3][0x10] ;  /* 0x00c00200ff0477ac */ /* 0x000e260008000a00 */
[----:B------:R-:W-:-:S04]  /*bac0*/  IADD3.X R4, PT, PT, RZ, RZ, RZ, P0, P2 ;  /* 0x000000ffff047210 */ /* 0x000fc800007e44ff */
[----:B------:R-:W-:Y:S01]  /*bad0*/  IADD3 R25, P0, P2, R4, UR6, R25 ;  /* 0x0000000604197c10 */ /* 0x000fe2000fa1e019 */
[----:B------:R-:W1:Y:S03]  /*bae0*/  LDCU UR6, c[0x3][0x18] ;  /* 0x00c00300ff0677ac */ /* 0x000e660008000800 */
[----:B------:R-:W-:-:S04]  /*baf0*/  IADD3.X R4, PT, PT, RZ, RZ, RZ, P0, P2 ;  /* 0x000000ffff047210 */ /* 0x000fc800007e44ff */
[----:B------:R-:W-:-:S04]  /*bb00*/  IADD3 R23, P0, P2, R4, UR7, R23 ;  /* 0x0000000704177c10 */ /* 0x000fc8000fa1e017 */
[----:B------:R-:W-:-:S04]  /*bb10*/  IADD3.X R4, PT, PT, RZ, RZ, RZ, P0, P2 ;  /* 0x000000ffff047210 */ /* 0x000fc800007e44ff */
[----:B0-----:R-:W-:-:S04]  /*bb20*/  IADD3 R11, P0, P2, R4, UR4, R11 ;  /* 0x00000004040b7c10 */ /* 0x001fc8000fa1e00b */
[----:B------:R-:W-:-:S04]  /*bb30*/  IADD3.X R4, PT, PT, RZ, RZ, RZ, P0, P2 ;  /* 0x000000ffff047210 */ /* 0x000fc800007e44ff */
[----:B------:R-:W-:-:S04]  /*bb40*/  IADD3 R9, P0, P2, R4, UR5, R9 ;  /* 0x0000000504097c10 */ /* 0x000fc8000fa1e009 */
[----:B------:R-:W-:-:S04]  /*bb50*/  IADD3.X R4, PT, PT, RZ, RZ, RZ, P0, P2 ;  /* 0x000000ffff047210 */ /* 0x000fc800007e44ff */
[----:B-1----:R-:W-:-:S04]  /*bb60*/  IADD3 R7, P0, P2, R4, UR6, R7 ;  /* 0x0000000604077c10 */ /* 0x002fc8000fa1e007 */
[----:B------:R-:W-:-:S04]  /*bb70*/  IADD3.X R4, PT, PT, RZ, RZ, RZ, P0, P2 ;  /* 0x000000ffff047210 */ /* 0x000fc800007e44ff */
[----:B------:R-:W-:-:S07]  /*bb80*/  IADD3 R21, PT, PT, R10, R21, R4 ;  /* 0x000000150a157210 */ /* 0x000fce0007ffe004 */
.L_x_77:
[----:B------:R-:W-:Y:S05]  /*bb90*/  BSYNC.RECONVERGENT B3 ;  /* 0x0000000000037941 */ /* 0x000fea0003800200 */
.L_x_76:
[----:B------:R-:W-:Y:S01]  /*bba0*/  IADD3 R38, P0, PT, R5, -R38, RZ ;  /* 0x8000002605267210 */ /* 0x000fe20007f1e0ff */
[----:B------:R-:W-:Y:S04]  /*bbb0*/  BSSY.RECONVERGENT B3, `(.L_x_78) ;  /* 0x000002e000037945 */ /* 0x000fe80003800200 */
        /* <DEDUP_REMOVED lines=17> */
[----:B------:R-:W-:Y:S02]  /*bcd0*/  IADD3 R32, P0, P2, R7, -R5, -R32 ;  /* 0x8000000507207210 */ /* 0x000fe40007a1e820 */
[----:B------:R-:W0:Y:S02]  /*bce0*/  LDC.64 R6, c[0x3][0x10] ;  /* 0x00c00400ff067b82 */ /* 0x000e240000000a00 */
[----:B------:R-:W-:-:S04]  /*bcf0*/  IADD3.X R12, PT, PT, RZ, -0x1, R8, P0, P2 ;  /* 0xffffffffff0c7810 */ /* 0x000fc800007e4408 */
[----:B------:R-:W-:Y:S02]  /*bd00*/  LOP3.LUT R12, R12, 0x1, RZ, 0xc0, !PT ;  /* 0x000000010c0c7812 */ /* 0x000fe400078ec0ff */
[----:B------:R-:W1:Y:S02]  /*bd10*/  LDC.64 R4, c[0x3][0x8] ;  /* 0x00c00200ff047b82 */ /* 0x000e640000000a00 */
[----:B------:R-:W-:-:S04]  /*bd20*/  IADD3 R41, P0, P2, R21, -R12, -R41 ;  /* 0x8000000c15297210 */ /* 0x000fc80007a1e829 */
[----:B------:R-:W-:-:S04]  /*bd30*/  IADD3.X R8, PT, PT, RZ, -0x1, R8, P0, P2 ;  /* 0xffffffffff087810 */ /* 0x000fc800007e4408 */
[----:B------:R-:W-:-:S13]  /*bd40*/  LOP3.LUT P0, RZ, R8, 0x1, RZ, 0xc0, !PT ;  /* 0x0000000108ff7812 */ /* 0x000fda000780c0ff */
[----:B------:R-:W-:Y:S05]  /*bd50*/  @!P0 BRA `(.L_x_79) ;  /* 0x00000000004c8947 */ /* 0x000fea0003800000 */
[----:B------:R-:W2:Y:S02]  /*bd60*/  LDCU.128 UR4, c[0x3][URZ] ;  /* 0x00c00000ff0477ac */ /* 0x000ea40008000c00 */
[----:B--2---:R-:W-:-:S05]  /*bd70*/  VIADD R38, R38, UR4 ;  /* 0x0000000426267c36 */ /* 0x004fca0008000000 */
[----:B------:R-:W-:-:S04]  /*bd80*/  ISETP.GE.U32.AND P0, PT, R38, UR4, PT ;  /* 0x0000000426007c0c */ /* 0x000fc8000bf06070 */
[----:B------:R-:W-:-:S04]  /*bd90*/  SEL R8, RZ, 0x1, P0 ;  /* 0x00000001ff087807 */ /* 0x000fc80000000000 */
[----:B------:R-:W-:Y:S01]  /*bda0*/  IADD3 R37, P0, P2, R37, UR5, R8 ;  /* 0x0000000525257c10 */ /* 0x000fe2000fa1e008 */
[----:B------:R-:W2:Y:S03]  /*bdb0*/  LDCU.64 UR4, c[0x3][0x10] ;  /* 0x00c00200ff0477ac */ /* 0x000ea60008000a00 */
[----:B------:R-:W-:-:S04]  /*bdc0*/  IADD3.X R9, PT, PT, RZ, RZ, RZ, P0, P2 ;  /* 0x000000ffff097210 */ /* 0x000fc800007e44ff */
[----:B------:R-:W-:Y:S01]  /*bdd0*/  IADD3 R36, P0, P2, R9, UR6, R36 ;  /* 0x0000000609247c10 */ /* 0x000fe2000fa1e024 */
[----:B------:R-:W3:Y:S03]  /*bde0*/  LDCU UR6, c[0x3][0x18] ;  /* 0x00c00300ff0677ac */ /* 0x000ee60008000800 */
[----:B------:R-:W-:-:S04]  /*bdf0*/  IADD3.X R8, PT, PT, RZ, RZ, RZ, P0, P2 ;  /* 0x000000ffff087210 */ /* 0x000fc800007e44ff */
[----:B------:R-:W-:-:S04]  /*be00*/  IADD3 R35, P0, P2, R8, UR7, R35 ;  /* 0x0000000708237c10 */ /* 0x000fc8000fa1e023 */
[----:B------:R-:W-:-:S04]  /*be10*/  IADD3.X R9, PT, PT, RZ, RZ, RZ, P0, P2 ;  /* 0x000000ffff097210 */ /* 0x000fc800007e44ff */
[----:B--2---:R-:W-:-:S04]  /*be20*/  IADD3 R34, P0, P2, R9, UR4, R34 ;  /* 0x0000000409227c10 */ /* 0x004fc8000fa1e022 */
[----:B------:R-:W-:-:S04]  /*be30*/  IADD3.X R8, PT, PT, RZ, RZ, RZ, P0, P2 ;  /* 0x000000ffff087210 */ /* 0x000fc800007e44ff */
[----:B------:R-:W-:-:S04]  /*be40*/  IADD3 R33, P0, P2, R8, UR5, R33 ;  /* 0x0000000508217c10 */ /* 0x000fc8000fa1e021 */
[----:B------:R-:W-:-:S04]  /*be50*/  IADD3.X R9, PT, PT, RZ, RZ, RZ, P0, P2 ;  /* 0x000000ffff097210 */ /* 0x000fc800007e44ff */
[----:B---3--:R-:W-:-:S04]  /*be60*/  IADD3 R32, P0, P2, R9, UR6, R32 ;  /* 0x0000000609207c10 */ /* 0x008fc8000fa1e020 */
[----:B------:R-:W-:-:S04]  /*be70*/  IADD3.X R8, PT, PT, RZ, RZ, RZ, P0, P2 ;  /* 0x000000ffff087210 */ /* 0x000fc800007e44ff */
[----:B------:R-:W-:-:S07]  /*be80*/  IADD3 R41, PT, PT, R10, R41, R8 ;  /* 0x000000290a297210 */ /* 0x000fce0007ffe008 */
.L_x_79:
[----:B------:R-:W-:Y:S05]  /*be90*/  BSYNC.RECONVERGENT B3 ;  /* 0x0000000000037941 */ /* 0x000fea0003800200 */
.L_x_78:
[----:B------:R-:W0:Y:S01]  /*bea0*/  LDCU UR4, c[0x3][0x18] ;  /* 0x00c00300ff0477ac */ /* 0x000e220008000800 */
[----:B------:R-:W2:Y:S01]  /*beb0*/  LDC.64 R8, c[0x3][RZ] ;  /* 0x00c00000ff087b82 */ /* 0x000ea20000000a00 */
[----:B------:R-:W-:Y:S01]  /*bec0*/  BSSY.RECONVERGENT B3, `(.L_x_80) ;  /* 0x000004f000037945 */ /* 0x000fe20003800200 */
[----:B------:R-:W-:Y:S01]  /*bed0*/  IMAD.MOV.U32 R12, RZ, RZ, RZ ;  /* 0x000000ffff0c7224 */ /* 0x000fe200078e00ff */
[----:B0-----:R-:W-:Y:S01]  /*bee0*/  LOP3.LUT R7, R7, UR4, R10, 0xfe, !PT ;  /* 0x0000000407077c12 */ /* 0x001fe2000f8efe0a */
[----:B------:R-:W-:-:S03]  /*bef0*/  IMAD.MOV.U32 R10, RZ, RZ, RZ ;  /* 0x000000ffff0a7224 */ /* 0x000fc600078e00ff */
[----:B-1----:R-:W-:Y:S02]  /*bf00*/  LOP3.LUT R5, R5, R7, R6, 0xfe, !PT ;  /* 0x0000000705057212 */ /* 0x002fe400078efe06 */
[----:B------:R-:W-:Y:S02]  /*bf10*/  CS2R R6, SRZ ;  /* 0x0000000000067805 */ /* 0x000fe4000001ff00 */
[----:B--2---:R-:W-:-:S04]  /*bf20*/  LOP3.LUT R5, R9, R5, R4, 0xfe, !PT ;  /* 0x0000000509057212 */ /* 0x004fc800078efe04 */
[----:B------:R-:W-:Y:S02]  /*bf30*/  LOP3.LUT P2, RZ, R5, R8, RZ, 0xfc, !PT ;  /* 0x0000000805ff7212 */ /* 0x000fe4000784fcff */
[----:B------:R-:W-:Y:S02]  /*bf40*/  CS2R R4, SRZ ;  /* 0x0000000000047805 */ /* 0x000fe4000001ff00 */
[----:B------:R-:W-:-:S09]  /*bf50*/  CS2R R8, SRZ ;  /* 0x0000000000087805 */ /* 0x000fd2000001ff00 */
.L_x_84:
[----:B------:R-:W0:Y:S01]  /*bf60*/  LDC R25, c[0x3][0x1c] ;  /* 0x00c00700ff197b82 */ /* 0x000e220000000800 */
[----:B------:R-:W-:Y:S01]  /*bf70*/  BSSY.RELIABLE B4, `(.L_x_81) ;  /* 0x0000028000047945 */ /* 0x000fe20003800100 */
[----:B0-----:R-:W-:-:S13]  /*bf80*/  ISETP.GT.U32.OR P0, PT, R6, R25, !P2 ;  /* 0x000000190600720c */ /* 0x001fda0005704470 */
        /* <DEDUP_REMOVED lines=38> */
.L_x_82:
[----:B------:R-:W-:Y:S05]  /*c1f0*/  BSYNC.RELIABLE B4 ;  /* 0x0000000000047941 */ /* 0x000fea0003800100 */
.L_x_81:
        /* <DEDUP_REMOVED lines=25> */
[----:B------:R-:W-:Y:S01]  /*c390*/  IADD3 R6, PT, PT, R6, -R11, -R25 ;  /* 0x8000000b06067210 */ /* 0x000fe20007ffe819 */
[----:B------:R-:W-:Y:S06]  /*c3a0*/  BRA `(.L_x_84) ;  /* 0xfffffff800ec7947 */ /* 0x000fec000383ffff */
.L_x_83:
[----:B------:R-:W-:Y:S05]  /*c3b0*/  BSYNC.RECONVERGENT B3 ;  /* 0x0000000000037941 */ /* 0x000fea0003800200 */
.L_x_80:
[----:B------:R-:W-:-:S05]  /*c3c0*/  VIADD R21, R19, 0xffffffff ;  /* 0xffffffff13157836 */ /* 0x000fca0000000000 */
[----:B------:R-:W-:-:S04]  /*c3d0*/  SHF.R.S32.HI R22, RZ, 0x1f, R21 ;  /* 0x0000001fff167819 */ /* 0x000fc80000011415 */
[----:B------:R-:W-:-:S04]  /*c3e0*/  LEA.HI R22, R22, R21, RZ, 0x5 ;  /* 0x0000001516167211 */ /* 0x000fc800078f28ff */
[----:B------:R-:W-:-:S04]  /*c3f0*/  SHF.R.S32.HI R22, RZ, 0x5, R22 ;  /* 0x00000005ff167819 */ /* 0x000fc80000011416 */
[----:B------:R-:W-:-:S06]  /*c400*/  LEA R22, R22, UR12, 0x2 ;  /* 0x0000000c16167c11 */ /* 0x000fcc000f8e10ff */
[----:B------:R-:W2:Y:S01]  /*c410*/  LDL R22, [R22] ;  /* 0x0000000016167983 */ /* 0x000ea20000100800 */
[----:B------:R-:W-:Y:S01]  /*c420*/  IADD3 R39, P0, PT, R10, -R39, RZ ;  /* 0x800000270a277210 */ /* 0x000fe20007f1e0ff */
[----:B------:R-:W-:Y:S01]  /*c430*/  IMAD.MOV.U32 R24, RZ, RZ, -0x1 ;  /* 0xffffffffff187424 */ /* 0x000fe200078e00ff */
[----:B------:R-:W-:Y:S03]  /*c440*/  BSSY.RECONVERGENT B3, `(.L_x_85) ;  /* 0x000002f000037945 */ /* 0x000fe60003800200 */
        /* <DEDUP_REMOVED lines=22> */
[----:B------:R-:W-:Y:S02]  /*c5b0*/  LOP3.LUT P2, RZ, R6, 0x1, RZ, 0xc0, !PT ;  /* 0x0000000106ff7812 */ /* 0x000fe4000784c0ff */
[----:B--2---:R-:W-:-:S04]  /*c5c0*/  SHF.R.W.U32.HI R22, RZ, R21, R22 ;  /* 0x00000015ff167219 */ /* 0x004fc80000011e16 */
[----:B------:R-:W-:-:S04]  /*c5d0*/  LOP3.LUT R22, R22, 0x1, RZ, 0xc0, !PT ;  /* 0x0000000116167812 */ /* 0x000fc800078ec0ff */
[----:B------:R-:W-:-:S03]  /*c5e0*/  ISETP.NE.U32.AND P0, PT, R22, 0x1, PT ;  /* 0x000000011600780c */ /* 0x000fc60003f05070 */
[----:B------:R-:W-:Y:S10]  /*c5f0*/  @!P2 BRA `(.L_x_86) ;  /* 0x00000000004ca947 */ /* 0x000ff40003800000 */
        /* <DEDUP_REMOVED lines=19> */
.L_x_86:
[----:B------:R-:W-:Y:S05]  /*c730*/  BSYNC.RECONVERGENT B3 ;  /* 0x0000000000037941 */ /* 0x000fea0003800200 */
.L_x_85:
[----:B------:R-:W-:Y:S04]  /*c740*/  BSSY.RECONVERGENT B4, `(.L_x_87) ;  /* 0x0000f92000047945 */ /* 0x000fe80003800200 */
[----:B------:R-:W-:Y:S05]  /*c750*/  @P0 BRA `(.L_x_88) ;  /* 0x000000f800400947 */ /* 0x000fea0003800000 */
[----:B------:R-:W0:Y:S01]  /*c760*/  LDC R12, c[0x3][0x5c] ;  /* 0x00c01700ff0c7b82 */ /* 0x000e220000000800 */
[----:B------:R-:W-:Y:S04]  /*c770*/  BSSY.RECONVERGENT B3, `(.L_x_88) ;  /* 0x0000f8e000037945 */ /* 0x000fe80003800200 */
[----:B------:R-:W-:Y:S01]  /*c780*/  BSSY.RELIABLE B5, `(.L_x_89) ;  /* 0x00008e7000057945 */ /* 0x000fe20003800100 */
[----:B0-----:R-:W-:-:S13]  /*c790*/  ISETP.GT.U32.AND P0, PT, R41, R12, PT ;  /* 0x0000000c2900720c */ /* 0x001fda0003f04070 */
[----:B------:R-:W-:Y:S05]  /*c7a0*/  @P0 BRA `(.L_x_90) ;  /* 0x0000008c00900947 */ /* 0x000fea0003800000 */
[----:B------:R-:W0:Y:S01]  /*c7b0*/  LDCU.64 UR6, c[0x3][0x50] ;  /* 0x00c00a00ff0677ac */ /* 0x000e220008000a00 */
[----:B------:R-:W1:Y:S01]  /*c7c0*/  LDC.64 R6, c[0x3][0x48] ;  /* 0x00c01200ff067b82 */ /* 0x000e620000000a00 */
[----:B------:R-:W2:Y:S07]  /*c7d0*/  LDCU UR4, c[0x3][0x58] ;  /* 0x00c00b00ff0477ac */ /* 0x000eae0008000800 */
[----:B------:R-:W3:Y:S08]  /*c7e0*/  LDC.64 R8, c[0x3][0x40] ;  /* 0x00c01000ff087b82 */ /* 0x000ef00000000a00 */
[----:B------:R-:W4:Y:S01]  /*c7f0*/  LDC R3, c[0x3][0x7c] ;  /* 0x00c01f00ff037b82 */ /* 0x000f220000000800 */
[----:B0-----:R-:W-:-:S04]  /*c800*/  ISETP.NE.AND P0, PT, R33, UR7, PT ;  /* 0x0000000721007c0c */ /* 0x001fc8000bf05270 */
[----:B--2---:R-:W-:-:S04]  /*c810*/  ISETP.NE.OR P0, PT, R32, UR4, P0 ;  /* 0x0000000420007c0c */ /* 0x004fc80008705670 */
[----:B------:R-:W-:-:S04]  /*c820*/  ISETP.LT.U32.OR P0, PT, R41, R12, P0 ;  /* 0x0000000c2900720c */ /* 0x000fc80000701470 */
[----:B------:R-:W-:-:S04]  /*c830*/  ISETP.NE.OR P0, PT, R34, UR6, P0 ;  /* 0x0000000622007c0c */ /* 0x000fc80008705670 */
[----:B-1----:R-:W-:-:S04]  /*c840*/  ISETP.NE.OR P0, PT, R35, R7, P0 ;  /* 0x000000072300720c */ /* 0x002fc80000705670 */
[----:B------:R-:W-:-:S04]  /*c850*/  ISETP.NE.OR P0, PT, R36, R6, P0 ;  /* 0x000000062400720c */ /* 0x000fc80000705670 */
[----:B---3--:R-:W-:-:S04]  /*c860*/  ISETP.NE.OR P0, PT, R37, R9, P0 ;  /* 0x000000092500720c */ /* 0x008fc80000705670 */
[----:B------:R-:W-:-:S04]  /*c870*/  ISETP.NE.OR P0, PT, R38, R8, P0 ;  /* 0x000000082600720c */ /* 0x000fc80000705670 */
[----:B----4-:R-:W-:-:S13]  /*c880*/  ISETP.GT.U32.OR P0, PT, R20, R3, P0 ;  /* 0x000000031400720c */ /* 0x010fda0000704470 */
[----:B------:R-:W-:Y:S05]  /*c890*/  @P0 BRA `(.L_x_90) ;  /* 0x0000008c00540947 */ /* 0x000fea0003800000 */
[----:B------:R-:W0:Y:S01]  /*c8a0*/  LDCU.64 UR6, c[0x3][0x70] ;  /* 0x00c00e00ff0677ac */ /* 0x000e220008000a00 */
[----:B------:R-:W1:Y:S01]  /*c8b0*/  LDCU UR4, c[0x3][0x78] ;  /* 0x00c00f00ff0477ac */ /* 0x000e620008000800 */
[----:B------:R-:W2:Y:S01]  /*c8c0*/  LDCU.128 UR16, c[0x3][0x60] ;  /* 0x00c00c00ff1077ac */ /* 0x000ea20008000c00 */
[----:B0-----:R-:W-:-:S04]  /*c8d0*/  ISETP.NE.AND P0, PT, R14, UR7, PT ;  /* 0x000000070e007c0c */ /* 0x001fc8000bf05270 */
[----:B-1----:R-:W-:-:S04]  /*c8e0*/  ISETP.NE.OR P0, PT, R13, UR4, P0 ;  /* 0x000000040d007c0c */ /* 0x002fc80008705670 */
[----:B------:R-:W-:-:S04]  /*c8f0*/  ISETP.LT.U32.OR P0, PT, R20, R3, P0 ;  /* 0x000000031400720c */ /* 0x000fc80000701470 */
[----:B------:R-:W-:-:S04]  /*c900*/  ISETP.NE.OR P0, PT, R15, UR6, P0 ;  /* 0x000000060f007c0c */ /* 0x000fc80008705670 */
[----:B--2---:R-:W-:-:S04]  /*c910*/  ISETP.NE.OR P0, PT, R16, UR19, P0 ;  /* 0x0000001310007c0c */ /* 0x004fc80008705670 */
[----:B------:R-:W-:-:S04]  /*c920*/  ISETP.NE.OR P0, PT, R17, UR18, P0 ;  /* 0x0000001211007c0c */ /* 0x000fc80008705670 */
[----:B------:R-:W-:-:S04]  /*c930*/  ISETP.NE.OR P0, PT, R18, UR17, P0 ;  /* 0x0000001112007c0c */ /* 0x000fc80008705670 */
[----:B------:R-:W-:-:S13]  /*c940*/  ISETP.NE.OR P0, PT, R39, UR16, P0 ;  /* 0x0000001027007c0c */ /* 0x000fda0008705670 */
[----:B------:R-:W-:Y:S05]  /*c950*/  @!P0 BREAK.RELIABLE B5 ;  /* 0x0000000000058942 */ /* 0x000fea0003800100 */
[----:B------:R-:W-:Y:S05]  /*c960*/  @P0 BRA `(.L_x_90) ;  /* 0x0000008c00200947 */ /* 0x000fea0003800000 */
[-C--:B------:R-:W-:Y:S01]  /*c970*/  IMAD.WIDE.U32 R6, R8, R8.reuse, RZ ;  /* 0x0000000808067225 */ /* 0x080fe200078e00ff */
[----:B------:R-:W-:Y:S01]  /*c980*/  UMOV UR4, URZ ;  /* 0x000000ff00047c82 */ /* 0x000fe20008000000 */
[----:B------:R-:W-:Y:S01]  /*c990*/  UMOV UR5, URZ ;  /* 0x000000ff00057c82 */ /* 0x000fe20008000000 */
        /* <DEDUP_REMOVED lines=9> */
[----:B------:R-:W-:-:S02]  /*ca30*/  VIADD R28, R23, UR4 ;  /* 0x00000004171c7c36 */ /* 0x000fc40008000000 */
[----:B------:R-:W-:Y:S02]  /*ca40*/  IMAD.MOV.U32 R23, RZ, RZ, RZ ;  /* 0x000000ffff177224 */ /* 0x000fe400078e00ff */
[----:B------:R-:W-:-:S04]  /*ca50*/  IMAD.WIDE.U32 R28, R36, R8, R28 ;  /* 0x00000008241c7225 */ /* 0x000fc800078e001c */
[----:B------:R-:W-:-:S04]  /*ca60*/  IMAD.WIDE.U32 R22, R37, R8, R22 ;  /* 0x0000000825167225 */ /* 0x000fc800078e0016 */
[----:B------:R-:W-:-:S05]  /*ca70*/  VIADD R12, R23, UR4 ;  /* 0x00000004170c7c36 */ /* 0x000fca0008000000 */
[----:B------:R-:W-:Y:S01]  /*ca80*/  IADD3 R38, P0, PT, R12, R28, RZ ;  /* 0x0000001c0c267210 */ /* 0x000fe20007f1e0ff */
[----:B------:R-:W-:Y:S02]  /*ca90*/  VIADD R28, R29, UR5 ;  /* 0x000000051d1c7c36 */ /* 0x000fe40008000000 */
[----:B------:R-:W-:Y:S02]  /*caa0*/  IMAD.MOV.U32 R29, RZ, RZ, RZ ;  /* 0x000000ffff1d7224 */ /* 0x000fe400078e00ff */
[----:B------:R-:W-:Y:S02]  /*cab0*/  IMAD.X R39, RZ, RZ, RZ, P0 ;  /* 0x000000ffff277224 */ /* 0x000fe400000e06ff */
[----:B------:R-:W-:-:S04]  /*cac0*/  IMAD.WIDE.U32 R30, R35, R8, R28 ;  /* 0x00000008231e7225 */ /* 0x000fc800078e001c */
        /* <DEDUP_REMOVED lines=10> */
[----:B------:R-:W-:Y:S02]  /*cb70*/  VIADD R43, R43, UR5 ;  /* 0x000000052b2b7c36 */ /* 0x000fe40008000000 */
[----:B------:R-:W-:Y:S01]  /*cb80*/  IMAD.WIDE.U32 R38, R34, R8, R30 ;  /* 0x0000000822267225 */ /* 0x000fe200078e001e */
[----:B------:R-:W-:Y:S02]  /*cb90*/  IADD3 R30, P2, PT, R21, R42, RZ ;  /* 0x0000002a151e7210 */ /* 0x000fe40007f5e0ff */
[----:B------:R-:W-:-:S03]  /*cba0*/  IADD3 R42, P0, PT, R43, R38, RZ ;  /* 0x000000262b2a7210 */ /* 0x000fc60007f1e0ff */
[----:B------:R-:W-:Y:S02]  /*cbb0*/  IMAD.X R31, RZ, RZ, RZ, P2 ;  /* 0x000000ffff1f7224 */ /* 0x000fe400010e06ff */
[----:B------:R-:W-:Y:S02]  /*cbc0*/  VIADD R38, R39, UR7 ;  /* 0x0000000727267c36 */ /* 0x000fe40008000000 */
[----:B------:R-:W-:Y:S02]  /*cbd0*/  IMAD.X R43, RZ, RZ, RZ, P0 ;  /* 0x000000ffff2b7224 */ /* 0x000fe400000e06ff */
[----:B------:R-:W-:-:S04]  /*cbe0*/  IMAD.WIDE.U32 R30, R37, R36, R30 ;  /* 0x00000024251e7225 */ /* 0x000fc800078e001e */
[----:B------:R-:W-:-:S04]  /*cbf0*/  IMAD.WIDE.U32 R42, R37, R35, R42 ;  /* 0x00000023252a7225 */ /* 0x000fc800078e002a */
[----:B------:R-:W-:Y:S02]  /*cc00*/  VIADD R3, R31, UR5 ;  /* 0x000000051f037c36 */ /* 0x000fe40008000000 */
[----:B------:R-:W-:Y:S02]  /*cc10*/  IMAD.MOV.U32 R39, RZ, RZ, RZ ;  /* 0x000000ffff277224 */ /* 0x000fe400078e00ff */
[----:B------:R-:W-:Y:S02]  /*cc20*/  VIADD R43, R43, UR6 ;  /* 0x000000062b2b7c36 */ /* 0x000fe40008000000 */
[----:B------:R-:W-:Y:S01]  /*cc30*/  IMAD.WIDE.U32 R44, R33, R8, R38 ;  /* 0x00000008212c7225 */ /* 0x000fe200078e0026 */
[----:B------:R-:W-:-:S03]  /*cc40*/  IADD3 R38, P2, PT, R3, R42, RZ ;  /* 0x0000002a03267210 */ /* 0x000fc60007f5e0ff */
        /* <DEDUP_REMOVED lines=52> */
[----:B------:R-:W-:Y:S01]  /*cf90*/  VIADD R3, R43, UR7 ;  /* 0x000000072b037c36 */ /* 0x000fe20008000000 */
[----:B------:R-:W-:Y:S01]  /*cfa0*/  IADD3 R49, PT, PT, R51, UR6, RZ ;  /* 0x0000000633317c10 */ /* 0x000fe2000fffe0ff */
[----:B------:R-:W-:Y:S02]  /*cfb0*/  IMAD.X R45, RZ, RZ, RZ, P0 ;  /* 0x000000ffff2d7224 */ /* 0x000fe400000e06ff */
[----:B------:R-:W-:Y:S01]  /*cfc0*/  IMAD.WIDE.U32 R46, R36, R33, R46 ;  /* 0x00000021242e7225 */ /* 0x000fe200078e002e */
[----:B------:R-:W-:-:S03]  /*cfd0*/  IADD3 R50, P0, PT, R3, R50, RZ ;  /* 0x0000003203327210 */ /* 0x000fc60007f1e0ff */
        /* <DEDUP_REMOVED lines=66> */
[----:B------:R-:W-:Y:S01]  /*d400*/  IMAD.MOV.U32 R59, RZ, RZ, RZ ;  /* 0x000000ffff3b7224 */ /* 0x000fe200078e00ff */
[----:B------:R-:W-:Y:S01]  /*d410*/  IADD3 R50, P0, PT, R49, R52, RZ ;  /* 0x0000003431327210 */ /* 0x000fe20007f1e0ff */
[----:B------:R-:W-:Y:S02]  /*d420*/  IMAD.X R49, RZ, RZ, RZ, P2 ;  /* 0x000000ffff317224 */ /* 0x000fe400010e06ff */
[----:B------:R-:W-:-:S04]  /*d430*/  IMAD.WIDE.U32 R46, R36, R32, R46 ;  /* 0x00000020242e7225 */ /* 0x000fc800078e002e */
        /* <DEDUP_REMOVED lines=51> */
[----:B------:R-:W-:-:S04]  /*d770*/  IMAD.WIDE.U32 R8, R41, R34, R8 ;  /* 0x0000002229087225 */ /* 0x000fc800078e0008 */
[----:B------:R-:W-:Y:S01]  /*d780*/  IMAD.X R47, RZ, RZ, RZ, P0 ;  /* 0x000000ffff2f7224 */ /* 0x000fe200000e06ff */
[----:B------:R-:W-:Y:S01]  /*d790*/  IADD3 R3, PT, PT, R9, UR7, RZ ;  /* 0x0000000709037c10 */ /* 0x000fe2000fffe0ff */
        /* <DEDUP_REMOVED lines=9> */
[----:B------:R-:W-:-:S03]  /*d830*/  VIADD R55, R55, UR9 ;  /* 0x0000000937377c36 */ /* 0x000fc60008000000 */
[----:B------:R-:W-:-:S05]  /*d840*/  IADD3 R48, P0, PT, R49, R54, RZ ;  /* 0x0000003631307210 */ /* 0x000fca0007f1e0ff */
[----:B------:R-:W-:Y:S02]  /*d850*/  IMAD.X R49, RZ, RZ, RZ, P0 ;  /* 0x000000ffff317224 */ /* 0x000fe400000e06ff */
[----:B------:R-:W-:-:S04]  /*d860*/  IMAD.WIDE.U32 R48, R41, R32, R48 ;  /* 0x0000002029307225 */ /* 0x000fc800078e0030 */
[----:B------:R-:W-:-:S05]  /*d870*/  VIADD R54, R49, UR9 ;  /* 0x0000000931367c36 */ /* 0x000fca0008000000 */
[----:B------:R-:W-:-:S05]  /*d880*/  IADD3 R54, P0, PT, R54, R55, RZ ;  /* 0x0000003736367210 */ /* 0x000fca0007f1e0ff */
[----:B------:R-:W-:Y:S02]  /*d890*/  IMAD.X R55, RZ, RZ, RZ, P0 ;  /* 0x000000ffff377224 */ /* 0x000fe400000e06ff */
[----:B------:R-:W-:-:S05]  /*d8a0*/  IMAD.WIDE.U32 R54, R41, R41, R54 ;  /* 0x0000002929367225 */ /* 0x000fca00078e0036 */
[----:B------:R-:W-:Y:S01]  /*d8b0*/  ISETP.LE.U32.AND P2, PT, R55, R25, PT ;  /* 0x000000193700720c */ /* 0x000fe20003f43070 */
[----:B------:R-:W-:-:S12]  /*d8c0*/  IMAD.MOV.U32 R25, RZ, RZ, R56 ;  /* 0x000000ffff197224 */ /* 0x000fd800078e0038 */
.L_x_96:
        /* <DEDUP_REMOVED lines=34> */
.L_x_94:
        /* <DEDUP_REMOVED lines=42> */
.L_x_93:
[----:B------:R-:W-:Y:S05]  /*dd90*/  BSYNC.RELIABLE B7 ;  /* 0x0000000000077941 */ /* 0x000fea0003800100 */
.L_x_92:
        /* <DEDUP_REMOVED lines=34> */
.L_x_95:
[----:B------:R-:W-:Y:S05]  /*dfc0*/  BSYNC.RECONVERGENT B6 ;  /* 0x0000000000067941 */ /* 0x000fea0003800200 */
.L_x_91:
[----:B------:R-:W-:Y:S01]  /*dfd0*/  IMAD.SHL.U32 R8, R58, 0x2, RZ ;  /* 0x000000023a087824 */ /* 0x000fe200078e00ff */
[----:B------:R-:W-:Y:S01]  /*dfe0*/  SHF.L.U64.HI R31, R44, 0x1, R31 ;  /* 0x000000012c1f7819 */ /* 0x000fe2000001021f */
[----:B------:R-:W-:Y:S01]  /*dff0*/  IMAD.SHL.U32 R9, R22, 0x2, RZ ;  /* 0x0000000216097824 */ /* 0x000fe200078e00ff */
[----:B------:R-:W-:Y:S01]  /*e000*/  SHF.R.U64 R40, R6, 0x1f, R7 ;  /* 0x0000001f06287819 */ /* 0x000fe20000001207 */
[----:B------:R-:W-:Y:S01]  /*e010*/  IMAD.SHL.U32 R7, R28, 0x2, RZ ;  /* 0x000000021c077824 */ /* 0x000fe200078e00ff */
[----:B------:R-:W-:Y:S01]  /*e020*/  LOP3.LUT R8, R8, 0x1, R31, 0xf8, !PT ;  /* 0x0000000108087812 */ /* 0x000fe200078ef81f */
[----:B------:R-:W-:Y:S01]  /*e030*/  BSSY.RECONVERGENT B6, `(.L_x_97) ;  /* 0x000005b000067945 */ /* 0x000fe20003800200 */
[----:B------:R-:W-:-:S03]  /*e040*/  SHF.L.U64.HI R12, R22, 0x1, R12 ;  /* 0x00000001160c7819 */ /* 0x000fc6000001020c */
[----:B------:R-:W-:Y:S01]  /*e050*/  BSSY.RELIABLE B7, `(.L_x_98) ;  /* 0x000003e000077945 */ /* 0x000fe20003800100 */
[----:B------:R-:W-:Y:S01]  /*e060*/  ISETP.GT.U32.AND P0, PT, R8, R3, PT ;  /* 0x000000030800720c */ /* 0x000fe20003f04070 */
[----:B------:R-:W-:Y:S01]  /*e070*/  IMAD.SHL.U32 R25, R6, 0x2, RZ ;  /* 0x0000000206197824 */ /* 0x000fe200078e00ff */
[----:B------:R-:W-:Y:S02]  /*e080*/  LOP3.LUT R40, R40, 0x1, RZ, 0xc0, !PT ;  /* 0x0000000128287812 */ /* 0x000fe400078ec0ff */
[----:B------:R-:W-:Y:S02]  /*e090*/  LOP3.LUT R12, R12, 0x1, RZ, 0xc0, !PT ;  /* 0x000000010c0c7812 */ /* 0x000fe400078ec0ff */
[----:B------:R-:W-:Y:S01]  /*e0a0*/  LOP3.LUT R31, R40, 0xfffffffe, R9, 0xf8, !PT ;  /* 0xfffffffe281f7812 */ /* 0x000fe200078ef809 */
[----:B------:R-:W-:Y:S01]  /*e0b0*/  IMAD.SHL.U32 R9, R42, 0x2, RZ ;  /* 0x000000022a097824 */ /* 0x000fe200078e00ff */
[----:B------:R-:W-:Y:S01]  /*e0c0*/  LOP3.LUT R39, R12, 0xfffffffe, R7, 0xf8, !PT ;  /* 0xfffffffe0c277812 */ /* 0x000fe200078ef807 */
[----:B------:R-:W-:Y:S01]  /*e0d0*/  IMAD.SHL.U32 R7, R44, 0x2, RZ ;  /* 0x000000022c077824 */ /* 0x000fe200078e00ff */
[----:B------:R-:W-:Y:S01]  /*e0e0*/  SHF.L.U64.HI R46, R28, 0x1, R21 ;  /* 0x000000011c2e7819 */ /* 0x000fe20000010215 */
[----:B------:R-:W-:Y:S01]  /*e0f0*/  IMAD.SHL.U32 R21, R38, 0x2, RZ ;  /* 0x0000000226157824 */ /* 0x000fe200078e00ff */
[C---:B------:R-:W-:Y:S01]  /*e100*/  SHF.L.U64.HI R40, R30.reuse, 0x1, R23 ;  /* 0x000000011e287819 */ /* 0x040fe20000010217 */
[----:B------:R-:W-:Y:S01]  /*e110*/  IMAD.SHL.U32 R23, R30, 0x2, RZ ;  /* 0x000000021e177824 */ /* 0x000fe200078e00ff */
[----:B------:R-:W-:-:S02]  /*e120*/  SHF.L.U64.HI R24, R38, 0x1, R24 ;  /* 0x0000000126187819 */ /* 0x000fc40000010218 */
[----:B------:R-:W-:Y:S01]  /*e130*/  SHF.L.U64.HI R12, R42, 0x1, R29 ;  /* 0x000000012a0c7819 */ /* 0x000fe2000001021d */
[----:B------:R-:W-:Y:S01]  /*e140*/  IMAD.MOV.U32 R29, RZ, RZ, R39 ;  /* 0x000000ffff1d7224 */ /* 0x000fe200078e0027 */
[----:B------:R-:W-:Y:S02]  /*e150*/  LOP3.LUT R46, R46, 0x1, RZ, 0xc0, !PT ;  /* 0x000000012e2e7812 */ /* 0x000fe400078ec0ff */
[----:B------:R-:W-:Y:S02]  /*e160*/  LOP3.LUT R40, R40, 0x1, RZ, 0xc0, !PT ;  /* 0x0000000128287812 */ /* 0x000fe400078ec0ff */
[----:B------:R-:W-:Y:S02]  /*e170*/  LOP3.LUT R24, R24, 0x1, RZ, 0xc0, !PT ;  /* 0x0000000118187812 */ /* 0x000fe400078ec0ff */
[----:B------:R-:W-:Y:S02]  /*e180*/  LOP3.LUT R12, R12, 0x1, RZ, 0xc0, !PT ;  /* 0x000000010c0c7812 */ /* 0x000fe400078ec0ff */
[----:B------:R-:W-:-:S02]  /*e190*/  LOP3.LUT R23, R46, 0xfffffffe, R23, 0xf8, !PT ;  /* 0xfffffffe2e177812 */ /* 0x000fc400078ef817 */
[----:B------:R-:W-:Y:S02]  /*e1a0*/  LOP3.LUT R21, R40, 0xfffffffe, R21, 0xf8, !PT ;  /* 0xfffffffe28157812 */ /* 0x000fe400078ef815 */
[----:B------:R-:W-:Y:S02]  /*e1b0*/  LOP3.LUT R9, R24, 0xfffffffe, R9, 0xf8, !PT ;  /* 0xfffffffe18097812 */ /* 0x000fe400078ef809 */
        /* <DEDUP_REMOVED lines=39> */
.L_x_99:
[----:B------:R-:W-:Y:S05]  /*e430*/  BSYNC.RELIABLE B7 ;  /* 0x0000000000077941 */ /* 0x000fea0003800100 */
.L_x_98:
        /* <DEDUP_REMOVED lines=26> */
.L_x_100:
[----:B------:R-:W-:Y:S05]  /*e5e0*/  BSYNC.RECONVERGENT B6 ;  /* 0x0000000000067941 */ /* 0x000fea0003800200 */
.L_x_97:
        /* <DEDUP_REMOVED lines=9> */
[----:B------:R-:W-:Y:S01]  /*e680*/  IADD3 R24, P0, P2, R30, R6, R23 ;  /* 0x000000061e187210 */ /* 0x000fe20007a1e017 */
[----:B------:R-:W-:-:S03]  /*e690*/  IMAD.MOV.U32 R23, RZ, RZ, R28 ;  /* 0x000000ffff177224 */ /* 0x000fc600078e001c */
        /* <DEDUP_REMOVED lines=47> */
.L_x_103:
[----:B------:R-:W-:Y:S05]  /*e990*/  BSYNC.RELIABLE B7 ;  /* 0x0000000000077941 */ /* 0x000fea0003800100 */
.L_x_102:
        /* <DEDUP_REMOVED lines=26> */
.L_x_104:
[----:B------:R-:W-:Y:S05]  /*eb40*/  BSYNC.RECONVERGENT B6 ;  /* 0x0000000000067941 */ /* 0x000fea0003800200 */
.L_x_101:
[----:B------:R-:W0:Y:S01]  /*eb50*/  LDC R47, c[0x3][0x60] ;  /* 0x00c01800ff2f7b82 */ /* 0x000e220000000800 */
[----:B------:R-:W-:Y:S01]  /*eb60*/  IMAD.SHL.U32 R52, R20, 0x2, RZ ;  /* 0x0000000214347824 */ /* 0x000fe200078e00ff */
[----:B------:R-:W-:Y:S01]  /*eb70*/  SHF.L.U64.HI R7, R13, 0x1, R26 ;  /* 0x000000010d077819 */ /* 0x000fe2000001021a */
[C---:B------:R-:W-:Y:S01]  /*eb80*/  IMAD.SHL.U32 R8, R17.reuse, 0x2, RZ ;  /* 0x0000000211087824 */ /* 0x040fe200078e00ff */
[----:B------:R-:W-:Y:S01]  /*eb90*/  SHF.L.U64.HI R27, R18, 0x1, R27 ;  /* 0x00000001121b7819 */ /* 0x000fe2000001021b */
[----:B------:R-:W-:Y:S01]  /*eba0*/  IMAD.SHL.U32 R6, R16, 0x2, RZ ;  /* 0x0000000210067824 */ /* 0x000fe200078e00ff */
[----:B------:R-:W-:Y:S01]  /*ebb0*/  LOP3.LUT R52, R52, 0x1, R7, 0xf8, !PT ;  /* 0x0000000134347812 */ /* 0x000fe200078ef807 */
[----:B------:R-:W-:Y:S01]  /*ebc0*/  IMAD.SHL.U32 R7, R14, 0x2, RZ ;  /* 0x000000020e077824 */ /* 0x000fe200078e00ff */
[----:B------:R-:W-:Y:S01]  /*ebd0*/  SHF.L.U64.HI R9, R17, 0x1, R11 ;  /* 0x0000000111097819 */ /* 0x000fe2000001020b */
[----:B------:R-:W-:Y:S01]  /*ebe0*/  BSSY.RECONVERGENT B6, `(.L_x_105) ;  /* 0x000005d000067945 */ /* 0x000fe20003800200 */
[----:B------:R-:W-:-:S03]  /*ebf0*/  ISETP.GT.U32.AND P0, PT, R52, R3, PT ;  /* 0x000000033400720c */ /* 0x000fc60003f04070 */
[----:B------:R-:W-:Y:S01]  /*ec00*/  BSSY.RELIABLE B7, `(.L_x_106) ;  /* 0x0000040000077945 */ /* 0x000fe20003800100 */
[----:B------:R-:W-:Y:S02]  /*ec10*/  LOP3.LUT R11, R27, 0x1, RZ, 0xc0, !PT ;  /* 0x000000011b0b7812 */ /* 0x000fe400078ec0ff */
[----:B------:R-:W-:Y:S02]  /*ec20*/  LOP3.LUT R9, R9, 0x1, RZ, 0xc0, !PT ;  /* 0x0000000109097812 */ /* 0x000fe400078ec0ff */
[----:B------:R-:W-:Y:S01]  /*ec30*/  LOP3.LUT R27, R11, 0xfffffffe, R8, 0xf8, !PT ;  /* 0xfffffffe0b1b7812 */ /* 0x000fe200078ef808 */
[----:B------:R-:W-:Y:S01]  /*ec40*/  IMAD.SHL.U32 R11, R18, 0x2, RZ ;  /* 0x00000002120b7824 */ /* 0x000fe200078e00ff */
[----:B------:R-:W-:Y:S01]  /*ec50*/  LOP3.LUT R26, R9, 0xfffffffe, R6, 0xf8, !PT ;  /* 0xfffffffe091a7812 */ /* 0x000fe200078ef806 */
[C---:B------:R-:W-:Y:S01]  /*ec60*/  IMAD.SHL.U32 R9, R15.reuse, 0x2, RZ ;  /* 0x000000020f097824 */ /* 0x040fe200078e00ff */
[----:B------:R-:W-:Y:S02]  /*ec70*/  SHF.L.U64.HI R10, R16, 0x1, R10 ;  /* 0x00000001100a7819 */ /* 0x000fe4000001020a */
[----:B------:R-:W-:Y:S01]  /*ec80*/  SHF.L.U64.HI R8, R15, 0x1, R5 ;  /* 0x000000010f087819 */ /* 0x000fe20000010205 */
[----:B------:R-:W-:Y:S01]  /*ec90*/  IMAD.SHL.U32 R5, R13, 0x2, RZ ;  /* 0x000000020d057824 */ /* 0x000fe200078e00ff */
[----:B------:R-:W-:-:S02]  /*eca0*/  SHF.L.U64.HI R6, R14, 0x1, R4 ;  /* 0x000000010e067819 */ /* 0x000fc40000010204 */
[----:B------:R-:W-:Y:S02]  /*ecb0*/  LOP3.LUT R10, R10, 0x1, RZ, 0xc0, !PT ;  /* 0x000000010a0a7812 */ /* 0x000fe400078ec0ff */
[----:B------:R-:W-:Y:S02]  /*ecc0*/  LOP3.LUT R8, R8, 0x1, RZ, 0xc0, !PT ;  /* 0x0000000108087812 */ /* 0x000fe400078ec0ff */
[----:B------:R-:W-:Y:S02]  /*ecd0*/  LOP3.LUT R6, R6, 0x1, RZ, 0xc0, !PT ;  /* 0x0000000106067812 */ /* 0x000fe400078ec0ff */
[----:B0-----:R-:W-:Y:S01]  /*ece0*/  SHF.R.U32.HI R4, RZ, 0x1f, R47 ;  /* 0x0000001fff047819 */ /* 0x001fe2000001162f */
[----:B------:R-:W-:Y:S01]  /*ecf0*/  IMAD.SHL.U32 R47, R47, 0x2, RZ ;  /* 0x000000022f2f7824 */ /* 0x000fe200078e00ff */
[----:B------:R-:W-:Y:S02]  /*ed00*/  LOP3.LUT R9, R10, 0xfffffffe, R9, 0xf8, !PT ;  /* 0xfffffffe0a097812 */ /* 0x000fe400078ef809 */
[----:B------:R-:W-:-:S02]  /*ed10*/  LOP3.LUT R7, R8, 0xfffffffe, R7, 0xf8, !PT ;  /* 0xfffffffe08077812 */ /* 0x000fc400078ef807 */
[----:B------:R-:W-:Y:S02]  /*ed20*/  LOP3.LUT R6, R6, 0xfffffffe, R5, 0xf8, !PT ;  /* 0xfffffffe06067812 */ /* 0x000fe400078ef805 */
[----:B------:R-:W-:Y:S01]  /*ed30*/  LOP3.LUT R4, R4, 0xfffffffe, R11, 0xf8, !PT ;  /* 0xfffffffe04047812 */ /* 0x000fe200078ef80b */
[----:B------:R-:W-:Y:S06]  /*ed40*/  @P0 BRA `(.L_x_107) ;  /* 0x0000000000ac0947 */ /* 0x000fec0003800000 */
[----:B------:R-:W-:Y:S01]  /*ed50*/  ISETP.GE.U32.AND P0, PT, R52, R3, PT ;  /* 0x000000033400720c */ /* 0x000fe20003f06070 */
        /* <DEDUP_REMOVED lines=42> */
.L_x_107:
[----:B------:R-:W-:Y:S05]  /*f000*/  BSYNC.RELIABLE B7 ;  /* 0x0000000000077941 */ /* 0x000fea0003800100 */
.L_x_106:
        /* <DEDUP_REMOVED lines=26> */
.L_x_108:
[----:B------:R-:W-:Y:S05]  /*f1b0*/  BSYNC.RECONVERGENT B6 ;  /* 0x0000000000067941 */ /* 0x000fea0003800200 */
.L_x_105:
[----:B------:R-:W0:Y:S01]  /*f1c0*/  LDC.64 R4, c[0x3][RZ] ;  /* 0x00c00000ff047b82 */ /* 0x000e220000000a00 */
[----:B------:R-:W-:Y:S01]  /*f1d0*/  BSSY.RECONVERGENT B6, `(.L_x_109) ;  /* 0x0000298000067945 */ /* 0x000fe20003800200 */
[----:B------:R-:W-:Y:S02]  /*f1e0*/  IMAD.MOV.U32 R55, RZ, RZ, RZ ;  /* 0x000000ffff377224 */ /* 0x000fe400078e00ff */
[----:B------:R-:W-:Y:S02]  /*f1f0*/  IMAD.MOV.U32 R61, RZ, RZ, 0x1 ;  /* 0x00000001ff3d7424 */ /* 0x000fe400078e00ff */
[----:B------:R-:W-:Y:S02]  /*f200*/  IMAD.MOV.U32 R63, RZ, RZ, RZ ;  /* 0x000000ffff3f7224 */ /* 0x000fe400078e00ff */
[----:B------:R-:W1:Y:S01]  /*f210*/  LDC.64 R6, c[0x3][0x8] ;  /* 0x00c00200ff067b82 */ /* 0x000e620000000a00 */
[----:B------:R-:W-:Y:S02]  /*f220*/  IMAD.MOV.U32 R65, RZ, RZ, RZ ;  /* 0x000000ffff417224 */ /* 0x000fe400078e00ff */
[----:B------:R-:W-:-:S02]  /*f230*/  IMAD.MOV.U32 R67, RZ, RZ, RZ ;  /* 0x000000ffff437224 */ /* 0x000fc400078e00ff */
[----:B------:R-:W-:Y:S02]  /*f240*/  IMAD.MOV.U32 R69, RZ, RZ, RZ ;  /* 0x000000ffff457224 */ /* 0x000fe400078e00ff */
[----:B------:R-:W-:Y:S01]  /*f250*/  IMAD.MOV.U32 R71, RZ, RZ, RZ ;  /* 0x000000ffff477224 */ /* 0x000fe200078e00ff */
[----:B------:R-:W2:Y:S01]  /*f260*/  LDC.64 R8, c[0x3][0x10] ;  /* 0x00c00400ff087b82 */ /* 0x000ea20000000a00 */
[----:B------:R-:W-:Y:S02]  /*f270*/  IMAD.MOV.U32 R73, RZ, RZ, RZ ;  /* 0x000000ffff497224 */ /* 0x000fe400078e00ff */
[----:B------:R-:W-:Y:S01]  /*f280*/  IMAD.MOV.U32 R60, RZ, RZ, RZ ;  /* 0x000000ffff3c7224 */ /* 0x000fe200078e00ff */
[----:B0-----:R-:W-:-:S04]  /*f290*/  IADD3 R4, P0, PT, R4, -0x2, RZ ;  /* 0xfffffffe04047810 */ /* 0x001fc80007f1e0ff */
        /* <DEDUP_REMOVED lines=17> */
.L_x_123:
        /* <DEDUP_REMOVED lines=19> */
[----:B------:R-:W-:Y:S02]  /*f4e0*/  HFMA2 R43, -RZ, RZ, 0, 0 ;  /* 0x00000000ff2b7431 */ /* 0x000fe400000001ff */
        /* <DEDUP_REMOVED lines=42> */
[----:B------:R-:W-:Y:S02]  /*f790*/  IMAD.X R27, RZ, RZ, RZ, P3 ;  /* 0x000000ffff1b7224 */ /* 0x000fe400018e06ff */
[----:B------:R-:W-:Y:S02]  /*f7a0*/  IMAD.MOV.U32 R11, RZ, RZ, RZ ;  /* 0x000000ffff0b7224 */ /* 0x000fe400078e00ff */
        /* <DEDUP_REMOVED lines=46> */
[----:B------:R-:W-:-:S04]  /*fa90*/  IMAD.WIDE.U32 R10, R63, R52, R10 ;  /* 0x000000343f0a7225 */ /* 0x000fc800078e000a */
[----:B------:R-:W-:-:S04]  /*faa0*/  IMAD.WIDE.U32 R8, R65, R54, R8 ;  /* 0x0000003641087225 */ /* 0x000fc800078e0008 */
[----:B------:R-:W-:Y:S02]  /*fab0*/  IMAD.X R59, RZ, RZ, RZ, P0 ;  /* 0x000000ffff3b7224 */ /* 0x000fe400000e06ff */
        /* <DEDUP_REMOVED lines=11> */
[----:B------:R-:W-:Y:S01]  /*fb70*/  IMAD.MOV.U32 R59, RZ, RZ, RZ ;  /* 0x000000ffff3b7224 */ /* 0x000fe200078e00ff */
[----:B------:R-:W-:Y:S01]  /*fb80*/  IADD3 R6, P3, PT, R6, R27, RZ ;  /* 0x0000001b06067210 */ /* 0x000fe20007f7e0ff */
[----:B------:R-:W-:-:S04]  /*fb90*/  IMAD.WIDE.U32 R28, R69, R48, R28 ;  /* 0x00000030451c7225 */ /* 0x000fc800078e001c */
[----:B------:R-:W-:-:S04]  /*fba0*/  IMAD.WIDE.U32 R58, R71, R47, R58 ;  /* 0x0000002f473a7225 */ /* 0x000fc800078e003a */
[----:B------:R-:W-:Y:S01]  /*fbb0*/  IMAD.X R11, RZ, RZ, RZ, P0 ;  /* 0x000000ffff0b7224 */ /* 0x000fe200000e06ff */
[----:B------:R-:W-:Y:S01]  /*fbc0*/  IADD3 R26, P0, PT, R26, R29, RZ ;  /* 0x0000001d1a1a7210 */ /* 0x000fe20007f1e0ff */
[----:B------:R-:W-:Y:S01]  /*fbd0*/  IMAD.X R7, RZ, RZ, RZ, P3 ;  /* 0x000000ffff077224 */ /* 0x000fe200018e06ff */
[----:B------:R-:W-:Y:S01]  /*fbe0*/  IADD3 R28, P4, PT, R28, R59, RZ ;  /* 0x0000003b1c1c7210 */ /* 0x000fe20007f9e0ff */
[----:B------:R-:W-:-:S04]  /*fbf0*/  IMAD.WIDE.U32 R10, R65, R52, R10 ;  /* 0x00000034410a7225 */ /* 0x000fc800078e000a */
[----:B------:R-:W-:Y:S02]  /*fc00*/  IMAD.X R27, RZ, RZ, RZ, P0 ;  /* 0x000000ffff1b7224 */ /* 0x000fe400000e06ff */
        /* <DEDUP_REMOVED lines=17> */
[----:B------:R-:W-:Y:S02]  /*fd20*/  IMAD.MOV.U32 R63, RZ, RZ, RZ ;  /* 0x000000ffff3f7224 */ /* 0x000fe400078e00ff */
[----:B------:R-:W-:Y:S02]  /*fd30*/  IMAD.X R11, RZ, RZ, RZ, P0 ;  /* 0x000000ffff0b7224 */ /* 0x000fe400000e06ff */
[----:B------:R-:W-:-:S04]  /*fd40*/  IMAD.WIDE.U32 R62, R73, R47, R62 ;  /* 0x0000002f493e7225 */ /* 0x000fc800078e003e */
[----:B------:R-:W-:Y:S01]  /*fd50*/  IMAD.X R9, RZ, RZ, RZ, P3 ;  /* 0x000000ffff097224 */ /* 0x000fe200018e06ff */
[----:B------:R-:W-:Y:S01]  /*fd60*/  IADD3 R64, P0, PT, R26, R63, RZ ;  /* 0x0000003f1a407210 */ /* 0x000fe20007f1e0ff */
[----:B------:R-:W-:-:S04]  /*fd70*/  IMAD.WIDE.U32 R10, R67, R52, R10 ;  /* 0x00000034430a7225 */ /* 0x000fc800078e000a */
        /* <DEDUP_REMOVED lines=27> */
[----:B------:R-:W-:Y:S02]  /*ff30*/  IMAD.X R9, RZ, RZ, RZ, P0 ;  /* 0x000000ffff097224 */ /* 0x000fe400000e06ff */
[----:B------:R-:W-:Y:S01]  /*ff40*/  IMAD.MOV.U32 R55, RZ, RZ, R42 ;  /* 0x000000ffff377224 */ /* 0x000fe200078e002a */
[----:B------:R-:W-:Y:S01]  /*ff50*/  IADD3.X R11, PT, PT, RZ, RZ, RZ, P3, !PT ;  /* 0x000000ffff0b7210 */ /* 0x000fe20001ffe4ff */
[----:B------:R-:W-:-:S04]  /*ff60*/  IMAD.WIDE.U32 R8, R71, R51, R8 ;  /* 0x0000003347087225 */ /* 0x000fc800078e0008 */
[----:B------:R-:W-:Y:S01]  /*ff70*/  IMAD.WIDE.U32 R10, R73, R50, R10 ;  /* 0x00000032490a7225 */ /* 0x000fe200078e000a */
[----:B------:R-:W-:-:S03]  /*ff80*/  IADD3 R66, P0, PT, R67, R9, RZ ;  /* 0x0000000943427210 */ /* 0x000fc60007f1e0ff */
[----:B------:R-:W-:Y:S01]  /*ff90*/  IMAD.MOV.U32 R63, RZ, RZ, R38 ;  /* 0x000000ffff3f7224 */ /* 0x000fe200078e0026 */
[----:B------:R-:W-:Y:S01]  /*ffa0*/  IADD3 R8, P3, PT, R8, R11, RZ ;  /* 0x0000000b08087210 */ /* 0x000fe20007f7e0ff */
[----:B------:R-:W-:Y:S02]  /*ffb0*/  IMAD.X R67, RZ, RZ, RZ, P0 ;  /* 0x000000ffff437224 */ /* 0x000fe400000e06ff */
[----:B------:R-:W-:Y:S02]  /*ffc0*/  IMAD.MOV.U32 R69, RZ, RZ, R56 ;  /* 0x000000ffff457224 */ /* 0x000fe400078e0038 */
[----:B------:R-:W-:Y:S02]  /*ffd0*/  IMAD.X R9, RZ, RZ, RZ, P3 ;  /* 0x000000ffff097224 */ /* 0x000fe400018e06ff */
[----:B------:R-:W-:-:S04]  /*ffe0*/  IMAD.WIDE.U32 R66, R71, R52, R66 ;  /* 0x0000003447427225 */ /* 0x000fc800078e0042 */
[----:B------:R-:W-:-:S04]  /*fff0*/  IMAD.WIDE.U32 R8, R73, R54, R8 ;  /* 0x0000003649087225 */ /* 0x000fc800078e0008 */
[----:B------:R-:W-:Y:S01]  /*10000*/  IMAD.MOV.U32 R71, RZ, RZ, R58 ;  /* 0x000000ffff477224 */ /* 0x000fe200078e003a */
[----:B------:R-:W-:Y:S01]  /*10010*/  IADD3 R6, P0, PT, R66, R9, RZ ;  /* 0x0000000942067210 */ /* 0x000fe20007f1e0ff */
[----:B------:R-:W-:-:S04]  /*10020*/  IMAD.MOV.U32 R30, RZ, RZ, R64 ;  /* 0x000000ffff1e7224 */ /* 0x000fc800078e0040 */
[----:B------:R-:W-:Y:S02]  /*10030*/  IMAD.X R7, RZ, RZ, RZ, P0 ;  /* 0x000000ffff077224 */ /* 0x000fe400000e06ff */
[----:B------:R-:W-:-:S05]  /*10040*/  IMAD.WIDE.U32 R6, R73, R51, R6 ;  /* 0x0000003349067225 */ /* 0x000fca00078e0006 */
[----:B------:R-:W-:Y:S01]  /*10050*/  IADD3 R4, P0, PT, R67, R7, RZ ;  /* 0x0000000743047210 */ /* 0x000fe20007f1e0ff */
[----:B------:R-:W-:-:S04]  /*10060*/  IMAD.MOV.U32 R67, RZ, RZ, R44 ;  /* 0x000000ffff437224 */ /* 0x000fc800078e002c */
[----:B------:R-:W-:Y:S02]  /*10070*/  IMAD.X R5, RZ, RZ, RZ, P0 ;  /* 0x000000ffff057224 */ /* 0x000fe400000e06ff */
[----:B------:R-:W-:-:S05]  /*10080*/  IMAD.WIDE.U32 R4, R73, R52, R4 ;  /* 0x0000003449047225 */ /* 0x000fca00078e0004 */
[----:B0-----:R-:W-:-:S13]  /*10090*/  ISETP.GT.U32.AND P3, PT, R5, UR4, PT ;  /* 0x0000000405007c0c */ /* 0x001fda000bf64070 */
.L_x_116:
        /* <DEDUP_REMOVED lines=34> */
.L_x_114:
[----:B------:R-:W-:Y:S01]  /*102c0*/  ISETP.NE.AND P0, PT, R64, RZ, PT ;  /* 0x000000ff4000720c */ /* 0x000fe20003f05270 */
[----:B------:R-:W-:-:S12]  /*102d0*/  IMAD.MOV.U32 R73, RZ, RZ, R62 ;  /* 0x000000ffff497224 */ /* 0x000fd800078e003e */
        /* <DEDUP_REMOVED lines=40> */
[----:B------:R-:W0:Y:S02]  /*10560*/  LDCU UR4, c[0x3][URZ] ;  /* 0x00c00000ff0477ac */ /* 0x000e240008000800 */
[----:B0-----:R-:W-:-:S04]  /*10570*/  ISETP.GE.U32.AND P0, PT, R61, UR4, PT ;  /* 0x000000043d007c0c */ /* 0x001fc8000bf06070 */
[----:B------:R-:W-:-:S13]  /*10580*/  ISETP.GT.U32.OR P0, PT, R38, R55, !P0 ;  /* 0x000000372600720c */ /* 0x000fda0004704470 */
[----:B------:R-:W-:Y:S05]  /*10590*/  @P0 BREAK.RELIABLE B9 ;  /* 0x0000000000090942 */ /* 0x000fea0003800100 */
[----:B------:R-:W-:Y:S05]  /*105a0*/  @P0 BRA `(.L_x_115) ;  /* 0x00000000008c0947 */ /* 0x000fea0003800000 */
.L_x_113:
[----:B------:R-:W-:Y:S05]  /*105b0*/  BSYNC.RELIABLE B9 ;  /* 0x0000000000097941 */ /* 0x000fea0003800100 */
.L_x_112:
        /* <DEDUP_REMOVED lines=34> */
.L_x_115:
[----:B------:R-:W-:Y:S05]  /*107e0*/  BSYNC.RECONVERGENT B8 ;  /* 0x0000000000087941 */ /* 0x000fea0003800200 */
.L_x_111:
[----:B------:R-:W-:Y:S05]  /*107f0*/  BSYNC.RECONVERGENT B7 ;  /* 0x0000000000077941 */ /* 0x000fea0003800200 */
.L_x_110:
        /* <DEDUP_REMOVED lines=50> */
[----:B------:R-:W-:Y:S02]  /*10b20*/  IMAD.X R45, RZ, RZ, RZ, P0 ;  /* 0x000000ffff2d7224 */ /* 0x000fe400000e06ff */
[----:B------:R-:W-:Y:S02]  /*10b30*/  IMAD.X R43, RZ, RZ, RZ, P3 ;  /* 0x000000ffff2b7224 */ /* 0x000fe400018e06ff */
        /* <DEDUP_REMOVED lines=17> */
[----:B------:R-:W-:Y:S01]  /*10c50*/  IMAD.MOV.U32 R39, RZ, RZ, RZ ;  /* 0x000000ffff277224 */ /* 0x000fe200078e00ff */
[----:B------:R-:W-:Y:S01]  /*10c60*/  IADD3 R44, P4, PT, R44, R43, RZ ;  /* 0x0000002b2c2c7210 */ /* 0x000fe20007f9e0ff */
[----:B------:R-:W-:Y:S02]  /*10c70*/  IMAD.X R11, RZ, RZ, RZ, P0 ;  /* 0x000000ffff0b7224 */ /* 0x000fe400000e06ff */
[----:B------:R-:W-:-:S04]  /*10c80*/  IMAD.WIDE.U32 R38, R50, R47, R38 ;  /* 0x0000002f32267225 */ /* 0x000fc800078e0026 */
[----:B------:R-:W-:Y:S02]  /*10c90*/  IMAD.X R59, RZ, RZ, RZ, P3 ;  /* 0x000000ffff3b7224 */ /* 0x000fe400018e06ff */
        /* <DEDUP_REMOVED lines=34> */
[----:B------:R-:W-:Y:S01]  /*10ec0*/  IMAD.X R5, RZ, RZ, RZ, P3 ;  /* 0x000000ffff057224 */ /* 0x000fe200018e06ff */
[----:B------:R-:W-:Y:S01]  /*10ed0*/  MOV R45, RZ ;  /* 0x000000ff002d7202 */ /* 0x000fe20000000f00 */
[----:B------:R-:W-:-:S04]  /*10ee0*/  IMAD.WIDE.U32 R6, R51, R49, R6 ;  /* 0x0000003133067225 */ /* 0x000fc800078e0006 */
[----:B------:R-:W-:Y:S01]  /*10ef0*/  IMAD.X R59, RZ, RZ, RZ, P4 ;  /* 0x000000ffff3b7224 */ /* 0x000fe200020e06ff */
[----:B------:R-:W-:Y:S01]  /*10f00*/  IADD3 R10, P0, PT, R11, R7, RZ ;  /* 0x000000070b0a7210 */ /* 0x000fe20007f1e0ff */
        /* <DEDUP_REMOVED lines=49> */
[----:B------:R-:W-:Y:S01]  /*11220*/  IMAD.MOV.U32 R39, RZ, RZ, R74 ;  /* 0x000000ffff277224 */ /* 0x000fe200078e004a */
[----:B------:R-:W-:Y:S01]  /*11230*/  IADD3 R8, P3, PT, R8, R7, RZ ;  /* 0x0000000708087210 */ /* 0x000fe20007f7e0ff */
[----:B------:R-:W-:Y:S02]  /*11240*/  IMAD.X R7, RZ, RZ, RZ, P4 ;  /* 0x000000ffff077224 */ /* 0x000fe400020e06ff */
[----:B------:R-:W-:Y:S02]  /*11250*/  IMAD.X R11, RZ, RZ, RZ, P0 ;  /* 0x000000ffff0b7224 */ /* 0x000fe400000e06ff */
[----:B------:R-:W-:Y:S02]  /*11260*/  IMAD.X R9, RZ, RZ, RZ, P3 ;  /* 0x000000ffff097224 */ /* 0x000fe400018e06ff */
[----:B------:R-:W-:-:S04]  /*11270*/  IMAD.WIDE.U32 R6, R52, R49, R6 ;  /* 0x0000003134067225 */ /* 0x000fc800078e0006 */
[----:B------:R-:W-:-:S04]  /*11280*/  IMAD.WIDE.U32 R8, R51, R54, R8 ;  /* 0x0000003633087225 */ /* 0x000fc800078e0008 */
[----:B------:R-:W-:Y:S01]  /*11290*/  IMAD.WIDE.U32 R28, R52, R54, R10 ;  /* 0x00000036341c7225 */ /* 0x000fe200078e000a */
[----:B------:R-:W-:Y:S02]  /*112a0*/  IADD3 R8, P3, PT, R8, R7, RZ ;  /* 0x0000000708087210 */ /* 0x000fe40007f7e0ff */
[----:B------:R-:W-:-:S03]  /*112b0*/  IADD3 R10, P0, PT, R28, R9, RZ ;  /* 0x000000091c0a7210 */ /* 0x000fc60007f1e0ff */
[----:B------:R-:W-:Y:S02]  /*112c0*/  IMAD.X R9, RZ, RZ, RZ, P3 ;  /* 0x000000ffff097224 */ /* 0x000fe400018e06ff */
        /* <DEDUP_REMOVED lines=16> */
.L_x_122:
        /* <DEDUP_REMOVED lines=28> */
[----:B0-----:R-:W-:-:S13]  /*11590*/  ISETP.GT.U32.AND P0, PT, R8, R43, PT ;  /* 0x0000002b0800720c */ /* 0x001fda0003f04070 */
[----:B------:R-:W-:Y:S05]  /*115a0*/  @P0 BRA `(.L_x_119) ;  /* 0x0000000000d40947 */ /* 0x000fea0003800000 */
[----:B------:R-:W-:-:S13]  /*115b0*/  ISETP.GE.U32.AND P0, PT, R8, R43, PT ;  /* 0x0000002b0800720c */ /* 0x000fda0003f06070 */
[----:B------:R-:W-:Y:S05]  /*115c0*/  @!P0 BRA `(.L_x_120) ;  /* 0x0000000000248947 */ /* 0x000fea0003800000 */
[----:B------:R-:W0:Y:S02]  /*115d0*/  LDC R43, c[0x3][0x8] ;  /* 0x00c00200ff2b7b82 */ /* 0x000e240000000800 */
[----:B0-----:R-:W-:-:S13]  /*115e0*/  ISETP.GT.U32.AND P0, PT, R6, R43, PT ;  /* 0x0000002b0600720c */ /* 0x001fda0003f04070 */
[----:B------:R-:W-:Y:S05]  /*115f0*/  @P0 BRA `(.L_x_119) ;  /* 0x0000000000c00947 */ /* 0x000fea0003800000 */
[----:B------:R-:W0:Y:S01]  /*11600*/  LDCU.64 UR4, c[0x3][URZ] ;  /* 0x00c00000ff0477ac */ /* 0x000e220008000a00 */
[----:B------:R-:W-:Y:S02]  /*11610*/  ISETP.GE.U32.AND P4, PT, R6, R43, PT ;  /* 0x0000002b0600720c */ /* 0x000fe40003f86070 */
[----:B0-----:R-:W-:-:S04]  /*11620*/  ISETP.GE.U32.AND P0, PT, R39, UR4, PT ;  /* 0x0000000427007c0c */ /* 0x001fc8000bf06070 */
[----:B------:R-:W-:-:S04]  /*11630*/  ISETP.LT.U32.OR P0, PT, R4, UR5, !P0 ;  /* 0x0000000504007c0c */ /* 0x000fc8000c701470 */
[----:B------:R-:W-:-:S13]  /*11640*/  ISETP.LE.U32.AND P0, PT, R4, UR5, P0 ;  /* 0x0000000504007c0c */ /* 0x000fda0008703070 */
[----:B------:R-:W-:Y:S05]  /*11650*/  @!P0 BRA P4, `(.L_x_119) ;  /* 0x0000000000a88947 */ /* 0x000fea0002000000 */
.L_x_120:
        /* <DEDUP_REMOVED lines=42> */
.L_x_119:
[----:B------:R-:W-:Y:S05]  /*11900*/  BSYNC.RELIABLE B8 ;  /* 0x0000000000087941 */ /* 0x000fea0003800100 */
.L_x_118:
        /* <DEDUP_REMOVED lines=34> */
.L_x_121:
[----:B------:R-:W-:Y:S05]  /*11b30*/  BSYNC.RECONVERGENT B7 ;  /* 0x0000000000077941 */ /* 0x000fea0003800200 */
.L_x_117:
[----:B------:R-:W-:Y:S05]  /*11b40*/  @P2 BRA `(.L_x_123) ;  /* 0xffffffd800182947 */ /* 0x000fea000383ffff */
[----:B------:R-:W-:Y:S05]  /*11b50*/  BSYNC.RECONVERGENT B6 ;  /* 0x0000000000067941 */ /* 0x000fea0003800200 */
.L_x_109:
        /* <DEDUP_REMOVED lines=9> */
[----:B------:R-:W-:Y:S01]  /*11bf0*/  BSSY.RECONVERGENT B6, `(.L_x_124) ;  /* 0x000015a000067945 */ /* 0x000fe20003800200 */
[----:B------:R-:W-:-:S04]  /*11c00*/  IMAD.WIDE.U32 R4, R55, R12, R4 ;  /* 0x0000000c37047225 */ /* 0x000fc800078e0004 */
[----:B------:R-:W-:Y:S02]  /*11c10*/  IMAD.MOV.U32 R8, RZ, RZ, R4 ;  /* 0x000000ffff087224 */ /* 0x000fe400078e0004 */
        /* <DEDUP_REMOVED lines=8> */
[----:B------:R-:W-:Y:S02]  /*11ca0*/  IMAD.MOV.U32 R29, RZ, RZ, RZ ;  /* 0x000000ffff1d7224 */ /* 0x000fe400078e00ff */
[----:B------:R-:W-:Y:S02]  /*11cb0*/  IMAD.X R7, RZ, RZ, RZ, P0 ;  /* 0x000000ffff077224 */ /* 0x000fe400000e06ff */
[----:B------:R-:W-:-:S04]  /*11cc0*/  IMAD.WIDE.U32 R26, R65, R12, R26 ;  /* 0x0000000c411a7225 */ /* 0x000fc800078e001a */
[----:B------:R-:W-:-:S04]  /*11cd0*/  IMAD.WIDE.U32 R6, R55, R22, R6 ;  /* 0x0000001637067225 */ /* 0x000fc800078e0006 */
[----:B------:R-:W-:Y:S02]  /*11ce0*/  VIADD R5, R7, UR4 ;  /* 0x0000000407057c36 */ /* 0x000fe40008000000 */
[----:B------:R-:W-:Y:S02]  /*11cf0*/  IMAD.MOV.U32 R7, RZ, RZ, RZ ;  /* 0x000000ffff077224 */ /* 0x000fe400078e00ff */
[----:B------:R-:W-:Y:S01]  /*11d00*/  IMAD.MOV.U32 R28, RZ, RZ, R27 ;  /* 0x000000ffff1c7224 */ /* 0x000fe200078e001b */
[----:B------:R-:W-:Y:S01]  /*11d10*/  IADD3 R4, P0, PT, R26, R5, RZ ;  /* 0x000000051a047210 */ /* 0x000fe20007f1e0ff */
[----:B------:R-:W-:-:S04]  /*11d20*/  IMAD.WIDE.U32 R6, R61, R23, R6 ;  /* 0x000000173d067225 */ /* 0x000fc800078e0006 */
[----:B------:R-:W-:Y:S02]  /*11d30*/  IMAD.X R5, RZ, RZ, RZ, P0 ;  /* 0x000000ffff057224 */ /* 0x000fe400000e06ff */
[----:B------:R-:W-:Y:S02]  /*11d40*/  VIADD R7, R7, UR5 ;  /* 0x0000000507077c36 */ /* 0x000fe40008000000 */
[----:B------:R-:W-:-:S04]  /*11d50*/  IMAD.WIDE.U32 R4, R63, R22, R4 ;  /* 0x000000163f047225 */ /* 0x000fc800078e0004 */
[----:B------:R-:W-:Y:S01]  /*11d60*/  IMAD.WIDE.U32 R28, R67, R12, R28 ;  /* 0x0000000c431c7225 */ /* 0x000fe200078e001c */
[----:B------:R-:W-:-:S03]  /*11d70*/  IADD3 R4, P2, PT, R7, R4, RZ ;  /* 0x0000000407047210 */ /* 0x000fc60007f5e0ff */
[----:B------:R-:W-:Y:S02]  /*11d80*/  VIADD R27, R5, UR4 ;  /* 0x00000004051b7c36 */ /* 0x000fe40008000000 */
[----:B------:R-:W-:Y:S02]  /*11d90*/  IMAD.X R5, RZ, RZ, RZ, P2 ;  /* 0x000000ffff057224 */ /* 0x000fe400010e06ff */
[----:B------:R-:W-:Y:S01]  /*11da0*/  IMAD.MOV.U32 R43, RZ, RZ, RZ ;  /* 0x000000ffff2b7224 */ /* 0x000fe200078e00ff */
[----:B------:R-:W-:Y:S01]  /*11db0*/  IADD3 R26, P0, PT, R28, R27, RZ ;  /* 0x0000001b1c1a7210 */ /* 0x000fe20007f1e0ff */
[----:B------:R-:W-:-:S04]  /*11dc0*/  IMAD.WIDE.U32 R4, R55, R23, R4 ;  /* 0x0000001737047225 */ /* 0x000fc800078e0004 */
[----:B------:R-:W-:Y:S02]  /*11dd0*/  IMAD.X R27, RZ, RZ, RZ, P0 ;  /* 0x000000ffff1b7224 */ /* 0x000fe400000e06ff */
[----:B------:R-:W-:Y:S02]  /*11de0*/  IMAD.MOV.U32 R28, RZ, RZ, R29 ;  /* 0x000000ffff1c7224 */ /* 0x000fe400078e001d */
        /* <DEDUP_REMOVED lines=10> */
[----:B------:R-:W-:Y:S01]  /*11e90*/  IMAD.X R39, RZ, RZ, RZ, P0 ;  /* 0x000000ffff277224 */ /* 0x000fe200000e06ff */
[----:B------:R-:W-:Y:S01]  /*11ea0*/  IADD3 R5, PT, PT, R5, UR6, RZ ;  /* 0x0000000605057c10 */ /* 0x000fe2000fffe0ff */
[----:B------:R-:W-:-:S04]  /*11eb0*/  IMAD.WIDE.U32 R26, R63, R23, R26 ;  /* 0x000000173f1a7225 */ /* 0x000fc800078e001a */
[----:B------:R-:W-:Y:S01]  /*11ec0*/  IMAD.WIDE.U32 R38, R67, R22, R38 ;  /* 0x0000001643267225 */ /* 0x000fe200078e0026 */
[----:B------:R-:W-:-:S03]  /*11ed0*/  IADD3 R28, P0, PT, R5, R26, RZ ;  /* 0x0000001a051c7210 */ /* 0x000fc60007f1e0ff */
        /* <DEDUP_REMOVED lines=18> */
[----:B------:R-:W-:Y:S02]  /*12000*/  IMAD.MOV.U32 R29, RZ, RZ, RZ ;  /* 0x000000ffff1d7224 */ /* 0x000fe400078e00ff */
        /* <DEDUP_REMOVED lines=96> */
[----:B------:R-:W-:-:S03]  /*12610*/  IMAD.WIDE.U32 R22, R63, R46, R22 ;  /* 0x0000002e3f167225 */ /* 0x000fc600078e0016 */
[----:B------:R-:W-:Y:S01]  /*12620*/  IADD3.X R51, PT, PT, RZ, RZ, RZ, P0, !PT ;  /* 0x000000ffff337210 */ /* 0x000fe200007fe4ff */
        /* <DEDUP_REMOVED lines=58> */
[----:B------:R-:W-:-:S04]  /*129d0*/  IMAD.X R51, RZ, RZ, RZ, P2 ;  /* 0x000000ffff337224 */ /* 0x000fc800010e06ff */
[----:B------:R-:W-:Y:S02]  /*129e0*/  IMAD.X R53, RZ, RZ, RZ, P0 ;  /* 0x000000ffff357224 */ /* 0x000fe400000e06ff */
[----:B------:R-:W-:-:S04]  /*129f0*/  IMAD.WIDE.U32 R50, R69, R21, R50 ;  /* 0x0000001545327225 */ /* 0x000fc800078e0032 */
[----:B------:R-:W-:-:S04]  /*12a00*/  IMAD.WIDE.U32 R52, R73, R46, R52 ;  /* 0x0000002e49347225 */ /* 0x000fc800078e0034 */
[----:B------:R-:W-:Y:S01]  /*12a10*/  VIADD R53, R53, UR4 ;  /* 0x0000000435357c36 */ /* 0x000fe20008000000 */
[----:B------:R-:W-:-:S05]  /*12a20*/  IADD3 R46, P0, PT, R51, R52, RZ ;  /* 0x00000034332e7210 */ /* 0x000fca0007f1e0ff */
[----:B------:R-:W-:Y:S02]  /*12a30*/  IMAD.X R47, RZ, RZ, RZ, P0 ;  /* 0x000000ffff2f7224 */ /* 0x000fe400000e06ff */
[----:B------:R-:W-:-:S05]  /*12a40*/  IMAD.WIDE.U32 R46, R71, R21, R46 ;  /* 0x00000015472e7225 */ /* 0x000fca00078e002e */
[----:B------:R-:W-:-:S05]  /*12a50*/  IADD3 R52, P0, PT, R47, R53, RZ ;  /* 0x000000352f347210 */ /* 0x000fca0007f1e0ff */
[----:B------:R-:W-:Y:S02]  /*12a60*/  IMAD.X R53, RZ, RZ, RZ, P0 ;  /* 0x000000ffff357224 */ /* 0x000fe400000e06ff */
[----:B------:R-:W-:-:S04]  /*12a70*/  IMAD.WIDE.U32 R52, R73, R21, R52 ;  /* 0x0000001549347225 */ /* 0x000fc800078e0034 */
[----:B------:R-:W-:Y:S01]  /*12a80*/  IMAD.MOV.U32 R21, RZ, RZ, R26 ;  /* 0x000000ffff157224 */ /* 0x000fe200078e001a */
[----:B------:R-:W-:-:S13]  /*12a90*/  ISETP.LE.U32.AND P2, PT, R53, R31, PT ;  /* 0x0000001f3500720c */ /* 0x000fda0003f43070 */
.L_x_129:
        /* <DEDUP_REMOVED lines=34> */
.L_x_127:
        /* <DEDUP_REMOVED lines=42> */
.L_x_126:
[----:B------:R-:W-:Y:S05]  /*12f60*/  BSYNC.RELIABLE B7 ;  /* 0x0000000000077941 */ /* 0x000fea0003800100 */
.L_x_125:
        /* <DEDUP_REMOVED lines=34> */
.L_x_128:
[----:B------:R-:W-:Y:S05]  /*13190*/  BSYNC.RECONVERGENT B6 ;  /* 0x0000000000067941 */ /* 0x000fea0003800200 */
.L_x_124:
[C---:B------:R-:W-:Y:S01]  /*131a0*/  IMAD.WIDE.U32 R26, R10.reuse, R10, RZ ;  /* 0x0000000a0a1a7225 */ /* 0x040fe200078e00ff */
[----:B------:R-:W-:Y:S01]  /*131b0*/  UMOV UR4, URZ ;  /* 0x000000ff00047c82 */ /* 0x000fe20008000000 */
[----:B------:R-:W-:Y:S01]  /*131c0*/  UMOV UR5, URZ ;  /* 0x000000ff00057c82 */ /* 0x000fe20008000000 */
[----:B------:R-:W-:Y:S01]  /*131d0*/  UMOV UR6, URZ ;  /* 0x000000ff00067c82 */ /* 0x000fe20008000000 */
[----:B------:R-:W-:Y:S01]  /*131e0*/  VIADD R4, R27, UR4 ;  /* 0x000000041b047c36 */ /* 0x000fe20008000000 */
[----:B------:R-:W-:Y:S01]  /*131f0*/  UMOV UR7, URZ ;  /* 0x000000ff00077c82 */ /* 0x000fe20008000000 */
[----:B------:R-:W-:Y:S01]  /*13200*/  IMAD.MOV.U32 R5, RZ, RZ, RZ ;  /* 0x000000ffff057224 */ /* 0x000fe200078e00ff */
[----:B------:R-:W-:Y:S01]  /*13210*/  UMOV UR8, URZ ;  /* 0x000000ff00087c82 */ /* 0x000fe20008000000 */
[----:B------:R-:W-:Y:S01]  /*13220*/  IMAD.MOV.U32 R39, RZ, RZ, RZ ;  /* 0x000000ffff277224 */ /* 0x000fe200078e00ff */
[----:B------:R-:W-:Y:S01]  /*13230*/  BSSY.RECONVERGENT B6, `(.L_x_130) ;  /* 0x0000161000067945 */ /* 0x000fe20003800200 */
[----:B------:R-:W-:-:S04]  /*13240*/  IMAD.WIDE.U32 R4, R10, R8, R4 ;  /* 0x000000080a047225 */ /* 0x000fc800078e0004 */
[----:B------:R-:W-:Y:S02]  /*13250*/  IMAD.MOV.U32 R38, RZ, RZ, R4 ;  /* 0x000000ffff267224 */ /* 0x000fe400078e0004 */
[----:B------:R-:W-:Y:S02]  /*13260*/  VIADD R22, R5, UR4 ;  /* 0x0000000405167c36 */ /* 0x000fe40008000000 */
[----:B------:R-:W-:-:S04]  /*13270*/  IMAD.WIDE.U32 R38, R10, R8, R38 ;  /* 0x000000080a267225 */ /* 0x000fc800078e0026 */
[----:B------:R-:W-:Y:S02]  /*13280*/  IMAD.MOV.U32 R23, RZ, RZ, RZ ;  /* 0x000000ffff177224 */ /* 0x000fe400078e00ff */
[----:B------:R-:W-:Y:S02]  /*13290*/  VIADD R25, R39, UR4 ;  /* 0x0000000427197c36 */ /* 0x000fe40008000000 */
[----:B------:R-:W-:-:S04]  /*132a0*/  IMAD.WIDE.U32 R4, R10, R6, R22 ;  /* 0x000000060a047225 */ /* 0x000fc800078e0016 */
[----:B------:R-:W-:Y:S01]  /*132b0*/  IMAD.MOV.U32 R43, RZ, RZ, RZ ;  /* 0x000000ffff2b7224 */ /* 0x000fe200078e00ff */
[----:B------:R-:W-:Y:S01]  /*132c0*/  IADD3 R24, P0, PT, R25, R4, RZ ;  /* 0x0000000419187210 */ /* 0x000fe20007f1e0ff */
[----:B------:R-:W-:Y:S02]  /*132d0*/  VIADD R4, R5, UR5 ;  /* 0x0000000505047c36 */ /* 0x000fe40008000000 */
[----:B------:R-:W-:Y:S02]  /*132e0*/  IMAD.MOV.U32 R5, RZ, RZ, RZ ;  /* 0x000000ffff057224 */ /* 0x000fe400078e00ff */
[----:B------:R-:W-:Y:S02]  /*132f0*/  IMAD.X R25, RZ, RZ, RZ, P0 ;  /* 0x000000ffff197224 */ /* 0x000fe400000e06ff */
[----:B------:R-:W-:-:S04]  /*13300*/  IMAD.WIDE.U32 R22, R10, R7, R4 ;  /* 0x000000070a167225 */ /* 0x000fc800078e0004 */
[----:B------:R-:W-:-:S04]  /*13310*/  IMAD.WIDE.U32 R24, R8, R8, R24 ;  /* 0x0000000808187225 */ /* 0x000fc800078e0018 */
[----:B------:R-:W-:Y:S02]  /*13320*/  VIADD R5, R25, UR4 ;  /* 0x0000000419057c36 */ /* 0x000fe40008000000 */
[----:B------:R-:W-:Y:S02]  /*13330*/  IMAD.MOV.U32 R42, RZ, RZ, R24 ;  /* 0x000000ffff2a7224 */ /* 0x000fe400078e0018 */
[----:B------:R-:W-:Y:S01]  /*13340*/  VIADD R24, R23, UR4 ;  /* 0x0000000417187c36 */ /* 0x000fe20008000000 */
[----:B------:R-:W-:Y:S01]  /*13350*/  IADD3 R4, P0, PT, R5, R22, RZ ;  /* 0x0000001605047210 */ /* 0x000fe20007f1e0ff */
[----:B------:R-:W-:-:S04]  /*13360*/  IMAD.WIDE.U32 R42, R10, R6, R42 ;  /* 0x000000060a2a7225 */ /* 0x000fc800078e002a */
[----:B------:R-:W-:Y:S02]  /*13370*/  IMAD.X R5, RZ, RZ, RZ, P0 ;  /* 0x000000ffff057224 */ /* 0x000fe400000e06ff */
[----:B------:R-:W-:Y:S02]  /*13380*/  IMAD.MOV.U32 R25, RZ, RZ, RZ ;  /* 0x000000ffff197224 */ /* 0x000fe400078e00ff */
[----:B------:R-:W-:-:S04]  /*13390*/  IMAD.WIDE.U32 R22, R8, R6, R4 ;  /* 0x0000000608167225 */ /* 0x000fc800078e0004 */
[----:B------:R-:W-:Y:S02]  /*133a0*/  VIADD R11, R43, UR5 ;  /* 0x000000052b0b7c36 */ /* 0x000fe40008000000 */
[----:B------:R-:W-:-:S03]  /*133b0*/  IMAD.WIDE.U32 R4, R10, R28, R24 ;  /* 0x0000001c0a047225 */ /* 0x000fc600078e0018 */
[----:B------:R-:W-:Y:S01]  /*133c0*/  IADD3 R22, P2, PT, R11, R22, RZ ;  /* 0x000000160b167210 */ /* 0x000fe20007f5e0ff */
[----:B------:R-:W-:Y:S02]  /*133d0*/  VIADD R25, R23, UR5 ;  /* 0x0000000517197c36 */ /* 0x000fe40008000000 */
[----:B------:R-:W-:Y:S02]  /*133e0*/  IMAD.MOV.U32 R45, RZ, RZ, RZ ;  /* 0x000000ffff2d7224 */ /* 0x000fe400078e00ff */
[----:B------:R-:W-:Y:S01]  /*133f0*/  IMAD.X R23, RZ, RZ, RZ, P2 ;  /* 0x000000ffff177224 */ /* 0x000fe200010e06ff */
[----:B------:R-:W-:Y:S01]  /*13400*/  IADD3 R24, P0, PT, R25, R4, RZ ;  /* 0x0000000419187210 */ /* 0x000fe20007f1e0ff */
[----:B------:R-:W-:Y:S02]  /*13410*/  VIADD R4, R5, UR6 ;  /* 0x0000000605047c36 */ /* 0x000fe40008000000 */
[----:B------:R-:W-:-:S04]  /*13420*/  IMAD.WIDE.U32 R22, R8, R6, R22 ;  /* 0x0000000608167225 */ /* 0x000fc800078e0016 */
[----:B------:R-:W-:Y:S01]  /*13430*/  IMAD.X R25, RZ, RZ, RZ, P0 ;  /* 0x000000ffff197224 */ /* 0x000fe200000e06ff */
[----:B------:R-:W-:Y:S01]  /*13440*/  MOV R44, R22 ;  /* 0x00000016002c7202 */ /* 0x000fe20000000f00 */
[----:B------:R-:W-:Y:S02]  /*13450*/  IMAD.MOV.U32 R5, RZ, RZ, RZ ;  /* 0x000000ffff057224 */ /* 0x000fe400078e00ff */
[----:B------:R-:W-:-:S04]  /*13460*/  IMAD.WIDE.U32 R30, R8, R7, R24 ;  /* 0x00000007081e7225 */ /* 0x000fc800078e0018 */
[----:B------:R-:W-:Y:S02]  /*13470*/  VIADD R11, R23, UR5 ;  /* 0x00000005170b7c36 */ /* 0x000fe40008000000 */
[----:B------:R-:W-:-:S03]  /*13480*/  IMAD.WIDE.U32 R24, R10, R9, R4 ;  /* 0x000000090a187225 */ /* 0x000fc600078e0004 */
[----:B------:R-:W-:Y:S01]  /*13490*/  IADD3 R30, P2, PT, R11, R30, RZ ;  /* 0x0000001e0b1e7210 */ /* 0x000fe20007f5e0ff */
[----:B------:R-:W-:Y:S02]  /*134a0*/  VIADD R5, R31, UR4 ;  /* 0x000000041f057c36 */ /* 0x000fe40008000000 */
[----:B------:R-:W-:-:S03]  /*134b0*/  IMAD.WIDE.U32 R44, R10, R7, R44 ;  /* 0x000000070a2c7225 */ /* 0x000fc600078e002c */
[----:B------:R-:W-:Y:S01]  /*134c0*/  IADD3 R4, P0, PT, R5, R24, RZ ;  /* 0x0000001805047210 */ /* 0x000fe20007f1e0ff */
[----:B------:R-:W-:Y:S02]  /*134d0*/  IMAD.X R31, RZ, RZ, RZ, P2 ;  /* 0x000000ffff1f7224 */ /* 0x000fe400010e06ff */
[----:B------:R-:W-:Y:S02]  /*134e0*/  VIADD R11, R45, UR4 ;  /* 0x000000042d0b7c36 */ /* 0x000fe40008000000 */
[----:B------:R-:W-:Y:S02]  /*134f0*/  IMAD.X R5, RZ, RZ, RZ, P0 ;  /* 0x000000ffff057224 */ /* 0x000fe400000e06ff */
[----:B------:R-:W-:-:S04]  /*13500*/  IMAD.WIDE.U32 R30, R6, R6, R30 ;  /* 0x00000006061e7225 */ /* 0x000fc800078e001e */
[----:B------:R-:W-:Y:S01]  /*13510*/  VIADD R24, R25, UR7 ;  /* 0x0000000719187c36 */ /* 0x000fe20008000000 */
[----:B------:R-:W-:Y:S01]  /*13520*/  IADD3 R30, P0, PT, R11, R30, RZ ;  /* 0x0000001e0b1e7210 */ /* 0x000fe20007f1e0ff */
        /* <DEDUP_REMOVED lines=111> */
[----:B------:R-:W-:Y:S01]  /*13c20*/  IADD3 R5, PT, PT, R5, UR7, RZ ;  /* 0x0000000705057c10 */ /* 0x000fe2000fffe0ff */
[----:B------:R-:W-:Y:S02]  /*13c30*/  IMAD.MOV.U32 R51, RZ, RZ, RZ ;  /* 0x000000ffff337224 */ /* 0x000fe400078e00ff */
[----:B------:R-:W-:Y:S01]  /*13c40*/  IMAD.WIDE.U32 R24, R7, R29, R24 ;  /* 0x0000001d07187225 */ /* 0x000fe200078e0018 */
[----:B------:R-:W-:-:S03]  /*13c50*/  IADD3 R4, P2, PT, R23, R4, RZ ;  /* 0x0000000417047210 */ /* 0x000fc60007f5e0ff */
        /* <DEDUP_REMOVED lines=43> */
[----:B------:R-:W-:Y:S02]  /*13f10*/  IMAD.X R11, RZ, RZ, RZ, P0 ;  /* 0x000000ffff0b7224 */ /* 0x000fe400000e06ff */
[----:B------:R-:W-:Y:S01]  /*13f20*/  IMAD.MOV.U32 R27, RZ, RZ, R22 ;  /* 0x000000ffff1b7224 */ /* 0x000fe200078e0016 */
[----:B------:R-:W-:Y:S01]  /*13f30*/  IADD3 R6, P0, PT, R6, R25, RZ ;  /* 0x0000001906067210 */ /* 0x000fe20007f1e0ff */
[----:B------:R-:W-:-:S02]  /*13f40*/  IMAD.X R53, RZ, RZ, RZ, P2 ;  /* 0x000000ffff357224 */ /* 0x000fc400010e06ff */
        /* <DEDUP_REMOVED lines=29> */
[----:B------:R-:W-:-:S04]  /*14120*/  IMAD.WIDE.U32 R52, R29, R29, R52 ;  /* 0x0000001d1d347225 */ /* 0x000fc800078e0034 */
[----:B------:R-:W-:-:S05]  /*14130*/  VIADD R21, R53, UR8 ;  /* 0x0000000835157c36 */ /* 0x000fca0008000000 */
[----:B------:R-:W-:-:S13]  /*14140*/  ISETP.GT.U32.AND P2, PT, R21, R12, PT ;  /* 0x0000000c1500720c */ /* 0x000fda0003f44070 */
.L_x_135:
[----:B------:R-:W-:Y:S04]  /*14150*/  BSSY.RELIABLE B7, `(.L_x_131) ;  /* 0x000004c000077945 */ /* 0x000fe80003800100 */
[----:B------:R-:W-:Y:S05]  /*14160*/  @P2 BRA `(.L_x_132) ;  /* 0x0000000400282947 */ /* 0x000fea0003800000 */
[----:B------:R-:W0:Y:S02]  /*14170*/  LDC R12, c[0x3][0x1c] ;  /* 0x00c00700ff0c7b82 */ /* 0x000e240000000800 */
[----:B0-----:R-:W-:-:S13]  /*14180*/  ISETP.LT.U32.AND P0, PT, R21, R12, PT ;  /* 0x0000000c1500720c */ /* 0x001fda0003f01070 */
[----:B------:R-:W-:Y:S05]  /*14190*/  @P0 BRA `(.L_x_133) ;  /* 0x0000000000740947 */ /* 0x000fea0003800000 */
[----:B------:R-:W0:Y:S02]  /*141a0*/  LDC R23, c[0x3][0x18] ;  /* 0x00c00600ff177b82 */ /* 0x000e240000000800 */
[----:B0-----:R-:W-:-:S13]  /*141b0*/  ISETP.GT.U32.AND P0, PT, R52, R23, PT ;  /* 0x000000173400720c */ /* 0x001fda0003f04070 */
[----:B------:R-:W-:Y:S05]  /*141c0*/  @P0 BRA `(.L_x_132) ;  /* 0x0000000400100947 */ /* 0x000fea0003800000 */
[----:B------:R-:W-:-:S13]  /*141d0*/  ISETP.GE.U32.AND P0, PT, R52, R23, PT ;  /* 0x000000173400720c */ /* 0x000fda0003f06070 */
[----:B------:R-:W-:Y:S05]  /*141e0*/  @!P0 BRA `(.L_x_133) ;  /* 0x0000000000608947 */ /* 0x000fea0003800000 */
[----:B------:R-:W0:Y:S02]  /*141f0*/  LDC R23, c[0x3][0x14] ;  /* 0x00c00500ff177b82 */ /* 0x000e240000000800 */
[----:B0-----:R-:W-:-:S13]  /*14200*/  ISETP.LE.U32.AND P0, PT, R8, R23, PT ;  /* 0x000000170800720c */ /* 0x001fda0003f03070 */
[----:B------:R-:W-:Y:S05]  /*14210*/  @!P0 BRA `(.L_x_132) ;  /* 0x0000000000fc8947 */ /* 0x000fea0003800000 */
        /* <DEDUP_REMOVED lines=8> */
[----:B0-----:R-:W-:-:S13]  /*142a0*/  ISETP.GT.U32.AND P0, PT, R6, R23, PT ;  /* 0x000000170600720c */ /* 0x001fda0003f04070 */
[----:B------:R-:W-:Y:S05]  /*142b0*/  @P0 BRA `(.L_x_132) ;  /* 0x0000000000d40947 */ /* 0x000fea0003800000 */
[----:B------:R-:W-:-:S13]  /*142c0*/  ISETP.LT.U32.AND P0, PT, R6, R23, PT ;  /* 0x000000170600720c */ /* 0x000fda0003f01070 */
[----:B------:R-:W-:Y:S05]  /*142d0*/  @P0 BRA `(.L_x_133) ;  /* 0x0000000000240947 */ /* 0x000fea0003800000 */
        /* <DEDUP_REMOVED lines=9> */
.L_x_133:
        /* <DEDUP_REMOVED lines=42> */
.L_x_132:
[----:B------:R-:W-:Y:S05]  /*14610*/  BSYNC.RELIABLE B7 ;  /* 0x0000000000077941 */ /* 0x000fea0003800100 */
.L_x_131:
        /* <DEDUP_REMOVED lines=34> */
.L_x_134:
[----:B------:R-:W-:Y:S05]  /*14840*/  BSYNC.RECONVERGENT B6 ;  /* 0x0000000000067941 */ /* 0x000fea0003800200 */
.L_x_130:
[----:B------:R-:W0:Y:S01]  /*14850*/  LDC R7, c[0x3][0x40] ;  /* 0x00c01000ff077b82 */ /* 0x000e220000000800 */
[----:B------:R-:W-:Y:S01]  /*14860*/  IMAD.MOV.U32 R4, RZ, RZ, -0x1 ;  /* 0xffffffffff047424 */ /* 0x000fe200078e00ff */
[----:B------:R-:W-:Y:S01]  /*14870*/  BSSY.RECONVERGENT B6, `(.L_x_136) ;  /* 0x000002d000067945 */ /* 0x000fe20003800200 */
[----:B0-----:R-:W-:-:S05]  /*14880*/  IADD3 R26, P0, PT, R26, -R7, RZ ;  /* 0x800000071a1a7210 */ /* 0x001fca0007f1e0ff */
        /* <DEDUP_REMOVED lines=43> */
.L_x_137:
[----:B------:R-:W-:Y:S05]  /*14b40*/  BSYNC.RECONVERGENT B6 ;  /* 0x0000000000067941 */ /* 0x000fea0003800200 */
.L_x_136:
[----:B------:R-:W-:Y:S01]  /*14b50*/  IADD3 R38, P0, PT, R26, -R7, RZ ;  /* 0x800000071a267210 */ /* 0x000fe20007f1e0ff */
[----:B------:R-:W-:Y:S01]  /*14b60*/  BSSY.RECONVERGENT B6, `(.L_x_138) ;  /* 0x000002e000067945 */ /* 0x000fe20003800200 */
[----:B------:R-:W-:Y:S02]  /*14b70*/  IMAD.MOV.U32 R39, RZ, RZ, RZ ;  /* 0x000000ffff277224 */ /* 0x000fe400078e00ff */
[----:B------:R-:W-:Y:S02]  /*14b80*/  IMAD.MOV.U32 R7, RZ, RZ, RZ ;  /* 0x000000ffff077224 */ /* 0x000fe400078e00ff */
        /* <DEDUP_REMOVED lines=43> */
.L_x_139:
[----:B------:R-:W-:Y:S05]  /*14e40*/  BSYNC.RECONVERGENT B6 ;  /* 0x0000000000067941 */ /* 0x000fea0003800200 */
.L_x_138:
[----:B------:R-:W-:Y:S01]  /*14e50*/  BSSY.RECONVERGENT B6, `(.L_x_140) ;  /* 0x000004a000067945 */ /* 0x000fe20003800200 */
[----:B------:R-:W-:Y:S01]  /*14e60*/  IMAD.MOV.U32 R6, RZ, RZ, RZ ;  /* 0x000000ffff067224 */ /* 0x000fe200078e00ff */
[----:B------:R-:W-:Y:S02]  /*14e70*/  CS2R R8, SRZ ;  /* 0x0000000000087805 */ /* 0x000fe4000001ff00 */
[----:B------:R-:W-:Y:S01]  /*14e80*/  CS2R R10, SRZ ;  /* 0x00000000000a7805 */ /* 0x000fe2000001ff00 */
[----:B------:R-:W-:-:S07]  /*14e90*/  IMAD.MOV.U32 R4, RZ, RZ, RZ ;  /* 0x000000ffff047224 */ /* 0x000fce00078e00ff */
.L_x_144:
[----:B------:R-:W0:Y:S01]  /*14ea0*/  LDC R5, c[0x3][0x1c] ;  /* 0x00c00700ff057b82 */ /* 0x000e220000000800 */
[----:B------:R-:W-:Y:S01]  /*14eb0*/  BSSY.RELIABLE B7, `(.L_x_141) ;  /* 0x0000028000077945 */ /* 0x000fe20003800100 */
        /* <DEDUP_REMOVED lines=39> */
.L_x_142:
[----:B------:R-:W-:Y:S05]  /*15130*/  BSYNC.RELIABLE B7 ;  /* 0x0000000000077941 */ /* 0x000fea0003800100 */
.L_x_141:
        /* <DEDUP_REMOVED lines=27> */
.L_x_143:
[----:B------:R-:W-:Y:S05]  /*152f0*/  BSYNC.RECONVERGENT B6 ;  /* 0x0000000000067941 */ /* 0x000fea0003800200 */
.L_x_140:
[----:B------:R-:W0:Y:S01]  /*15300*/  LDCU UR4, c[0x3][0x60] ;  /* 0x00c00c00ff0477ac */ /* 0x000e220008000800 */
[----:B------:R-:W-:Y:S01]  /*15310*/  IMAD.MOV.U32 R21, RZ, RZ, -0x1 ;  /* 0xffffffffff157424 */ /* 0x000fe200078e00ff */
[----:B0-----:R-:W-:-:S05]  /*15320*/  IADD3 R39, P0, PT, R39, -UR4, RZ ;  /* 0x8000000427277c10 */ /* 0x001fca000ff1e0ff */
        /* <DEDUP_REMOVED lines=42> */
[----:B------:R-:W-:Y:S01]  /*155d0*/  IADD3 R20, PT, PT, R5, R20, R4 ;  /* 0x0000001405147210 */ /* 0x000fe20007ffe004 */
[----:B------:R-:W-:Y:S06]  /*155e0*/  BRA `(.L_x_145) ;  /* 0x0000006800987947 */ /* 0x000fec0003800000 */
.L_x_90:
[----:B------:R-:W-:Y:S05]  /*155f0*/  BSYNC.RELIABLE B5 ;  /* 0x0000000000057941 */ /* 0x000fea0003800100 */
.L_x_89:
[----:B------:R-:W0:Y:S01]  /*15600*/  LDCU.128 UR4, c[0x3][0x60] ;  /* 0x00c00c00ff0477ac */ /* 0x000e220008000c00 */
[----:B------:R-:W-:Y:S01]  /*15610*/  BSSY.RECONVERGENT B5, `(.L_x_146) ;  /* 0x000002e000057945 */ /* 0x000fe20003800200 */
[----:B------:R-:W1:Y:S01]  /*15620*/  LDCU.128 UR16, c[0x3][0x70] ;  /* 0x00c00e00ff1077ac */ /* 0x000e620008000c00 */
[----:B0-----:R-:W-:-:S05]  /*15630*/  IADD3 R51, P0, PT, -R39, UR4, RZ ;  /* 0x0000000427337c10 */ /* 0x001fca000ff1e1ff */
[----:B------:R-:W-:-:S05]  /*15640*/  IMAD.X R3, RZ, RZ, -0x1, P0 ;  /* 0xffffffffff037424 */ /* 0x000fca00000e06ff */
[----:B------:R-:W-:-:S04]  /*15650*/  LOP3.LUT R3, R3, 0x1, RZ, 0xc0, !PT ;  /* 0x0000000103037812 */ /* 0x000fc800078ec0ff */
[----:B------:R-:W-:-:S04]  /*15660*/  IADD3 R50, P0, P2, -R3, UR5, -R18 ;  /* 0x0000000503327c10 */ /* 0x000fc8000fa1e912 */
[----:B------:R-:W-:-:S04]  /*15670*/  IADD3.X R4, PT, PT, RZ, -0x1, R24, P0, P2 ;  /* 0xffffffffff047810 */ /* 0x000fc800007e4418 */
[----:B------:R-:W-:-:S04]  /*15680*/  LOP3.LUT R4, R4, 0x1, RZ, 0xc0, !PT ;  /* 0x0000000104047812 */ /* 0x000fc800078ec0ff */
[----:B------:R-:W-:-:S04]  /*15690*/  IADD3 R49, P0, P2, -R4, UR6, -R17 ;  /* 0x0000000604317c10 */ /* 0x000fc8000fa1e911 */
[----:B------:R-:W-:-:S04]  /*156a0*/  IADD3.X R3, PT, PT, RZ, -0x1, R24, P0, P2 ;  /* 0xffffffffff037810 */ /* 0x000fc800007e4418 */
[----:B------:R-:W-:-:S04]  /*156b0*/  LOP3.LUT R3, R3, 0x1, RZ, 0xc0, !PT ;  /* 0x0000000103037812 */ /* 0x000fc800078ec0ff */
[----:B------:R-:W-:-:S04]  /*156c0*/  IADD3 R48, P0, P2, -R3, UR7, -R16 ;  /* 0x0000000703307c10 */ /* 0x000fc8000fa1e910 */
[----:B------:R-:W-:-:S04]  /*156d0*/  IADD3.X R40, PT, PT, RZ, -0x1, R24, P0, P2 ;  /* 0xffffffffff287810 */ /* 0x000fc800007e4418 */
[----:B------:R-:W-:-:S04]  /*156e0*/  LOP3.LUT R40, R40, 0x1, RZ, 0xc0, !PT ;  /* 0x0000000128287812 */ /* 0x000fc800078ec0ff */
[----:B-1----:R-:W-:-:S04]  /*156f0*/  IADD3 R40, P0, P2, -R40, UR16, -R15 ;  /* 0x0000001028287c10 */ /* 0x002fc8000fa1e90f */
        /* <DEDUP_REMOVED lines=31> */
.L_x_147:
[----:B------:R-:W-:Y:S05]  /*158f0*/  BSYNC.RECONVERGENT B5 ;  /* 0x0000000000057941 */ /* 0x000fea0003800200 */
.L_x_146:
[----:B------:R-:W0:Y:S01]  /*15900*/  LDCU.128 UR4, c[0x3][0x40] ;  /* 0x00c00800ff0477ac */ /* 0x000e220008000c00 */
[----:B------:R-:W1:Y:S01]  /*15910*/  LDC.64 R4, c[0x3][RZ] ;  /* 0x00c00000ff047b82 */ /* 0x000e620000000a00 */
[----:B------:R-:W-:Y:S07]  /*15920*/  BSSY.RECONVERGENT B5, `(.L_x_148) ;  /* 0x0000043000057945 */ /* 0x000fee0003800200 */
[----:B------:R-:W2:Y:S08]  /*15930*/  LDC.64 R6, c[0x3][0x8] ;  /* 0x00c00200ff067b82 */ /* 0x000eb00000000a00 */
[----:B------:R-:W3:Y:S01]  /*15940*/  LDC.64 R8, c[0x3][0x10] ;  /* 0x00c00400ff087b82 */ /* 0x000ee20000000a00 */
[----:B0-----:R-:W-:-:S05]  /*15950*/  IADD3 R45, P0, PT, -R38, UR4, RZ ;  /* 0x00000004262d7c10 */ /* 0x001fca000ff1e1ff */
[----:B------:R-:W-:Y:S02]  /*15960*/  IMAD.X R46, RZ, RZ, -0x1, P0 ;  /* 0xffffffffff2e7424 */ /* 0x000fe400000e06ff */
[----:B------:R-:W0:Y:S03]  /*15970*/  LDC R11, c[0x3][0x18] ;  /* 0x00c00600ff0b7b82 */ /* 0x000e260000000800 */
[----:B------:R-:W-:-:S04]  /*15980*/  LOP3.LUT R46, R46, 0x1, RZ, 0xc0, !PT ;  /* 0x000000012e2e7812 */ /* 0x000fc800078ec0ff */
[----:B------:R-:W-:Y:S01]  /*15990*/  IADD3 R46, P0, P2, -R46, UR5, -R37 ;  /* 0x000000052e2e7c10 */ /* 0x000fe2000fa1e925 */
[----:B------:R-:W4:Y:S03]  /*159a0*/  LDCU.64 UR4, c[0x3][0x50] ;  /* 0x00c00a00ff0477ac */ /* 0x000f260008000a00 */
[----:B------:R-:W-:Y:S02]  /*159b0*/  IADD3.X R53, PT, PT, RZ, -0x1, R24, P0, P2 ;  /* 0xffffffffff357810 */ /* 0x000fe400007e4418 */
[----:B-1----:R-:W-:Y:S02]  /*159c0*/  IADD3 R4, P0, PT, R4, -0x2, RZ ;  /* 0xfffffffe04047810 */ /* 0x002fe40007f1e0ff */
[----:B------:R-:W-:Y:S02]  /*159d0*/  LOP3.LUT R53, R53, 0x1, RZ, 0xc0, !PT ;  /* 0x0000000135357812 */ /* 0x000fe400078ec0ff */
[----:B------:R-:W-:-:S02]  /*159e0*/  IADD3.X R10, PT, PT, RZ, -0x1, RZ, P0, !PT ;  /* 0xffffffffff0a7810 */ /* 0x000fc400007fe4ff */
[----:B------:R-:W-:Y:S02]  /*159f0*/  IADD3 R53, P0, P2, -R53, UR6, -R36 ;  /* 0x0000000635357c10 */ /* 0x000fe4000fa1e924 */
[C---:B------:R-:W-:Y:S02]  /*15a00*/  IADD3 R5, P3, PT, R10.reuse, R5, RZ ;  /* 0x000000050a057210 */ /* 0x040fe40007f7e0ff */
[----:B------:R-:W-:Y:S02]  /*15a10*/  IADD3.X R68, PT, PT, RZ, -0x1, R24, P0, P2 ;  /* 0xffffffffff447810 */ /* 0x000fe400007e4418 */
[----:B------:R-:W-:Y:S02]  /*15a20*/  LEA.HI.X.SX32 R3, R10, RZ, 0x1, P3 ;  /* 0x000000ff0a037211 */ /* 0x000fe400018f0eff */
[----:B------:R-:W-:Y:S02]  /*15a30*/  LOP3.LUT R68, R68, 0x1, RZ, 0xc0, !PT ;  /* 0x0000000144447812 */ /* 0x000fe400078ec0ff */
[----:B--2---:R-:W-:-:S02]  /*15a40*/  IADD3 R6, P3, PT, R3, R6, RZ ;  /* 0x0000000603067210 */ /* 0x004fc40007f7e0ff */
[----:B------:R-:W-:Y:S02]  /*15a50*/  IADD3 R68, P0, P2, -R68, UR7, -R35 ;  /* 0x0000000744447c10 */ /* 0x000fe4000fa1e923 */
[----:B------:R-:W-:Y:S02]  /*15a60*/  LEA.HI.X.SX32 R10, R3, RZ, 0x1, P3 ;  /* 0x000000ff030a7211 */ /* 0x000fe400018f0eff */
[----:B------:R-:W-:Y:S02]  /*15a70*/  IADD3.X R3, PT, PT, RZ, -0x1, R24, P0, P2 ;  /* 0xffffffffff037810 */ /* 0x000fe400007e4418 */
[----:B------:R-:W-:Y:S02]  /*15a80*/  IADD3 R7, P3, PT, R10, R7, RZ ;  /* 0x000000070a077210 */ /* 0x000fe40007f7e0ff */
[----:B------:R-:W-:-:S03]  /*15a90*/  LOP3.LUT R3, R3, 0x1, RZ, 0xc0, !PT ;  /* 0x0000000103037812 */ /* 0x000fc600078ec0ff */
[----:B------:R1:W-:Y:S01]  /*15aa0*/  STL.128 [R1+0x40], R4 ;  /* 0x0000400401007387 */ /* 0x0003e20000100c00 */
[----:B----4-:R-:W-:Y:S01]  /*15ab0*/  IADD3 R58, P0, P2, -R3, UR4, -R34 ;  /* 0x00000004033a7c10 */ /* 0x010fe2000fa1e922 */
[----:B------:R-:W2:Y:S01]  /*15ac0*/  LDCU UR4, c[0x3][0x58] ;  /* 0x00c00b00ff0477ac */ /* 0x000ea20008000800 */
[----:B------:R-:W-:Y:S02]  /*15ad0*/  LEA.HI.X.SX32 R3, R10, RZ, 0x1, P3 ;  /* 0x000000ff0a037211 */ /* 0x000fe400018f0eff */
[----:B------:R-:W-:Y:S02]  /*15ae0*/  IADD3.X R10, PT, PT, RZ, -0x1, R24, P0, P2 ;  /* 0xffffffffff0a7810 */ /* 0x000fe400007e4418 */
[C---:B---3--:R-:W-:Y:S02]  /*15af0*/  IADD3 R8, P0, PT, R3.reuse, R8, RZ ;  /* 0x0000000803087210 */ /* 0x048fe40007f1e0ff */
[----:B------:R-:W-:Y:S02]  /*15b00*/  LOP3.LUT R10, R10, 0x1, RZ, 0xc0, !PT ;  /* 0x000000010a0a7812 */ /* 0x000fe400078ec0ff */
[----:B------:R-:W-:-:S02]  /*15b10*/  LEA.HI.X.SX32 R26, R3, RZ, 0x1, P0 ;  /* 0x000000ff031a7211 */ /* 0x000fc400000f0eff */
[----:B------:R-:W-:Y:S02]  /*15b20*/  IADD3 R55, P0, P2, -R10, UR5, -R33 ;  /* 0x000000050a377c10 */ /* 0x000fe4000fa1e921 */
[C---:B------:R-:W-:Y:S02]  /*15b30*/  IADD3 R9, P3, PT, R26.reuse, R9, RZ ;  /* 0x000000091a097210 */ /* 0x040fe40007f7e0ff */
[----:B------:R-:W-:Y:S02]  /*15b40*/  IADD3.X R3, PT, PT, RZ, -0x1, R24, P0, P2 ;  /* 0xffffffffff037810 */ /* 0x000fe400007e4418 */
[----:B------:R-:W-:Y:S02]  /*15b50*/  LEA.HI.X.SX32 R26, R26, RZ, 0x1, P3 ;  /* 0x000000ff1a1a7211 */ /* 0x000fe400018f0eff */
[----:B------:R-:W-:Y:S02]  /*15b60*/  LOP3.LUT R3, R3, 0x1, RZ, 0xc0, !PT ;  /* 0x0000000103037812 */ /* 0x000fe400078ec0ff */
[----:B0-----:R-:W-:-:S02]  /*15b70*/  IADD3 R10, P3, PT, R26, R11, RZ ;  /* 0x0000000b1a0a7210 */ /* 0x001fc40007f7e0ff */
[----:B--2---:R-:W-:Y:S02]  /*15b80*/  IADD3 R60, P0, P2, -R3, UR4, -R32 ;  /* 0x00000004033c7c10 */ /* 0x004fe4000fa1e920 */
[----:B------:R-:W-:Y:S02]  /*15b90*/  LEA.HI.X.SX32 R26, R26, RZ, 0x1, P3 ;  /* 0x000000ff1a1a7211 */ /* 0x000fe400018f0eff */
[----:B------:R-:W-:-:S03]  /*15ba0*/  IADD3.X R3, PT, PT, RZ, -0x1, R24, P0, P2 ;  /* 0xffffffffff037810 */ /* 0x000fc600007e4418 */
[----:B------:R-:W-:Y:S01]  /*15bb0*/  IMAD.IADD R11, R26, 0x1, R25 ;  /* 0x000000011a0b7824 */ /* 0x000fe200078e0219 */
[----:B------:R-:W-:-:S04]  /*15bc0*/  LOP3.LUT R3, R3, 0x1, RZ, 0xc0, !PT ;  /* 0x0000000103037812 */ /* 0x000fc800078ec0ff */
[----:B------:R-:W-:Y:S01]  /*15bd0*/  IADD3 R12, P0, P2, R12, -R3, -R41 ;  /* 0x800000030c0c7210 */ /* 0x000fe20007a1e829 */
[----:B------:R1:W-:Y:S03]  /*15be0*/  STL.128 [R1+0x50], R8 ;  /* 0x0000500801007387 */ /* 0x0003e60000100c00 */
[----:B------:R-:W-:-:S04]  /*15bf0*/  IADD3.X R3, PT, PT, RZ, -0x1, R24, P0, P2 ;  /* 0xffffffffff037810 */ /* 0x000fc800007e4418 */
[----:B------:R-:W-:-:S13]  /*15c00*/  LOP3.LUT P0, RZ, R3, 0x1, RZ, 0xc0, !PT ;  /* 0x0000000103ff7812 */ /* 0x000fda000780c0ff */
[----:B-1----:R-:W-:Y:S05]  /*15c10*/  @!P0 BRA `(.L_x_149) ;  /* 0x00000000004c8947 */ /* 0x002fea0003800000 */
        /* <DEDUP_REMOVED lines=19> */
.L_x_149:
[----:B------:R-:W-:Y:S05]  /*15d50*/  BSYNC.RECONVERGENT B5 ;  /* 0x0000000000057941 */ /* 0x000fea0003800200 */
.L_x_148:
[----:B------:R-:W-:Y:S01]  /*15d60*/  BSSY.RECONVERGENT B5, `(.L_x_150) ;  /* 0x0000286000057945 */ /* 0x000fe20003800200 */
[----:B------:R-:W-:Y:S01]  /*15d70*/  IMAD.MOV.U32 R67, RZ, RZ, RZ ;  /* 0x000000ffff437224 */ /* 0x000fe200078e00ff */
[----:B------:R-:W-:Y:S01]  /*15d80*/  CS2R R64, SRZ ;  /* 0x0000000000407805 */ /* 0x000fe2000001ff00 */
[----:B------:R-:W-:Y:S01]  /*15d90*/  IMAD.MOV.U32 R66, RZ, RZ, 0x1 ;  /* 0x00000001ff427424 */ /* 0x000fe200078e00ff */
[----:B------:R-:W-:Y:S01]  /*15da0*/  CS2R R62, SRZ ;  /* 0x00000000003e7805 */ /* 0x000fe2000001ff00 */
[----:B------:R-:W-:Y:S02]  /*15db0*/  IMAD.MOV.U32 R61, RZ, RZ, RZ ;  /* 0x000000ffff3d7224 */ /* 0x000fe400078e00ff */
[----:B------:R-:W-:Y:S02]  /*15dc0*/  IMAD.MOV.U32 R59, RZ, RZ, RZ ;  /* 0x000000ffff3b7224 */ /* 0x000fe400078e00ff */
[----:B------:R-:W-:-:S07]  /*15dd0*/  IMAD.MOV.U32 R57, RZ, RZ, RZ ;  /* 0x000000ffff397224 */ /* 0x000fce00078e00ff */
.L_x_164:
[----:B------:R-:W-:Y:S01]  /*15de0*/  SHF.R.U32.HI R4, RZ, 0x5, R57 ;  /* 0x00000005ff047819 */ /* 0x000fe20000011639 */
[----:B------:R-:W-:-:S04]  /*15df0*/  IMAD.U32 R3, RZ, RZ, UR13 ;  /* 0x0000000dff037e24 */ /* 0x000fc8000f8e00ff */
[----:B------:R-:W-:-:S06]  /*15e00*/  IMAD R4, R4, 0x4, R3 ;  /* 0x0000000404047824 */ /* 0x000fcc00078e0203 */
        /* <DEDUP_REMOVED lines=60> */
[----:B------:R-:W-:Y:S02]  /*161d0*/  IMAD.MOV.U32 R24, RZ, RZ, R11 ;  /* 0x000000ffff187224 */ /* 0x000fe400078e000b */
[----:B------:R-:W-:-:S04]  /*161e0*/  IMAD.WIDE.U32 R26, R67, R55, R26 ;  /* 0x00000037431a7225 */ /* 0x000fc800078e001a */
[----:B------:R-:W-:-:S04]  /*161f0*/  IMAD.WIDE.U32 R24, R66, R12, R24 ;  /* 0x0000000c42187225 */ /* 0x000fc800078e0018 */
[----:B------:R-:W-:-:S04]  /*16200*/  IMAD.WIDE.U32 R42, R65, R68, R42 ;  /* 0x00000044412a7225 */ /* 0x000fc800078e002a */
[----:B------:R-:W-:Y:S01]  /*16210*/  IMAD.X R31, RZ, RZ, RZ, P0 ;  /* 0x000000ffff1f7224 */ /* 0x000fe200000e06ff */
[----:B------:R-:W-:Y:S02]  /*16220*/  IADD3 R10, P0, PT, R24, R27, RZ ;  /* 0x0000001b180a7210 */ /* 0x000fe40007f1e0ff */
        /* <DEDUP_REMOVED lines=74> */
[----:B------:R-:W-:-:S03]  /*166d0*/  IMAD.WIDE.U32 R72, R63, R60, R72 ;  /* 0x0000003c3f487225 */ /* 0x000fc600078e0048 */
[----:B------:R-:W-:Y:S01]  /*166e0*/  IADD3.X R71, PT, PT, RZ, RZ, RZ, P0, !PT ;  /* 0x000000ffff477210 */ /* 0x000fe200007fe4ff */
[----:B------:R-:W-:Y:S01]  /*166f0*/  IMAD.WIDE.U32 R26, R62, R58, R26 ;  /* 0x0000003a3e1a7225 */ /* 0x000fe200078e001a */
[----:B------:R-:W-:-:S03]  /*16700*/  IADD3 R10, P4, PT, R25, R73, RZ ;  /* 0x00000049190a7210 */ /* 0x000fc60007f9e0ff */
[----:B------:R-:W-:Y:S01]  /*16710*/  IMAD.MOV.U32 R65, RZ, RZ, RZ ;  /* 0x000000ffff417224 */ /* 0x000fe200078e00ff */
        /* <DEDUP_REMOVED lines=54> */
[----:B------:R-:W-:-:S04]  /*16a80*/  IMAD.WIDE.U32 R4, R59, R12, R4 ;  /* 0x0000000c3b047225 */ /* 0x000fc800078e0004 */
[----:B------:R-:W-:Y:S01]  /*16a90*/  IMAD.MOV.U32 R59, RZ, RZ, R64 ;  /* 0x000000ffff3b7224 */ /* 0x000fe200078e0040 */
[----:B0-----:R-:W-:-:S13]  /*16aa0*/  ISETP.GT.U32.AND P3, PT, R5, UR4, PT ;  /* 0x0000000405007c0c */ /* 0x001fda000bf64070 */
.L_x_157:
        /* <DEDUP_REMOVED lines=34> */
.L_x_155:
[----:B------:R-:W-:Y:S01]  /*16cd0*/  ISETP.NE.AND P0, PT, R70, RZ, PT ;  /* 0x000000ff4600720c */ /* 0x000fe20003f05270 */
[----:B------:R-:W-:Y:S02]  /*16ce0*/  IMAD.MOV.U32 R64, RZ, RZ, R28 ;  /* 0x000000ffff407224 */ /* 0x000fe400078e001c */
[----:B------:R-:W-:-:S10]  /*16cf0*/  IMAD.MOV.U32 R66, RZ, RZ, R44 ;  /* 0x000000ffff427224 */ /* 0x000fd400078e002c */
        /* <DEDUP_REMOVED lines=28> */
[----:B------:R-:W-:-:S05]  /*16ec0*/  IMAD.MOV.U32 R64, RZ, RZ, R28 ;  /* 0x000000ffff407224 */ /* 0x000fca00078e001c */
        /* <DEDUP_REMOVED lines=12> */
[----:B------:R-:W0:Y:S01]  /*16f90*/  LDCU UR4, c[0x3][URZ] ;  /* 0x00c00000ff0477ac */ /* 0x000e220008000800 */
[----:B------:R-:W-:Y:S01]  /*16fa0*/  IMAD.MOV.U32 R66, RZ, RZ, R44 ;  /* 0x000000ffff427224 */ /* 0x000fe200078e002c */
[----:B0-----:R-:W-:-:S04]  /*16fb0*/  ISETP.GE.U32.AND P0, PT, R44, UR4, PT ;  /* 0x000000042c007c0c */ /* 0x001fc8000bf06070 */
[----:B------:R-:W-:-:S13]  /*16fc0*/  ISETP.GT.U32.OR P0, PT, R30, R67, !P0 ;  /* 0x000000431e00720c */ /* 0x000fda0004704470 */
[----:B------:R-:W-:Y:S05]  /*16fd0*/  @P0 BREAK.RELIABLE B8 ;  /* 0x0000000000080942 */ /* 0x000fea0003800100 */
[----:B------:R-:W-:Y:S05]  /*16fe0*/  @P0 BRA `(.L_x_156) ;  /* 0x00000000008c0947 */ /* 0x000fea0003800000 */
.L_x_154:
[----:B------:R-:W-:Y:S05]  /*16ff0*/  BSYNC.RELIABLE B8 ;  /* 0x0000000000087941 */ /* 0x000fea0003800100 */
.L_x_153:
        /* <DEDUP_REMOVED lines=34> */
.L_x_156:
[----:B------:R-:W-:Y:S05]  /*17220*/  BSYNC.RECONVERGENT B7 ;  /* 0x0000000000077941 */ /* 0x000fea0003800200 */
.L_x_152:
[----:B------:R-:W-:Y:S05]  /*17230*/  BSYNC.RECONVERGENT B6 ;  /* 0x0000000000067941 */ /* 0x000fea0003800200 */
.L_x_151:
        /* <DEDUP_REMOVED lines=50> */
[----:B------:R-:W-:Y:S01]  /*17560*/  IMAD.MOV.U32 R27, RZ, RZ, RZ ;  /* 0x000000ffff1b7224 */ /* 0x000fe200078e00ff */
[----:B------:R-:W-:Y:S01]  /*17570*/  IADD3 R28, P4, PT, R28, R25, RZ ;  /* 0x000000191c1c7210 */ /* 0x000fe20007f9e0ff */
[----:B------:R-:W-:Y:S02]  /*17580*/  IMAD.X R43, RZ, RZ, RZ, P0 ;  /* 0x000000ffff2b7224 */ /* 0x000fe400000e06ff */
        /* <DEDUP_REMOVED lines=16> */
[----:B------:R-:W-:Y:S01]  /*17690*/  IMAD.MOV.U32 R29, RZ, RZ, RZ ;  /* 0x000000ffff1d7224 */ /* 0x000fe200078e00ff */
[----:B------:R-:W-:Y:S01]  /*176a0*/  IADD3.X R27, PT, PT, RZ, RZ, RZ, P3, !PT ;  /* 0x000000ffff1b7210 */ /* 0x000fe20001ffe4ff */
[----:B------:R-:W-:-:S04]  /*176b0*/  IMAD.WIDE.U32 R30, R53, R68, R30 ;  /* 0x00000044351e7225 */ /* 0x000fc800078e001e */
        /* <DEDUP_REMOVED lines=120> */
.L_x_163:
        /* <DEDUP_REMOVED lines=39> */
[----:B------:R-:W-:-:S13]  /*180b0*/  ISETP.GT.U32.OR P0, PT, R4, UR5, !P0 ;  /* 0x0000000504007c0c */ /* 0x000fda000c704470 */
[----:B------:R-:W-:Y:S05]  /*180c0*/  @P0 BRA P4, `(.L_x_160) ;  /* 0x0000000000a80947 */ /* 0x000fea0002000000 */
.L_x_161:
        /* <DEDUP_REMOVED lines=42> */
.L_x_160:
[----:B------:R-:W-:Y:S05]  /*18370*/  BSYNC.RELIABLE B7 ;  /* 0x0000000000077941 */ /* 0x000fea0003800100 */
.L_x_159:
        /* <DEDUP_REMOVED lines=34> */
.L_x_162:
[----:B------:R-:W-:Y:S05]  /*185a0*/  BSYNC.RECONVERGENT B6 ;  /* 0x0000000000067941 */ /* 0x000fea0003800200 */
.L_x_158:
[----:B------:R-:W-:Y:S05]  /*185b0*/  @P2 BRA `(.L_x_164) ;  /* 0xffffffd800082947 */ /* 0x000fea000383ffff */
[----:B------:R-:W-:Y:S05]  /*185c0*/  BSYNC.RECONVERGENT B5 ;  /* 0x0000000000057941 */ /* 0x000fea0003800200 */
.L_x_150:
        /* <DEDUP_REMOVED lines=20> */
[----:B------:R-:W-:Y:S01]  /*18710*/  IMAD.MOV.U32 R27, RZ, RZ, RZ ;  /* 0x000000ffff1b7224 */ /* 0x000fe200078e00ff */
[----:B------:R-:W-:Y:S01]  /*18720*/  IADD3.X R7, PT, PT, RZ, RZ, RZ, P0, !PT ;  /* 0x000000ffff077210 */ /* 0x000fe200007fe4ff */
        /* <DEDUP_REMOVED lines=117> */
[----:B------:R-:W-:Y:S01]  /*18e80*/  IMAD.WIDE.U32 R42, R65, R23, R42 ;  /* 0x00000017412a7225 */ /* 0x000fe200078e002a */
[----:B------:R-:W-:-:S03]  /*18e90*/  IADD3 R50, P0, PT, R45, R46, RZ ;  /* 0x0000002e2d327210 */ /* 0x000fc60007f1e0ff */
[----:B------:R-:W-:-:S04]  /*18ea0*/  IMAD.WIDE.U32 R24, R66, R22, R24 ;  /* 0x0000001642187225 */ /* 0x000fc800078e0018 */
[----:B------:R-:W-:Y:S02]  /*18eb0*/  IMAD.X R45, RZ, RZ, RZ, P2 ;  /* 0x000000ffff2d7224 */ /* 0x000fe400010e06ff */
        /* <DEDUP_REMOVED lines=39> */
[----:B------:R-:W-:Y:S01]  /*19130*/  IMAD.MOV.U32 R43, RZ, RZ, RZ ;  /* 0x000000ffff2b7224 */ /* 0x000fe200078e00ff */
[----:B------:R-:W-:Y:S01]  /*19140*/  IADD3 R50, P0, PT, R49, R50, RZ ;  /* 0x0000003231327210 */ /* 0x000fe20007f1e0ff */
[----:B------:R-:W-:-:S02]  /*19150*/  IMAD.X R49, RZ, RZ, RZ, P2 ;  /* 0x000000ffff317224 */ /* 0x000fc400010e06ff */
        /* <DEDUP_REMOVED lines=51> */
[----:B------:R-:W-:Y:S01]  /*19490*/  IADD3 R22, P0, PT, R63, R50, RZ ;  /* 0x000000323f167210 */ /* 0x000fe20007f1e0ff */
[----:B------:R-:W-:-:S04]  /*194a0*/  IMAD.MOV.U32 R55, RZ, RZ, R24 ;  /* 0x000000ffff377224 */ /* 0x000fc800078e0018 */
[----:B------:R-:W-:Y:S02]  /*194b0*/  IMAD.X R23, RZ, RZ, RZ, P0 ;  /* 0x000000ffff177224 */ /* 0x000fe400000e06ff */
[----:B------:R-:W-:-:S05]  /*194c0*/  IMAD.WIDE.U32 R22, R61, R21, R22 ;  /* 0x000000153d167225 */ /* 0x000fca00078e0016 */
[----:B------:R-:W-:-:S05]  /*194d0*/  IADD3 R50, P0, PT, R23, R51, RZ ;  /* 0x0000003317327210 */ /* 0x000fca0007f1e0ff */
[----:B------:R-:W-:Y:S02]  /*194e0*/  IMAD.X R51, RZ, RZ, RZ, P0 ;  /* 0x000000ffff337224 */ /* 0x000fe400000e06ff */
[----:B------:R-:W-:-:S04]  /*194f0*/  IMAD.WIDE.U32 R50, R59, R21, R50 ;  /* 0x000000153b327225 */ /* 0x000fc800078e0032 */
[----:B------:R-:W-:Y:S01]  /*19500*/  IMAD.MOV.U32 R21, RZ, RZ, R30 ;  /* 0x000000ffff157224 */ /* 0x000fe200078e001e */
[----:B------:R-:W-:-:S13]  /*19510*/  ISETP.LE.U32.AND P2, PT, R51, R29, PT ;  /* 0x0000001d3300720c */ /* 0x000fda0003f43070 */
.L_x_170:
        /* <DEDUP_REMOVED lines=34> */
.L_x_168:
        /* <DEDUP_REMOVED lines=42> */
.L_x_167:
[----:B------:R-:W-:Y:S05]  /*199e0*/  BSYNC.RELIABLE B6 ;  /* 0x0000000000067941 */ /* 0x000fea0003800100 */
.L_x_166:
        /* <DEDUP_REMOVED lines=34> */
.L_x_169:
[----:B------:R-:W-:Y:S05]  /*19c10*/  BSYNC.RECONVERGENT B5 ;  /* 0x0000000000057941 */ /* 0x000fea0003800200 */
.L_x_165:
        /* <DEDUP_REMOVED lines=14> */
[----:B------:R-:W-:-:S04]  /*19d00*/  IMAD.WIDE.U32 R30, R10, R8, R30 ;  /* 0x000000080a1e7225 */ /* 0x000fc800078e001e */
[----:B------:R-:W-:-:S04]  /*19d10*/  IMAD.WIDE.U32 R4, R10, R6, R22 ;  /* 0x000000060a047225 */ /* 0x000fc800078e0016 */
[----:B------:R-:W-:Y:S02]  /*19d20*/  VIADD R23, R31, UR4 ;  /* 0x000000041f177c36 */ /* 0x000fe40008000000 */
[----:B------:R-:W-:Y:S02]  /*19d30*/  VIADD R24, R5, UR5 ;  /* 0x0000000505187c36 */ /* 0x000fe40008000000 */
[----:B------:R-:W-:Y:S01]  /*19d40*/  IMAD.MOV.U32 R25, RZ, RZ, RZ ;  /* 0x000000ffff197224 */ /* 0x000fe200078e00ff */
[----:B------:R-:W-:Y:S01]  /*19d50*/  IADD3 R22, P0, PT, R23, R4, RZ ;  /* 0x0000000417167210 */ /* 0x000fe20007f1e0ff */
[----:B------:R-:W-:Y:S02]  /*19d60*/  IMAD.MOV.U32 R43, RZ, RZ, RZ ;  /* 0x000000ffff2b7224 */ /* 0x000fe400078e00ff */
        /* <DEDUP_REMOVED lines=108> */
[----:B------:R-:W-:Y:S01]  /*1a430*/  IMAD.X R5, RZ, RZ, RZ, P2 ;  /* 0x000000ffff057224 */ /* 0x000fe200010e06ff */
[----:B------:R-:W-:Y:S01]  /*1a440*/  IADD3.X R25, PT, PT, RZ, RZ, RZ, P0, !PT ;  /* 0x000000ffff197210 */ /* 0x000fe200007fe4ff */
[----:B------:R-:W-:-:S04]  /*1a450*/  IMAD.WIDE.U32 R50, R7, R9, R50 ;  /* 0x0000000907327225 */ /* 0x000fc800078e0032 */
[----:B------:R-:W-:Y:S02]  /*1a460*/  VIADD R11, R49, UR7 ;  /* 0x00000007310b7c36 */ /* 0x000fe40008000000 */
[----:B------:R-:W-:-:S03]  /*1a470*/  IMAD.WIDE.U32 R4, R7, R21, R4 ;  /* 0x0000001507047225 */ /* 0x000fc600078e0004 */
[----:B------:R-:W-:Y:S01]  /*1a480*/  IADD3 R50, P0, PT, R11, R50, RZ ;  /* 0x000000320b327210 */ /* 0x000fe20007f1e0ff */
        /* <DEDUP_REMOVED lines=115> */
[----:B------:R-:W-:-:S13]  /*1abc0*/  ISETP.GT.U32.AND P2, PT, R11, R57, PT ;  /* 0x000000390b00720c */ /* 0x000fda0003f44070 */
.L_x_176:
        /* <DEDUP_REMOVED lines=34> */
.L_x_174:
        /* <DEDUP_REMOVED lines=42> */
.L_x_173:
[----:B------:R-:W-:Y:S05]  /*1b090*/  BSYNC.RELIABLE B6 ;  /* 0x0000000000067941 */ /* 0x000fea0003800100 */
.L_x_172:
[----:B------:R-:W0:Y:S01]  /*1b0a0*/  LDCU.128 UR4, c[0x3][URZ] ;  /* 0x00c00000ff0477ac */ /* 0x000e220008000c00 */
[----:B------:R-:W-:Y:S01]  /*1b0b0*/  IMAD.MOV.U32 R27, RZ, RZ, -0x1 ;  /* 0xffffffffff1b7424 */ /* 0x000fe200078e00ff */
[----:B------:R-:W1:Y:S01]  /*1b0c0*/  LDCU.128 UR16, c[0x3][0x10] ;  /* 0x00c00200ff1077ac */ /* 0x000e620008000c00 */
[----:B0-----:R-:W-:-:S04]  /*1b0d0*/  IADD3 R26, P0, PT, R26, -UR4, RZ ;  /* 0x800000041a1a7c10 */ /* 0x001fc8000ff1e0ff */
[----:B------:R-:W-:-:S04]  /*1b0e0*/  IADD3.X R23, PT, PT, RZ, -0x1, RZ, P0, !PT ;  /* 0xffffffffff177810 */ /* 0x000fc800007fe4ff */
        /* <DEDUP_REMOVED lines=29> */
.L_x_175:
[----:B------:R-:W-:Y:S05]  /*1b2c0*/  BSYNC.RECONVERGENT B5 ;  /* 0x0000000000057941 */ /* 0x000fea0003800200 */
.L_x_171:
[----:B------:R-:W-:Y:S01]  /*1b2d0*/  IADD3 R38, P0, PT, -R38, R26, RZ ;  /* 0x0000001a26267210 */ /* 0x000fe20007f1e1ff */
        /* <DEDUP_REMOVED lines=45> */
.L_x_178:
[----:B------:R-:W-:Y:S05]  /*1b5b0*/  BSYNC.RECONVERGENT B5 ;  /* 0x0000000000057941 */ /* 0x000fea0003800200 */
.L_x_177:
[----:B------:R-:W0:Y:S01]  /*1b5c0*/  LDCU.128 UR4, c[0x3][0x40] ;  /* 0x00c00800ff0477ac */ /* 0x000e220008000c00 */
[----:B------:R-:W-:Y:S01]  /*1b5d0*/  BSSY.RECONVERGENT B5, `(.L_x_179) ;  /* 0x000002f000057945 */ /* 0x000fe20003800200 */
        /* <DEDUP_REMOVED lines=22> */
[----:B------:R-:W-:Y:S02]  /*1b740*/  IADD3 R41, P0, P2, R41, -UR19, -R6 ;  /* 0x8000001329297c10 */ /* 0x000fe4000fa1e806 */
[----:B------:R-:W-:Y:S02]  /*1b750*/  CS2R R6, SRZ ;  /* 0x0000000000067805 */ /* 0x000fe4000001ff00 */
        /* <DEDUP_REMOVED lines=22> */
.L_x_180:
[----:B------:R-:W-:Y:S05]  /*1b8c0*/  BSYNC.RECONVERGENT B5 ;  /* 0x0000000000057941 */ /* 0x000fea0003800200 */
.L_x_179:
[----:B------:R-:W-:Y:S01]  /*1b8d0*/  BSSY.RECONVERGENT B5, `(.L_x_181) ;  /* 0x000004a000057945 */ /* 0x000fe20003800200 */
[----:B------:R-:W-:Y:S02]  /*1b8e0*/  CS2R R8, SRZ ;  /* 0x0000000000087805 */ /* 0x000fe4000001ff00 */
[----:B------:R-:W-:Y:S01]  /*1b8f0*/  CS2R R10, SRZ ;  /* 0x00000000000a7805 */ /* 0x000fe2000001ff00 */
[----:B------:R-:W-:Y:S02]  /*1b900*/  IMAD.MOV.U32 R12, RZ, RZ, RZ ;  /* 0x000000ffff0c7224 */ /* 0x000fe400078e00ff */
[----:B------:R-:W-:-:S07]  /*1b910*/  IMAD.MOV.U32 R4, RZ, RZ, RZ ;  /* 0x000000ffff047224 */ /* 0x000fce00078e00ff */
.L_x_185:
        /* <DEDUP_REMOVED lines=41> */
.L_x_183:
[----:B------:R-:W-:Y:S05]  /*1bbb0*/  BSYNC.RELIABLE B6 ;  /* 0x0000000000067941 */ /* 0x000fea0003800100 */
.L_x_182:
        /* <DEDUP_REMOVED lines=27> */
.L_x_184:
[----:B------:R-:W-:Y:S05]  /*1bd70*/  BSYNC.RECONVERGENT B5 ;  /* 0x0000000000057941 */ /* 0x000fea0003800200 */
.L_x_181:
[----:B------:R-:W-:Y:S01]  /*1bd80*/  IADD3 R39, P0, PT, -R39, R6, RZ ;  /* 0x0000000627277210 */ /* 0x000fe20007f1e1ff */
[----:B------:R-:W-:-:S04]  /*1bd90*/  IMAD.MOV.U32 R21, RZ, RZ, -0x1 ;  /* 0xffffffffff157424 */ /* 0x000fc800078e00ff */
        /* <DEDUP_REMOVED lines=43> */
.L_x_145:
[----:B------:R-:W-:Y:S05]  /*1c050*/  BSYNC.RECONVERGENT B3 ;  /* 0x0000000000037941 */ /* 0x000fea0003800200 */
.L_x_88:
[----:B------:R-:W-:Y:S05]  /*1c060*/  BSYNC.RECONVERGENT B4 ;  /* 0x0000000000047941 */ /* 0x000fea0003800200 */
.L_x_87:
[C---:B------:R-:W-:Y:S01]  /*1c070*/  ISETP.GT.AND P0, PT, R19.reuse, 0x1, PT ;  /* 0x000000011300780c */ /* 0x040fe20003f04270 */
[----:B------:R-:W-:-:S12]  /*1c080*/  VIADD R19, R19, 0xffffffff ;  /* 0xffffffff13137836 */ /* 0x000fd80000000000 */
[----:B------:R-:W-:Y:S05]  /*1c090*/  @P0 BRA `(.L_x_186) ;  /* 0xfffffe7c00600947 */ /* 0x000fea000383ffff */
.L_x_29:
[----:B------:R-:W-:Y:S05]  /*1c0a0*/  BSYNC.RECONVERGENT B2 ;  /* 0x0000000000027941 */ /* 0x000fea0003800200 */
.L_x_5:
[----:B0--3--:R-:W-:Y:S01]  /*1c0b0*/  SHF.L.W.U32.HI R4, R41, 0x18, R39 ;  /* 0x0000001829047819 */ /* 0x009fe20000010e27 */
[----:B------:R-:W-:Y:S01]  /*1c0c0*/  IMAD.MOV.U32 R17, RZ, RZ, RZ ;  /* 0x000000ffff117224 */ /* 0x000fe200078e00ff */
[----:B------:R-:W-:Y:S02]  /*1c0d0*/  SHF.L.W.U32.HI R12, R35, 0x18, R34 ;  /* 0x00000018230c7819 */ /* 0x000fe40000010e22 */
[----:B------:R-:W-:Y:S02]  /*1c0e0*/  CS2R R18, SRZ ;  /* 0x0000000000127805 */ /* 0x000fe4000001ff00 */
[----:B------:R-:W-:Y:S01]  /*1c0f0*/  LOP3.LUT R4, R4, 0x1ffffff, RZ, 0xc0, !PT ;  /* 0x01ffffff04047812 */ /* 0x000fe200078ec0ff */
[----:B------:R-:W-:Y:S01]  /*1c100*/  IMAD.MOV.U32 R23, RZ, RZ, 0x108 ;  /* 0x00000108ff177424 */ /* 0x000fe200078e00ff */
[----:B------:R-:W-:Y:S02]  /*1c110*/  SHF.L.W.U32.HI R13, R36, 0x18, R35 ;  /* 0x00000018240d7819 */ /* 0x000fe40000010e23 */
[----:B------:R-:W-:-:S02]  /*1c120*/  CS2R R20, SRZ ;  /* 0x0000000000147805 */ /* 0x000fc4000001ff00 */
[----:B------:R-:W-:Y:S01]  /*1c130*/  SHF.L.W.U32.HI R14, R37, 0x18, R36 ;  /* 0x00000018250e7819 */ /* 0x000fe20000010e24 */
[----:B------:R-:W-:Y:S01]  /*1c140*/  IMAD.MOV.U32 R22, RZ, RZ, RZ ;  /* 0x000000ffff167224 */ /* 0x000fe200078e00ff */
[C---:B------:R-:W-:Y:S01]  /*1c150*/  SHF.L.W.U32.HI R15, R38.reuse, 0x18, R37 ;  /* 0x00000018260f7819 */ /* 0x040fe20000010e25 */
[----:B------:R-:W-:Y:S01]  /*1c160*/  IMAD.MOV.U32 R24, RZ, RZ, 0x10 ;  /* 0x00000010ff187424 */ /* 0x000fe200078e00ff */
[----:B------:R-:W-:Y:S01]  /*1c170*/  LEA R16, R38, 0x800000, 0x18 ;  /* 0x0080000026107811 */ /* 0x000fe200078ec0ff */
[----:B------:R-:W-:Y:S01]  /*1c180*/  IMAD.MOV.U32 R8, RZ, RZ, RZ ;  /* 0x000000ffff087224 */ /* 0x000fe200078e00ff */
[----:B------:R-:W-:Y:S01]  /*1c190*/  SHF.L.W.U32.HI R5, R32, 0x18, R41 ;  /* 0x0000001820057819 */ /* 0x000fe20000010e29 */
[----:B------:R0:W-:Y:S01]  /*1c1a0*/  STL.128 [R1+0x50], R12 ;  /* 0x0000500c01007387 */ /* 0x0001e20000100c00 */
[----:B------:R-:W-:Y:S01]  /*1c1b0*/  SHF.L.W.U32.HI R6, R33, 0x18, R32 ;  /* 0x0000001821067819 */ /* 0x000fe20000010e20 */
[----:B------:R-:W-:Y:S01]  /*1c1c0*/  IMAD.MOV.U32 R11, RZ, RZ, 0x108 ;  /* 0x00000108ff0b7424 */ /* 0x000fe200078e00ff */
[----:B------:R-:W-:Y:S01]  /*1c1d0*/  SHF.L.W.U32.HI R7, R34, 0x18, R33 ;  /* 0x0000001822077819 */ /* 0x000fe20000010e21 */
[----:B------:R0:W-:Y:S01]  /*1c1e0*/  STL.128 [R1+0x60], R16 ;  /* 0x0000601001007387 */ /* 0x0001e20000100c00 */
[----:B------:R-:W-:Y:S01]  /*1c1f0*/  LOP3.LUT R4, R4, 0x2000000, RZ, 0xfc, !PT ;  /* 0x0200000004047812 */ /* 0x000fe200078efcff */
[----:B------:R-:W-:-:S02]  /*1c200*/  IMAD.MOV.U32 R10, RZ, RZ, RZ ;  /* 0x000000ffff0a7224 */ /* 0x000fc400078e00ff */
[----:B------:R0:W-:Y:S04]  /*1c210*/  STL.128 [R1+0x70], R20 ;  /* 0x0000701401007387 */ /* 0x0001e80000100c00 */
[----:B------:R0:W-:Y:S02]  /*1c220*/  STL.128 [R1+0x40], R4 ;  /* 0x0000400401007387 */ /* 0x0001e40000100c00 */
.L_x_187:
[----:B0-----:R-:W-:-:S04]  /*1c230*/  VIADD R6, R24, 0xfffffff9 ;  /* 0xfffffff918067836 */ /* 0x001fc80000000000 */
[----:B------:R-:W-:-:S05]  /*1c240*/  IMAD R15, R6, 0x4, R3 ;  /* 0x00000004060f7824 */ /* 0x000fca00078e0203 */
[----:B------:R-:W2:Y:S04]  /*1c250*/  LDL R16, [R15] ;  /* 0x000000000f107983 */ /* 0x000ea80000100800 */
[----:B-1----:R-:W3:Y:S04]  /*1c260*/  LDL R17, [R15+-0x20] ;  /* 0xffffe0000f117983 */ /* 0x002ee80000100800 */
[----:B------:R-:W4:Y:S04]  /*1c270*/  LDL.64 R6, [R15+-0x1c] ;  /* 0xffffe4000f067983 */ /* 0x000f280000100a00 */
[----:B------:R-:W5:Y:S04]  /*1c280*/  LDL.64 R12, [R15+0x4] ;  /* 0x000004000f0c7983 */ /* 0x000f680000100a00 */
[----:B------:R-:W5:Y:S01]  /*1c290*/  LDL R9, [R15+-0x14] ;  /* 0xffffec000f097983 */ /* 0x000f620000100800 */
[----:B------:R-:W-:-:S02]  /*1c2a0*/  SHF.R.U32.HI R14, RZ, 0xa, R10 ;  /* 0x0000000aff0e7819 */ /* 0x000fc4000001160a */
[C-C-:B------:R-:W-:Y:S02]  /*1c2b0*/  SHF.L.W.U32.HI R5, R10.reuse, 0xf, R10.reuse ;  /* 0x0000000f0a057819 */ /* 0x140fe40000010e0a */
[----:B------:R-:W-:Y:S02]  /*1c2c0*/  SHF.L.W.U32.HI R10, R10, 0xd, R10 ;  /* 0x0000000d0a0a7819 */ /* 0x000fe40000010e0a */
[--C-:B------:R-:W-:Y:S02]  /*1c2d0*/  SHF.R.U32.HI R19, RZ, 0xa, R11.reuse ;  /* 0x0000000aff137819 */ /* 0x100fe4000001160b */
[C-C-:B------:R-:W-:Y:S02]  /*1c2e0*/  SHF.L.W.U32.HI R18, R11.reuse, 0xf, R11.reuse ;  /* 0x0000000f0b127819 */ /* 0x140fe40000010e0b */
[----:B------:R-:W-:Y:S02]  /*1c2f0*/  SHF.L.W.U32.HI R11, R11, 0xd, R11 ;  /* 0x0000000d0b0b7819 */ /* 0x000fe40000010e0b */
[----:B------:R-:W-:-:S02]  /*1c300*/  LOP3.LUT R5, R14, R5, R10, 0x96, !PT ;  /* 0x000000050e057212 */ /* 0x000fc400078e960a */
[----:B------:R-:W-:Y:S02]  /*1c310*/  LOP3.LUT R18, R19, R18, R11, 0x96, !PT ;  /* 0x0000001213127212 */ /* 0x000fe400078e960b */
[----:B--2---:R-:W-:Y:S02]  /*1c320*/  IADD3 R11, PT, PT, R4, R5, R16 ;  /* 0x00000005040b7210 */ /* 0x004fe40007ffe010 */
[C-C-:B---3--:R-:W-:Y:S02]  /*1c330*/  SHF.L.W.U32.HI R4, R17.reuse, 0x19, R17.reuse ;  /* 0x0000001911047819 */ /* 0x148fe40000010e11 */
[--C-:B------:R-:W-:Y:S02]  /*1c340*/  SHF.L.W.U32.HI R5, R17, 0xe, R17.reuse ;  /* 0x0000000e11057819 */ /* 0x100fe40000010e11 */
[----:B------:R-:W-:Y:S02]  /*1c350*/  SHF.R.U32.HI R10, RZ, 0x3, R17 ;  /* 0x00000003ff0a7819 */ /* 0x000fe40000011611 */
[----:B----4-:R-:W-:-:S02]  /*1c360*/  SHF.L.W.U32.HI R14, R6, 0x19, R6 ;  /* 0x00000019060e7819 */ /* 0x010fc40000010e06 */
[--C-:B------:R-:W-:Y:S02]  /*1c370*/  SHF.L.W.U32.HI R19, R6, 0xe, R6.reuse ;  /* 0x0000000e06137819 */ /* 0x100fe40000010e06 */
[----:B------:R-:W-:Y:S02]  /*1c380*/  SHF.R.U32.HI R16, RZ, 0x3, R6 ;  /* 0x00000003ff107819 */ /* 0x000fe40000011606 */
[----:B------:R-:W-:Y:S02]  /*1c390*/  LOP3.LUT R4, R10, R4, R5, 0x96, !PT ;  /* 0x000000040a047212 */ /* 0x000fe400078e9605 */
[----:B-----5:R-:W-:Y:S02]  /*1c3a0*/  IADD3 R12, PT, PT, R17, R18, R12 ;  /* 0x00000012110c7210 */ /* 0x020fe40007ffe00c */
[----:B------:R-:W-:Y:S01]  /*1c3b0*/  LOP3.LUT R5, R16, R14, R19, 0x96, !PT ;  /* 0x0000000e10057212 */ /* 0x000fe200078e9613 */
[----:B------:R-:W-:Y:S01]  /*1c3c0*/  IMAD.IADD R4, R4, 0x1, R11 ;  /* 0x0000000104047824 */ /* 0x000fe200078e020b */
[----:B------:R-:W-:-:S02]  /*1c3d0*/  SHF.L.W.U32.HI R18, R9, 0xe, R9 ;  /* 0x0000000e09127819 */ /* 0x000fc40000010e09 */
[----:B------:R-:W-:Y:S01]  /*1c3e0*/  SHF.R.U32.HI R19, RZ, 0x3, R9 ;  /* 0x00000003ff137819 */ /* 0x000fe20000011609 */
[----:B------:R-:W-:Y:S01]  /*1c3f0*/  IMAD.IADD R5, R5, 0x1, R12 ;  /* 0x0000000105057824 */ /* 0x000fe200078e020c */
[C-C-:B------:R-:W-:Y:S02]  /*1c400*/  SHF.L.W.U32.HI R10, R4.reuse, 0xf, R4.reuse ;  /* 0x0000000f040a7819 */ /* 0x140fe40000010e04 */
[--C-:B------:R-:W-:Y:S02]  /*1c410*/  SHF.L.W.U32.HI R11, R4, 0xd, R4.reuse ;  /* 0x0000000d040b7819 */ /* 0x100fe40000010e04 */
[----:B------:R-:W-:Y:S02]  /*1c420*/  SHF.R.U32.HI R12, RZ, 0xa, R4 ;  /* 0x0000000aff0c7819 */ /* 0x000fe40000011604 */
[C-C-:B------:R-:W-:Y:S02]  /*1c430*/  SHF.L.W.U32.HI R14, R5.reuse, 0xf, R5.reuse ;  /* 0x0000000f050e7819 */ /* 0x140fe40000010e05 */
[----:B------:R-:W-:-:S02]  /*1c440*/  SHF.L.W.U32.HI R17, R5, 0xd, R5 ;  /* 0x0000000d05117819 */ /* 0x000fc40000010e05 */
[----:B------:R-:W-:Y:S02]  /*1c450*/  SHF.R.U32.HI R16, RZ, 0xa, R5 ;  /* 0x0000000aff107819 */ /* 0x000fe40000011605 */
[----:B------:R-:W-:Y:S02]  /*1c460*/  LOP3.LUT R10, R12, R10, R11, 0x96, !PT ;  /* 0x0000000a0c0a7212 */ /* 0x000fe400078e960b */
[----:B------:R-:W-:Y:S02]  /*1c470*/  LOP3.LUT R16, R16, R14, R17, 0x96, !PT ;  /* 0x0000000e10107212 */ /* 0x000fe400078e9611 */
[C-C-:B------:R-:W-:Y:S02]  /*1c480*/  SHF.L.W.U32.HI R11, R7.reuse, 0x19, R7.reuse ;  /* 0x00000019070b7819 */ /* 0x140fe40000010e07 */
[--C-:B------:R-:W-:Y:S02]  /*1c490*/  SHF.L.W.U32.HI R12, R7, 0xe, R7.reuse ;  /* 0x0000000e070c7819 */ /* 0x100fe40000010e07 */
[----:B------:R-:W-:-:S02]  /*1c4a0*/  SHF.R.U32.HI R14, RZ, 0x3, R7 ;  /* 0x00000003ff0e7819 */ /* 0x000fc40000011607 */
[----:B------:R-:W-:Y:S02]  /*1c4b0*/  SHF.L.W.U32.HI R17, R9, 0x19, R9 ;  /* 0x0000001909117819 */ /* 0x000fe40000010e09 */
[----:B------:R-:W-:Y:S01]  /*1c4c0*/  IADD3 R16, PT, PT, R7, R16, R8 ;  /* 0x0000001007107210 */ /* 0x000fe20007ffe008 */
[----:B------:R-:W-:Y:S01]  /*1c4d0*/  VIADD R8, R24, 0xfffffffd ;  /* 0xfffffffd18087836 */ /* 0x000fe20000000000 */
[----:B------:R-:W-:Y:S02]  /*1c4e0*/  LOP3.LUT R11, R14, R11, R12, 0x96, !PT ;  /* 0x0000000b0e0b7212 */ /* 0x000fe400078e960c */
[----:B------:R-:W-:Y:S02]  /*1c4f0*/  IADD3 R6, PT, PT, R6, R10, R13 ;  /* 0x0000000a06067210 */ /* 0x000fe40007ffe00d */
[----:B------:R-:W-:Y:S01]  /*1c500*/  LOP3.LUT R7, R19, R17, R18, 0x96, !PT ;  /* 0x0000001113077212 */ /* 0x000fe200078e9612 */
[----:B------:R-:W-:Y:S02]  /*1c510*/  IMAD R18, R8, 0x4, R3 ;  /* 0x0000000408127824 */ /* 0x000fe400078e0203 */
[----:B------:R-:W-:-:S02]  /*1c520*/  IMAD.IADD R6, R11, 0x1, R6 ;  /* 0x000000010b067824 */ /* 0x000fc400078e0206 */
[----:B------:R-:W-:-:S05]  /*1c530*/  IMAD.IADD R7, R7, 0x1, R16 ;  /* 0x0000000107077824 */ /* 0x000fca00078e0210 */
[----:B------:R0:W-:Y:S04]  /*1c540*/  STL.128 [R15+0x1c], R4 ;  /* 0x00001c040f007387 */ /* 0x0001e80000100c00 */
[----:B------:R-:W2:Y:S04]  /*1c550*/  LDL R19, [R18] ;  /* 0x0000000012137983 */ /* 0x000ea80000100800 */
[----:B------:R-:W3:Y:S04]  /*1c560*/  LDL R21, [R18+-0x20] ;  /* 0xffffe00012157983 */ /* 0x000ee80000100800 */
[----:B------:R-:W4:Y:S04]  /*1c570*/  LDL.64 R10, [R18+-0x1c] ;  /* 0xffffe400120a7983 */ /* 0x000f280000100a00 */
[----:B------:R-:W5:Y:S04]  /*1c580*/  LDL.64 R12, [R18+0x4] ;  /* 0x00000400120c7983 */ /* 0x000f680000100a00 */
[----:B------:R-:W5:Y:S01]  /*1c590*/  LDL R14, [R18+-0x14] ;  /* 0xffffec00120e7983 */ /* 0x000f620000100800 */
[----:B------:R-:W-:-:S02]  /*1c5a0*/  SHF.L.W.U32.HI R8, R6, 0xf, R6 ;  /* 0x0000000f06087819 */ /* 0x000fc40000010e06 */
[--C-:B------:R-:W-:Y:S02]  /*1c5b0*/  SHF.L.W.U32.HI R17, R6, 0xd, R6.reuse ;  /* 0x0000000d06117819 */ /* 0x100fe40000010e06 */
[----:B------:R-:W-:Y:S02]  /*1c5c0*/  SHF.R.U32.HI R16, RZ, 0xa, R6 ;  /* 0x0000000aff107819 */ /* 0x000fe40000011606 */
[C-C-:B------:R-:W-:Y:S02]  /*1c5d0*/  SHF.L.W.U32.HI R20, R7.reuse, 0xf, R7.reuse ;  /* 0x0000000f07147819 */ /* 0x140fe40000010e07 */
[--C-:B------:R-:W-:Y:S02]  /*1c5e0*/  SHF.L.W.U32.HI R23, R7, 0xd, R7.reuse ;  /* 0x0000000d07177819 */ /* 0x100fe40000010e07 */
[----:B0-----:R-:W-:Y:S02]  /*1c5f0*/  SHF.R.U32.HI R7, RZ, 0xa, R7 ;  /* 0x0000000aff077819 */ /* 0x001fe40000011607 */
        /* <DEDUP_REMOVED lines=28> */
[----:B------:R-:W-:Y:S02]  /*1c7c0*/  IADD3 R4, PT, PT, R11, R15, R4 ;  /* 0x0000000f0b047210 */ /* 0x000fe40007ffe004 */
[----:B------:R-:W-:Y:S01]  /*1c7d0*/  LOP3.LUT R6, R12, R6, R7, 0x96, !PT ;  /* 0x000000060c067212 */ /* 0x000fe200078e9607 */
[----:B------:R-:W-:Y:S01]  /*1c7e0*/  VIADD R12, R24, 0x1 ;  /* 0x00000001180c7836 */ /* 0x000fe20000000000 */
        /* <DEDUP_REMOVED lines=45> */
[----:B------:R-:W-:Y:S02]  /*1cac0*/  LOP3.LUT R9, R11, R9, R10, 0x96, !PT ;  /* 0x000000090b097212 */ /* 0x000fe400078e960a */
[----:B------:R-:W-:Y:S01]  /*1cad0*/  IADD3 R6, PT, PT, R4, R6, R7 ;  /* 0x0000000604067210 */ /* 0x000fe20007ffe007 */
[----:B------:R-:W-:Y:S01]  /*1cae0*/  VIADD R4, R24, 0x5 ;  /* 0x0000000518047836 */ /* 0x000fe20000000000 */
[----:B------:R-:W-:Y:S02]  /*1caf0*/  IADD3 R8, PT, PT, R5, R14, R8 ;  /* 0x0000000e05087210 */ /* 0x000fe40007ffe008 */
[----:B------:R-:W-:Y:S01]  /*1cb00*/  LOP3.LUT R15, R17, R15, R18, 0x96, !PT ;  /* 0x0000000f110f7212 */ /* 0x000fe200078e9612 */
[----:B------:R-:W-:Y:S02]  /*1cb10*/  IMAD.IADD R14, R9, 0x1, R6 ;  /* 0x00000001090e7824 */ /* 0x000fe400078e0206 */
[----:B------:R-:W-:-:S02]  /*1cb20*/  IMAD R17, R4, 0x4, R3 ;  /* 0x0000000404117824 */ /* 0x000fc400078e0203 */
[----:B------:R-:W-:-:S05]  /*1cb30*/  IMAD.IADD R15, R15, 0x1, R8 ;  /* 0x000000010f0f7824 */ /* 0x000fca00078e0208 */
[----:B------:R0:W-:Y:S04]  /*1cb40*/  STL.128 [R22+0x1c], R12 ;  /* 0x00001c0c16007387 */ /* 0x0001e80000100c00 */
[----:B------:R-:W2:Y:S04]  /*1cb50*/  LDL R18, [R17] ;  /* 0x0000000011127983 */ /* 0x000ea80000100800 */
[----:B------:R-:W3:Y:S04]  /*1cb60*/  LDL R19, [R17+-0x20] ;  /* 0xffffe00011137983 */ /* 0x000ee80000100800 */
[----:B------:R-:W4:Y:S04]  /*1cb70*/  LDL.64 R6, [R17+-0x1c] ;  /* 0xffffe40011067983 */ /* 0x000f280000100a00 */
[----:B------:R-:W5:Y:S04]  /*1cb80*/  LDL.64 R10, [R17+0x4] ;  /* 0x00000400110a7983 */ /* 0x000f680000100a00 */
[----:B------:R-:W5:Y:S01]  /*1cb90*/  LDL R4, [R17+-0x14] ;  /* 0xffffec0011047983 */ /* 0x000f620000100800 */
[--C-:B------:R-:W-:Y:S01]  /*1cba0*/  SHF.L.W.U32.HI R5, R14, 0xf, R14.reuse ;  /* 0x0000000f0e057819 */ /* 0x100fe20000010e0e */
[----:B------:R-:W-:Y:S01]  /*1cbb0*/  VIADD R24, R24, 0x10 ;  /* 0x0000001018187836 */ /* 0x000fe20000000000 */
[----:B------:R-:W-:-:S02]  /*1cbc0*/  SHF.L.W.U32.HI R8, R14, 0xd, R14 ;  /* 0x0000000d0e087819 */ /* 0x000fc40000010e0e */
[----:B------:R-:W-:Y:S02]  /*1cbd0*/  SHF.R.U32.HI R9, RZ, 0xa, R14 ;  /* 0x0000000aff097819 */ /* 0x000fe4000001160e */
[C-C-:B------:R-:W-:Y:S02]  /*1cbe0*/  SHF.L.W.U32.HI R20, R15.reuse, 0xf, R15.reuse ;  /* 0x0000000f0f147819 */ /* 0x140fe40000010e0f */
[--C-:B------:R-:W-:Y:S02]  /*1cbf0*/  SHF.L.W.U32.HI R21, R15, 0xd, R15.reuse ;  /* 0x0000000d0f157819 */ /* 0x100fe40000010e0f */
[----:B------:R-:W-:Y:S02]  /*1cc00*/  LOP3.LUT R5, R9, R5, R8, 0x96, !PT ;  /* 0x0000000509057212 */ /* 0x000fe400078e9608 */
[----:B0-----:R-:W-:Y:S02]  /*1cc10*/  SHF.R.U32.HI R15, RZ, 0xa, R15 ;  /* 0x0000000aff0f7819 */ /* 0x001fe4000001160f */
[----:B------:R-:W-:-:S02]  /*1cc20*/  ISETP.NE.AND P0, PT, R24, 0x40, PT ;  /* 0x000000401800780c */ /* 0x000fc40003f05270 */
        /* <DEDUP_REMOVED lines=28> */
[----:B------:R-:W-:Y:S02]  /*1cdf0*/  IADD3 R5, PT, PT, R6, R5, R11 ;  /* 0x0000000506057210 */ /* 0x000fe40007ffe00b */
[----:B------:R-:W-:Y:S02]  /*1ce00*/  IADD3 R15, PT, PT, R7, R15, R12 ;  /* 0x0000000f070f7210 */ /* 0x000fe40007ffe00c */
[----:B------:R-:W-:Y:S01]  /*1ce10*/  LOP3.LUT R16, R18, R16, R19, 0x96, !PT ;  /* 0x0000001012107212 */ /* 0x000fe200078e9613 */
[----:B------:R-:W-:-:S04]  /*1ce20*/  IMAD.IADD R10, R10, 0x1, R5 ;  /* 0x000000010a0a7824 */ /* 0x000fc800078e0205 */
[----:B------:R-:W-:-:S05]  /*1ce30*/  IMAD.IADD R11, R16, 0x1, R15 ;  /* 0x00000001100b7824 */ /* 0x000fca00078e020f */
[----:B------:R1:W-:Y:S01]  /*1ce40*/  STL.128 [R17+0x1c], R8 ;  /* 0x00001c0811007387 */ /* 0x0003e20000100c00 */
[----:B------:R-:W-:Y:S05]  /*1ce50*/  @P0 BRA `(.L_x_187) ;  /* 0xfffffff000f40947 */ /* 0x000fea000383ffff */
[----:B------:R-:W-:Y:S02]  /*1ce60*/  IMAD.MOV.U32 R49, RZ, RZ, 0x6a09e667 ;  /* 0x6a09e667ff317424 */ /* 0x000fe400078e00ff */
[----:B------:R-:W-:Y:S02]  /*1ce70*/  IMAD.MOV.U32 R46, RZ, RZ, -0x4498517b ;  /* 0xbb67ae85ff2e7424 */ /* 0x000fe400078e00ff */
[----:B------:R-:W-:Y:S02]  /*1ce80*/  IMAD.MOV.U32 R47, RZ, RZ, 0x3c6ef372 ;  /* 0x3c6ef372ff2f7424 */ /* 0x000fe400078e00ff */
[----:B------:R-:W-:Y:S02]  /*1ce90*/  IMAD.MOV.U32 R44, RZ, RZ, -0x5ab00ac6 ;  /* 0xa54ff53aff2c7424 */ /* 0x000fe400078e00ff */
[----:B------:R-:W-:Y:S02]  /*1cea0*/  IMAD.MOV.U32 R12, RZ, RZ, RZ ;  /* 0x000000ffff0c7224 */ /* 0x000fe400078e00ff */
[----:B------:R-:W-:-:S02]  /*1ceb0*/  IMAD.MOV.U32 R45, RZ, RZ, 0x510e527f ;  /* 0x510e527fff2d7424 */ /* 0x000fc400078e00ff */
[----:B------:R-:W-:Y:S02]  /*1cec0*/  IMAD.MOV.U32 R42, RZ, RZ, -0x64fa9774 ;  /* 0x9b05688cff2a7424 */ /* 0x000fe400078e00ff */
[----:B------:R-:W-:Y:S02]  /*1ced0*/  IMAD.MOV.U32 R43, RZ, RZ, 0x1f83d9ab ;  /* 0x1f83d9abff2b7424 */ /* 0x000fe400078e00ff */
[----:B------:R-:W-:-:S07]  /*1cee0*/  IMAD.MOV.U32 R40, RZ, RZ, 0x5be0cd19 ;  /* 0x5be0cd19ff287424 */ /* 0x000fce00078e00ff */
.L_x_188:
[----:B------:R-:W-:-:S06]  /*1cef0*/  IMAD R4, R12, 0x4, R1 ;  /* 0x000000040c047824 */ /* 0x000fcc00078e0201 */
[----:B------:R-:W2:Y:S01]  /*1cf00*/  LDL.128 R4, [R4+0x40] ;  /* 0x0000400004047983 */ /* 0x000ea20000100c00 */
[C---:B------:R-:W-:Y:S01]  /*1cf10*/  IMAD.SHL.U32 R14, R12.reuse, 0x4, RZ ;  /* 0x000000040c0e7824 */ /* 0x040fe200078e00ff */
[C-C-:B-1----:R-:W-:Y:S01]  /*1cf20*/  SHF.L.W.U32.HI R10, R45.reuse, 0x1a, R45.reuse ;  /* 0x0000001a2d0a7819 */ /* 0x142fe20000010e2d */
[----:B------:R-:W-:Y:S01]  /*1cf30*/  VIADD R12, R12, 0x4 ;  /* 0x000000040c0c7836 */ /* 0x000fe20000000000 */
[C-C-:B------:R-:W-:Y:S01]  /*1cf40*/  SHF.L.W.U32.HI R11, R45.reuse, 0x15, R45.reuse ;  /* 0x000000152d0b7819 */ /* 0x140fe20000010e2d */
[----:B------:R-:W2:Y:S01]  /*1cf50*/  LDC.64 R8, c[0x3][R14+0x80] ;  /* 0x00c020000e087b82 */ /* 0x000ea20000000a00 */
[----:B------:R-:W-:Y:S02]  /*1cf60*/  SHF.L.W.U32.HI R13, R45, 0x7, R45 ;  /* 0x000000072d0d7819 */ /* 0x000fe40000010e2d */
[----:B------:R-:W-:Y:S02]  /*1cf70*/  ISETP.NE.AND P0, PT, R12, 0x40, PT ;  /* 0x000000400c00780c */ /* 0x000fe40003f05270 */
[----:B------:R-:W-:-:S02]  /*1cf80*/  LOP3.LUT R11, R13, R10, R11, 0x96, !PT ;  /* 0x0000000a0d0b7212 */ /* 0x000fc400078e960b */
[----:B------:R-:W-:-:S04]  /*1cf90*/  LOP3.LUT R10, R42, R45, R43, 0xe2, !PT ;  /* 0x0000002d2a0a7212 */ /* 0x000fc800078ee22b */
[----:B------:R-:W-:-:S04]  /*1cfa0*/  IADD3 R11, PT, PT, R10, R40, R11 ;  /* 0x000000280a0b7210 */ /* 0x000fc80007ffe00b */
[----:B--2---:R-:W-:Y:S02]  /*1cfb0*/  IADD3 R13, PT, PT, R4, R11, R8 ;  /* 0x0000000b040d7210 */ /* 0x004fe40007ffe008 */
[----:B------:R-:W-:-:S03]  /*1cfc0*/  SHF.L.W.U32.HI R4, R49, 0x1e, R49 ;  /* 0x0000001e31047819 */ /* 0x000fc60000010e31 */
[----:B------:R-:W-:Y:S01]  /*1cfd0*/  IMAD.IADD R40, R13, 0x1, R44 ;  /* 0x000000010d287824 */ /* 0x000fe200078e022c */
[----:B------:R-:W-:-:S04]  /*1cfe0*/  LOP3.LUT R44, R47, R46, R49, 0xe8, !PT ;  /* 0x0000002e2f2c7212 */ /* 0x000fc800078ee831 */
[C-C-:B------:R-:W-:Y:S02]  /*1cff0*/  SHF.L.W.U32.HI R8, R40.reuse, 0x1a, R40.reuse ;  /* 0x0000001a28087819 */ /* 0x140fe40000010e28 */
[C-C-:B------:R-:W-:Y:S02]  /*1d000*/  SHF.L.W.U32.HI R11, R40.reuse, 0x15, R40.reuse ;  /* 0x00000015280b7819 */ /* 0x140fe40000010e28 */
[----:B------:R-:W-:Y:S02]  /*1d010*/  SHF.L.W.U32.HI R10, R40, 0x7, R40 ;  /* 0x00000007280a7819 */ /* 0x000fe40000010e28 */
[----:B------:R-:W-:Y:S02]  /*1d020*/  LOP3.LUT R15, R45, R40, R42, 0xe2, !PT ;  /* 0x000000282d0f7212 */ /* 0x000fe400078ee22a */
[----:B------:R-:W-:Y:S02]  /*1d030*/  LOP3.LUT R10, R10, R8, R11, 0x96, !PT ;  /* 0x000000080a0a7212 */ /* 0x000fe400078e960b */
[----:B------:R-:W-:-:S02]  /*1d040*/  SHF.L.W.U32.HI R11, R49, 0x13, R49 ;  /* 0x00000013310b7819 */ /* 0x000fc40000010e31 */
[----:B------:R-:W-:Y:S02]  /*1d050*/  SHF.L.W.U32.HI R8, R49, 0xa, R49 ;  /* 0x0000000a31087819 */ /* 0x000fe40000010e31 */
[----:B------:R-:W-:Y:S02]  /*1d060*/  IADD3 R16, PT, PT, R15, R43, R10 ;  /* 0x0000002b0f107210 */ /* 0x000fe40007ffe00a */
[----:B------:R-:W-:Y:S02]  /*1d070*/  LOP3.LUT R4, R8, R4, R11, 0x96, !PT ;  /* 0x0000000408047212 */ /* 0x000fe400078e960b */
[----:B------:R-:W0:Y:S01]  /*1d080*/  LDC.64 R10, c[0x3][R14+0x88] ;  /* 0x00c022000e0a7b82 */ /* 0x000e220000000a00 */
[----:B------:R-:W-:Y:S02]  /*1d090*/  IADD3 R16, PT, PT, R5, R16, R9 ;  /* 0x0000001005107210 */ /* 0x000fe40007ffe009 */
[----:B------:R-:W-:-:S03]  /*1d0a0*/  IADD3 R44, PT, PT, R13, R44, R4 ;  /* 0x0000002c0d2c7210 */ /* 0x000fc60007ffe004 */
[----:B------:R-:W-:Y:S01]  /*1d0b0*/  IMAD.IADD R43, R16, 0x1, R47 ;  /* 0x00000001102b7824 */ /* 0x000fe200078e022f */
[C-C-:B------:R-:W-:Y:S02]  /*1d0c0*/  SHF.L.W.U32.HI R4, R44.reuse, 0x1e, R44.reuse ;  /* 0x0000001e2c047819 */ /* 0x140fe40000010e2c */
[C-C-:B------:R-:W-:Y:S02]  /*1d0d0*/  SHF.L.W.U32.HI R5, R44.reuse, 0x13, R44.reuse ;  /* 0x000000132c057819 */ /* 0x140fe40000010e2c */
[----:B------:R-:W-:Y:S02]  /*1d0e0*/  SHF.L.W.U32.HI R8, R44, 0xa, R44 ;  /* 0x0000000a2c087819 */ /* 0x000fe40000010e2c */
[C-C-:B------:R-:W-:Y:S02]  /*1d0f0*/  SHF.L.W.U32.HI R9, R43.reuse, 0x1a, R43.reuse ;  /* 0x0000001a2b097819 */ /* 0x140fe40000010e2b */
[C-C-:B------:R-:W-:Y:S02]  /*1d100*/  SHF.L.W.U32.HI R18, R43.reuse, 0x15, R43.reuse ;  /* 0x000000152b127819 */ /* 0x140fe40000010e2b */
[----:B------:R-:W-:-:S02]  /*1d110*/  SHF.L.W.U32.HI R13, R43, 0x7, R43 ;  /* 0x000000072b0d7819 */ /* 0x000fc40000010e2b */
[----:B------:R-:W-:Y:S02]  /*1d120*/  LOP3.LUT R5, R8, R4, R5, 0x96, !PT ;  /* 0x0000000408057212 */ /* 0x000fe400078e9605 */
[----:B------:R-:W-:Y:S02]  /*1d130*/  LOP3.LUT R9, R13, R9, R18, 0x96, !PT ;  /* 0x000000090d097212 */ /* 0x000fe400078e9612 */
[----:B------:R-:W-:Y:S02]  /*1d140*/  LOP3.LUT R4, R40, R43, R45, 0xe2, !PT ;  /* 0x0000002b28047212 */ /* 0x000fe400078ee22d */
[----:B------:R-:W-:Y:S02]  /*1d150*/  LOP3.LUT R47, R46, R49, R44, 0xe8, !PT ;  /* 0x000000312e2f7212 */ /* 0x000fe400078ee82c */
[----:B------:R-:W-:Y:S02]  /*1d160*/  IADD3 R9, PT, PT, R4, R42, R9 ;  /* 0x0000002a04097210 */ /* 0x000fe40007ffe009 */
[----:B------:R-:W-:-:S02]  /*1d170*/  IADD3 R47, PT, PT, R16, R47, R5 ;  /* 0x0000002f102f7210 */ /* 0x000fc40007ffe005 */
[----:B0-----:R-:W-:Y:S02]  /*1d180*/  IADD3 R9, PT, PT, R6, R9, R10 ;  /* 0x0000000906097210 */ /* 0x001fe40007ffe00a */
[C-C-:B------:R-:W-:Y:S02]  /*1d190*/  SHF.L.W.U32.HI R4, R47.reuse, 0x1e, R47.reuse ;  /* 0x0000001e2f047819 */ /* 0x140fe40000010e2f */
[--C-:B------:R-:W-:Y:S01]  /*1d1a0*/  SHF.L.W.U32.HI R5, R47, 0x13, R47.reuse ;  /* 0x000000132f057819 */ /* 0x100fe20000010e2f */
[----:B------:R-:W-:Y:S01]  /*1d1b0*/  IMAD.IADD R42, R9, 0x1, R46 ;  /* 0x00000001092a7824 */ /* 0x000fe200078e022e */
[--C-:B------:R-:W-:Y:S02]  /*1d1c0*/  SHF.L.W.U32.HI R6, R47, 0xa, R47.reuse ;  /* 0x0000000a2f067819 */ /* 0x100fe40000010e2f */
[----:B------:R-:W-:Y:S02]  /*1d1d0*/  LOP3.LUT R46, R49, R44, R47, 0xe8, !PT ;  /* 0x0000002c312e7212 */ /* 0x000fe400078ee82f */
[----:B------:R-:W-:-:S02]  /*1d1e0*/  LOP3.LUT R4, R6, R4, R5, 0x96, !PT ;  /* 0x0000000406047212 */ /* 0x000fc400078e9605 */
[C-C-:B------:R-:W-:Y:S02]  /*1d1f0*/  SHF.L.W.U32.HI R5, R42.reuse, 0x1a, R42.reuse ;  /* 0x0000001a2a057819 */ /* 0x140fe40000010e2a */
[C-C-:B------:R-:W-:Y:S02]  /*1d200*/  SHF.L.W.U32.HI R6, R42.reuse, 0x15, R42.reuse ;  /* 0x000000152a067819 */ /* 0x140fe40000010e2a */
[----:B------:R-:W-:Y:S02]  /*1d210*/  SHF.L.W.U32.HI R8, R42, 0x7, R42 ;  /* 0x000000072a087819 */ /* 0x000fe40000010e2a */
[----:B------:R-:W-:Y:S02]  /*1d220*/  IADD3 R46, PT, PT, R9, R46, R4 ;  /* 0x0000002e092e7210 */ /* 0x000fe40007ffe004 */
[----:B------:R-:W-:Y:S02]  /*1d230*/  LOP3.LUT R6, R8, R5, R6, 0x96, !PT ;  /* 0x0000000508067212 */ /* 0x000fe400078e9606 */
[----:B------:R-:W-:-:S02]  /*1d240*/  LOP3.LUT R4, R43, R42, R40, 0xe2, !PT ;  /* 0x0000002a2b047212 */ /* 0x000fc400078ee228 */
[----:B------:R-:W-:Y:S02]  /*1d250*/  SHF.L.W.U32.HI R5, R46, 0x1e, R46 ;  /* 0x0000001e2e057819 */ /* 0x000fe40000010e2e */
[----:B------:R-:W-:Y:S02]  /*1d260*/  IADD3 R4, PT, PT, R4, R45, R6 ;  /* 0x0000002d04047210 */ /* 0x000fe40007ffe006 */
[C-C-:B------:R-:W-:Y:S02]  /*1d270*/  SHF.L.W.U32.HI R8, R46.reuse, 0x13, R46.reuse ;  /* 0x000000132e087819 */ /* 0x140fe40000010e2e */
[----:B------:R-:W-:Y:S02]  /*1d280*/  SHF.L.W.U32.HI R9, R46, 0xa, R46 ;  /* 0x0000000a2e097819 */ /* 0x000fe40000010e2e */
[----:B------:R-:W-:Y:S02]  /*1d290*/  IADD3 R4, PT, PT, R7, R4, R11 ;  /* 0x0000000407047210 */ /* 0x000fe40007ffe00b */
[----:B------:R-:W-:-:S02]  /*1d2a0*/  LOP3.LUT R5, R9, R5, R8, 0x96, !PT ;  /* 0x0000000509057212 */ /* 0x000fc400078e9608 */
[----:B------:R-:W-:Y:S02]  /*1d2b0*/  LOP3.LUT R6, R44, R47, R46, 0xe8, !PT ;  /* 0x0000002f2c067212 */ /* 0x000fe400078ee82e */
[C---:B------:R-:W-:Y:S02]  /*1d2c0*/  IADD3 R45, PT, PT, R4.reuse, R49, RZ ;  /* 0x00000031042d7210 */ /* 0x040fe40007ffe0ff */
[----:B------:R-:W-:Y:S01]  /*1d2d0*/  IADD3 R49, PT, PT, R4, R6, R5 ;  /* 0x0000000604317210 */ /* 0x000fe20007ffe005 */
[----:B------:R-:W-:Y:S06]  /*1d2e0*/  @P0 BRA `(.L_x_188) ;  /* 0xfffffffc00000947 */ /* 0x000fec000383ffff */
[----:B------:R-:W-:Y:S02]  /*1d2f0*/  IMAD.MOV.U32 R13, RZ, RZ, 0x1 ;  /* 0x00000001ff0d7424 */ /* 0x000fe400078e00ff */
[----:B------:R-:W-:Y:S02]  /*1d300*/  IMAD.MOV.U32 R14, RZ, RZ, 0x2 ;  /* 0x00000002ff0e7424 */ /* 0x000fe400078e00ff */
[----:B------:R-:W-:Y:S02]  /*1d310*/  IMAD.MOV.U32 R15, RZ, RZ, 0x3 ;  /* 0x00000003ff0f7424 */ /* 0x000fe400078e00ff */
[----:B------:R-:W-:Y:S02]  /*1d320*/  IMAD.MOV.U32 R12, RZ, RZ, RZ ;  /* 0x000000ffff0c7224 */ /* 0x000fe400078e00ff */
[----:B------:R-:W-:Y:S02]  /*1d330*/  IMAD.MOV.U32 R8, RZ, RZ, 0xa ;  /* 0x0000000aff087424 */ /* 0x000fe400078e00ff */
[----:B------:R-:W-:Y:S01]  /*1d340*/  IMAD.MOV.U32 R9, RZ, RZ, 0x6 ;  /* 0x00000006ff097424 */ /* 0x000fe200078e00ff */
[----:B------:R0:W-:Y:S01]  /*1d350*/  STL.128 [R1+0x40], R12 ;  /* 0x0000400c01007387 */ /* 0x0001e20000100c00 */
[----:B------:R-:W-:-:S02]  /*1d360*/  IMAD.MOV.U32 R10, RZ, RZ, 0xf ;  /* 0x0000000fff0a7424 */ /* 0x000fc400078e00ff */
[----:B------:R-:W-:Y:S02]  /*1d370*/  IMAD.MOV.U32 R11, RZ, RZ, 0x3 ;  /* 0x00000003ff0b7424 */ /* 0x000fe400078e00ff */
[----:B------:R-:W-:Y:S02]  /*1d380*/  IMAD.MOV.U32 R4, RZ, RZ, 0x7 ;  /* 0x00000007ff047424 */ /* 0x000fe400078e00ff */
[----:B------:R-:W-:Y:S01]  /*1d390*/  IMAD.MOV.U32 R5, RZ, RZ, 0x4 ;  /* 0x00000004ff057424 */ /* 0x000fe200078e00ff */
[----:B------:R1:W-:Y:S01]  /*1d3a0*/  STL.128 [R1+0x90], R8 ;  /* 0x0000900801007387 */ /* 0x0003e20000100c00 */
[----:B------:R-:W-:Y:S02]  /*1d3b0*/  IMAD.MOV.U32 R6, RZ, RZ, 0xd ;  /* 0x0000000dff067424 */ /* 0x000fe400078e00ff */
[----:B------:R-:W-:Y:S02]  /*1d3c0*/  IMAD.MOV.U32 R7, RZ, RZ, 0x1 ;  /* 0x00000001ff077424 */ /* 0x000fe400078e00ff */
[----:B------:R-:W-:-:S02]  /*1d3d0*/  IMAD.MOV.U32 R20, RZ, RZ, 0x8 ;  /* 0x00000008ff147424 */ /* 0x000fc400078e00ff */
[----:B------:R-:W-:Y:S01]  /*1d3e0*/  IMAD.MOV.U32 R21, RZ, RZ, 0x9 ;  /* 0x00000009ff157424 */ /* 0x000fe200078e00ff */
[----:B------:R2:W-:Y:S01]  /*1d3f0*/  STL.128 [R1+0x80], R4 ;  /* 0x0000800401007387 */ /* 0x0005e20000100c00 */
[----:B0-----:R-:W-:Y:S02]  /*1d400*/  IMAD.MOV.U32 R14, RZ, RZ, 0x9 ;  /* 0x00000009ff0e7424 */ /* 0x001fe400078e00ff */
[----:B------:R-:W-:Y:S02]  /*1d410*/  IMAD.MOV.U32 R15, RZ, RZ, 0x5 ;  /* 0x00000005ff0f7424 */ /* 0x000fe400078e00ff */
[----:B------:R-:W-:Y:S02]  /*1d420*/  IMAD.MOV.U32 R12, RZ, RZ, 0xc ;  /* 0x0000000cff0c7424 */ /* 0x000fe400078e00ff */
[----:B------:R-:W-:Y:S02]  /*1d430*/  IMAD.MOV.U32 R13, RZ, RZ, RZ ;  /* 0x000000ffff0d7224 */ /* 0x000fe400078e00ff */
[----:B-1----:R-:W-:-:S02]  /*1d440*/  IMAD.MOV.U32 R8, RZ, RZ, 0x1 ;  /* 0x00000001ff087424 */ /* 0x002fc400078e00ff */
[----:B------:R-:W-:Y:S01]  /*1d450*/  IMAD.MOV.U32 R11, RZ, RZ, 0xa ;  /* 0x0000000aff0b7424 */ /* 0x000fe200078e00ff */
[----:B------:R0:W-:Y:S01]  /*1d460*/  STL.128 [R1+0xa0], R12 ;  /* 0x0000a00c01007387 */ /* 0x0001e20000100c00 */
[----:B------:R-:W-:Y:S02]  /*1d470*/  IMAD.MOV.U32 R9, RZ, RZ, 0x9 ;  /* 0x00000009ff097424 */ /* 0x000fe400078e00ff */
[----:B------:R-:W-:Y:S02]  /*1d480*/  IMAD.MOV.U32 R10, RZ, RZ, 0xb ;  /* 0x0000000bff0a7424 */ /* 0x000fe400078e00ff */
[----:B--2---:R-:W-:Y:S02]  /*1d490*/  IMAD.MOV.U32 R4, RZ, RZ, 0xd ;  /* 0x0000000dff047424 */ /* 0x004fe400078e00ff */
[----:B------:R-:W-:Y:S01]  /*1d4a0*/  IMAD.MOV.U32 R5, RZ, RZ, 0xb ;  /* 0x0000000bff057424 */ /* 0x000fe200078e00ff */
[----:B------:R1:W-:Y:S01]  /*1d4b0*/  STL.128 [R1+0x100], R8 ;  /* 0x0001000801007387 */ /* 0x0003e20000100c00 */
[----:B------:R-:W-:-:S02]  /*1d4c0*/  IMAD.MOV.U32 R6, RZ, RZ, 0x5 ;  /* 0x00000005ff067424 */ /* 0x000fc400078e00ff */
[----:B------:R-:W-:Y:S02]  /*1d4d0*/  IMAD.MOV.U32 R7, RZ, RZ, 0xc ;  /* 0x0000000cff077424 */ /* 0x000fe400078e00ff */
[----:B------:R-:W-:Y:S02]  /*1d4e0*/  IMAD.MOV.U32 R22, RZ, RZ, 0xa ;  /* 0x0000000aff167424 */ /* 0x000fe400078e00ff */
[----:B------:R-:W-:Y:S01]  /*1d4f0*/  IMAD.MOV.U32 R23, RZ, RZ, 0xb ;  /* 0x0000000bff177424 */ /* 0x000fe200078e00ff */
[----:B------:R2:W-:Y:S01]  /*1d500*/  STL.128 [R1+0xf0], R4 ;  /* 0x0000f00401007387 */ /* 0x0005e20000100c00 */
[----:B0-----:R-:W-:Y:S02]  /*1d510*/  IMAD.MOV.U32 R13, RZ, RZ, 0x8 ;  /* 0x00000008ff0d7424 */ /* 0x001fe400078e00ff */
[----:B------:R-:W-:Y:S01]  /*1d520*/  IMAD.MOV.U32 R14, RZ, RZ, 0xc ;  /* 0x0000000cff0e7424 */ /* 0x000fe200078e00ff */
[----:B------:R0:W-:Y:S01]  /*1d530*/  STL.128 [R1+0x60], R20 ;  /* 0x0000601401007387 */ /* 0x0001e20000100c00 */
[----:B------:R-:W-:-:S02]  /*1d540*/  IMAD.MOV.U32 R12, RZ, RZ, RZ ;  /* 0x000000ffff0c7224 */ /* 0x000fc400078e00ff */
[----:B------:R-:W-:Y:S02]  /*1d550*/  IMAD.MOV.U32 R15, RZ, RZ, 0x4 ;  /* 0x00000004ff0f7424 */ /* 0x000fe400078e00ff */
[----:B-1----:R-:W-:Y:S02]  /*1d560*/  IMAD.MOV.U32 R9, RZ, RZ, 0xc ;  /* 0x0000000cff097424 */ /* 0x002fe400078e00ff */
[----:B------:R-:W-:Y:S01]  /*1d570*/  IMAD.MOV.U32 R8, RZ, RZ, 0x7 ;  /* 0x00000007ff087424 */ /* 0x000fe200078e00ff */
[----:B------:R1:W-:Y:S01]  /*1d580*/  STL.128 [R1+0x110], R12 ;  /* 0x0001100c01007387 */ /* 0x0003e20000100c00 */
[----:B------:R-:W-:Y:S02]  /*1d590*/  IMAD.MOV.U32 R10, RZ, RZ, 0x2 ;  /* 0x00000002ff0a7424 */ /* 0x000fe400078e00ff */
[----:B------:R-:W-:Y:S02]  /*1d5a0*/  IMAD.MOV.U32 R16, RZ, RZ, 0x4 ;  /* 0x00000004ff107424 */ /* 0x000fe400078e00ff */
[----:B--2---:R-:W-:Y:S01]  /*1d5b0*/  IMAD.MOV.U32 R7, RZ, RZ, 0x9 ;  /* 0x00000009ff077424 */ /* 0x004fe200078e00ff */
[----:B------:R2:W-:Y:S01]  /*1d5c0*/  STL.128 [R1+0x150], R8 ;  /* 0x0001500801007387 */ /* 0x0005e20000100c00 */
[----:B------:R-:W-:-:S02]  /*1d5d0*/  IMAD.MOV.U32 R4, RZ, RZ, 0x4 ;  /* 0x00000004ff047424 */ /* 0x000fc400078e00ff */
[----:B------:R-:W-:Y:S02]  /*1d5e0*/  IMAD.MOV.U32 R5, RZ, RZ, RZ ;  /* 0x000000ffff057224 */ /* 0x000fe400078e00ff */
[----:B0-----:R-:W-:Y:S02]  /*1d5f0*/  IMAD.MOV.U32 R20, RZ, RZ, 0x3 ;  /* 0x00000003ff147424 */ /* 0x001fe400078e00ff */
[----:B------:R-:W-:Y:S01]  /*1d600*/  IMAD.MOV.U32 R21, RZ, RZ, 0xa ;  /* 0x0000000aff157424 */ /* 0x000fe200078e00ff */
[----:B------:R0:W-:Y:S01]  /*1d610*/  STL.128 [R1+0x140], R4 ;  /* 0x0001400401007387 */ /* 0x0001e20000100c00 */
[----:B------:R-:W-:Y:S02]  /*1d620*/  IMAD.MOV.U32 R23, RZ, RZ, 0x4 ;  /* 0x00000004ff177424 */ /* 0x000fe400078e00ff */
[----:B-1----:R-:W-:Y:S02]  /*1d630*/  IMAD.MOV.U32 R14, RZ, RZ, 0x3 ;  /* 0x00000003ff0e7424 */ /* 0x002fe400078e00ff */
[----:B------:R-:W-:-:S02]  /*1d640*/  IMAD.MOV.U32 R12, RZ, RZ, 0xe ;  /* 0x0000000eff0c7424 */ /* 0x000fc400078e00ff */
[----:B------:R-:W-:Y:S02]  /*1d650*/  IMAD.MOV.U32 R13, RZ, RZ, 0x1 ;  /* 0x00000001ff0d7424 */ /* 0x000fe400078e00ff */
[----:B------:R-:W-:Y:S02]  /*1d660*/  IMAD.MOV.U32 R15, RZ, RZ, 0x8 ;  /* 0x00000008ff0f7424 */ /* 0x000fe400078e00ff */
[----:B--2---:R-:W-:Y:S02]  /*1d670*/  IMAD.MOV.U32 R8, RZ, RZ, 0xd ;  /* 0x0000000dff087424 */ /* 0x004fe400078e00ff */
[----:B------:R-:W-:Y:S01]  /*1d680*/  IMAD.MOV.U32 R9, RZ, RZ, 0x6 ;  /* 0x00000006ff097424 */ /* 0x000fe200078e00ff */
[----:B------:R1:W-:Y:S01]  /*1d690*/  STL.128 [R1+0x160], R12 ;  /* 0x0001600c01007387 */ /* 0x0003e20000100c00 */
[----:B------:R-:W-:Y:S02]  /*1d6a0*/  IMAD.MOV.U32 R10, RZ, RZ, 0xf ;  /* 0x0000000fff0a7424 */ /* 0x000fe400078e00ff */
[----:B------:R-:W-:-:S02]  /*1d6b0*/  IMAD.MOV.U32 R11, RZ, RZ, 0x8 ;  /* 0x00000008ff0b7424 */ /* 0x000fc400078e00ff */
[----:B------:R-:W-:Y:S02]  /*1d6c0*/  IMAD.MOV.U32 R22, RZ, RZ, 0xe ;  /* 0x0000000eff167424 */ /* 0x000fe400078e00ff */
[----:B0-----:R-:W-:Y:S01]  /*1d6d0*/  IMAD.MOV.U32 R5, RZ, RZ, 0x2 ;  /* 0x00000002ff057424 */ /* 0x001fe200078e00ff */
[----:B------:R0:W-:Y:S01]  /*1d6e0*/  STL.128 [R1+0x1a0], R8 ;  /* 0x0001a00801007387 */ /* 0x0001e20000100c00 */
[----:B------:R-:W-:Y:S02]  /*1d6f0*/  IMAD.MOV.U32 R4, RZ, RZ, 0x9 ;  /* 0x00000009ff047424 */ /* 0x000fe400078e00ff */
[----:B------:R-:W-:Y:S01]  /*1d700*/  IMAD.MOV.U32 R6, RZ, RZ, 0xb ;  /* 0x0000000bff067424 */ /* 0x000fe200078e00ff */
[----:B------:R2:W-:Y:S01]  /*1d710*/  STL.128 [R1+0xc0], R20 ;  /* 0x0000c01401007387 */ /* 0x0005e20000100c00 */
[----:B------:R-:W-:Y:S02]  /*1d720*/  IMAD.MOV.U32 R7, RZ, RZ, 0x4 ;  /* 0x00000004ff077424 */ /* 0x000fe400078e00ff */
[----:B------:R-:W-:-:S02]  /*1d730*/  IMAD.MOV.U32 R17, RZ, RZ, 0x5 ;  /* 0x00000005ff117424 */ /* 0x000fc400078e00ff */
[----:B-1----:R-:W-:Y:S01]  /*1d740*/  IMAD.MOV.U32 R12, RZ, RZ, 0x1 ;  /* 0x00000001ff0c7424 */ /* 0x002fe200078e00ff */
[----:B------:R1:W-:Y:S01]  /*1d750*/  STL.128 [R1+0x190], R4 ;  /* 0x0001900401007387 */ /* 0x0003e20000100c00 */
[----:B------:R-:W-:Y:S02]  /*1d760*/  IMAD.MOV.U32 R13, RZ, RZ, 0xa ;  /* 0x0000000aff0d7424 */ /* 0x000fe400078e00ff */
[----:B------:R-:W-:Y:S02]  /*1d770*/  IMAD.MOV.U32 R15, RZ, RZ, 0xc ;  /* 0x0000000cff0f7424 */ /* 0x000fe400078e00ff */
[----:B------:R-:W-:Y:S02]  /*1d780*/  IMAD.MOV.U32 R18, RZ, RZ, 0x6 ;  /* 0x00000006ff127424 */ /* 0x000fe400078e00ff */
[----:B0-----:R-:W-:Y:S01]  /*1d790*/  IMAD.MOV.U32 R10, RZ, RZ, 0x1 ;  /* 0x00000001ff0a7424 */ /* 0x001fe200078e00ff */
[----:B------:R0:W-:Y:S01]  /*1d7a0*/  STL.128 [R1+0x1b0], R12 ;  /* 0x0001b00c01007387 */ /* 0x0001e20000100c00 */
[----:B------:R-:W-:-:S02]  /*1d7b0*/  IMAD.MOV.U32 R8, RZ, RZ, 0x4 ;  /* 0x00000004ff087424 */ /* 0x000fc400078e00ff */
[----:B--2---:R-:W-:Y:S02]  /*1d7c0*/  HFMA2 R21, -RZ, RZ, 0, 2.98023223876953125e-07 ;  /* 0x00000005ff157431 */ /* 0x004fe400000001ff */
[----:B------:R-:W-:Y:S02]  /*1d7d0*/  IMAD.MOV.U32 R9, RZ, RZ, 0x9 ;  /* 0x00000009ff097424 */ /* 0x000fe400078e00ff */
[----:B------:R-:W-:Y:S02]  /*1d7e0*/  IMAD.MOV.U32 R11, RZ, RZ, 0x2 ;  /* 0x00000002ff0b7424 */ /* 0x000fe400078e00ff */
[----:B------:R-:W-:Y:S02]  /*1d7f0*/  IMAD.MOV.U32 R20, RZ, RZ, 0xe ;  /* 0x0000000eff147424 */ /* 0x000fe400078e00ff */
[----:B------:R-:W-:Y:S01]  /*1d800*/  IMAD.MOV.U32 R23, RZ, RZ, 0x2 ;  /* 0x00000002ff177424 */ /* 0x000fe200078e00ff */
[----:B------:R2:W-:Y:S01]  /*1d810*/  STL.128 [R1+0x1f0], R8 ;  /* 0x0001f00801007387 */ /* 0x0005e20000100c00 */
[----:B------:R-:W-:-:S02]  /*1d820*/  IMAD.MOV.U32 R22, RZ, RZ, 0x6 ;  /* 0x00000006ff167424 */ /* 0x000fc400078e00ff */
[----:B-1----:R-:W-:Y:S02]  /*1d830*/  IMAD.MOV.U32 R4, RZ, RZ, 0xe ;  /* 0x0000000eff047424 */ /* 0x002fe400078e00ff */
[----:B------:R-:W-:Y:S01]  /*1d840*/  IMAD.MOV.U32 R5, RZ, RZ, 0xf ;  /* 0x0000000fff057424 */ /* 0x000fe200078e00ff */
[----:B------:R1:W-:Y:S01]  /*1d850*/  STL.128 [R1+0x130], R20 ;  /* 0x0001301401007387 */ /* 0x0003e20000100c00 */
[----:B0-----:R-:W-:Y:S02]  /*1d860*/  IMAD.MOV.U32 R12, RZ, RZ, 0xf ;  /* 0x0000000fff0c7424 */ /* 0x001fe400078e00ff */
[----:B------:R-:W-:Y:S02]  /*1d870*/  IMAD.MOV.U32 R13, RZ, RZ, 0x5 ;  /* 0x00000005ff0d7424 */ /* 0x000fe400078e00ff */
[----:B------:R-:W-:Y:S02]  /*1d880*/  IMAD.MOV.U32 R14, RZ, RZ, 0x1 ;  /* 0x00000001ff0e7424 */ /* 0x000fe400078e00ff */
[----:B------:R-:W-:-:S02]  /*1d890*/  IMAD.MOV.U32 R15, RZ, RZ, 0x3 ;  /* 0x00000003ff0f7424 */ /* 0x000fc400078e00ff */
[----:B------:R-:W-:Y:S01]  /*1d8a0*/  IMAD.MOV.U32 R6, RZ, RZ, 0x8 ;  /* 0x00000008ff067424 */ /* 0x000fe200078e00ff */
[----:B--2---:R-:W-:Y:S01]  /*1d8b0*/  MOV R8, 0x8 ;  /* 0x0000000800087802 */ /* 0x004fe20000000f00 */
[----:B------:R-:W-:Y:S01]  /*1d8c0*/  IMAD.MOV.U32 R9, RZ, RZ, 0x6 ;  /* 0x00000006ff097424 */ /* 0x000fe200078e00ff */
[----:B------:R0:W-:Y:S01]  /*1d8d0*/  STL.128 [R1+0x200], R12 ;  /* 0x0002000c01007387 */ /* 0x0001e20000100c00 */
[----:B------:R-:W-:Y:S02]  /*1d8e0*/  IMAD.MOV.U32 R10, RZ, RZ, 0x4 ;  /* 0x00000004ff0a7424 */ /* 0x000fe400078e00ff */
[----:B------:R-:W-:Y:S02]  /*1d8f0*/  IMAD.MOV.U32 R11, RZ, RZ, 0x1 ;  /* 0x00000001ff0b7424 */ /* 0x000fe400078e00ff */
[----:B------:R-:W-:Y:S02]  /*1d900*/  IMAD.MOV.U32 R7, RZ, RZ, 0xc ;  /* 0x0000000cff077424 */ /* 0x000fe400078e00ff */
[----:B-1----:R-:W-:Y:S01]  /*1d910*/  IMAD.MOV.U32 R20, RZ, RZ, RZ ;  /* 0x000000ffff147224 */ /* 0x002fe200078e00ff */
[----:B------:R1:W-:Y:S01]  /*1d920*/  STL.128 [R1+0x240], R8 ;  /* 0x0002400801007387 */ /* 0x0003e20000100c00 */
[----:B------:R-:W-:-:S02]  /*1d930*/  IMAD.MOV.U32 R21, RZ, RZ, 0xd ;  /* 0x0000000dff157424 */ /* 0x000fc400078e00ff */
[----:B------:R-:W-:Y:S01]  /*1d940*/  IMAD.MOV.U32 R22, RZ, RZ, 0x5 ;  /* 0x00000005ff167424 */ /* 0x000fe200078e00ff */
[----:B------:R2:W-:Y:S01]  /*1d950*/  STL.128 [R1+0x1e0], R4 ;  /* 0x0001e00401007387 */ /* 0x0005e20000100c00 */
[----:B------:R-:W-:Y:S02]  /*1d960*/  IMAD.MOV.U32 R23, RZ, RZ, 0xa ;  /* 0x0000000aff177424 */ /* 0x000fe400078e00ff */
[----:B------:R-:W-:Y:S02]  /*1d970*/  IMAD.MOV.U32 R19, RZ, RZ, 0x7 ;  /* 0x00000007ff137424 */ /* 0x000fe400078e00ff */
[----:B0-----:R-:W-:Y:S01]  /*1d980*/  IMAD.MOV.U32 R12, RZ, RZ, 0x3 ;  /* 0x00000003ff0c7424 */ /* 0x001fe200078e00ff */
[----:B------:R0:W-:Y:S01]  /*1d990*/  STL.128 [R1+0x1d0], R20 ;  /* 0x0001d01401007387 */ /* 0x0001e20000100c00 */
[----:B------:R-:W-:Y:S02]  /*1d9a0*/  IMAD.MOV.U32 R13, RZ, RZ, 0xb ;  /* 0x0000000bff0d7424 */ /* 0x000fe400078e00ff */
[----:B------:R-:W-:Y:S01]  /*1d9b0*/  IMAD.MOV.U32 R14, RZ, RZ, 0xf ;  /* 0x0000000fff0e7424 */ /* 0x000fe200078e00ff */
[----:B------:R-:W-:Y:S01]  /*1d9c0*/  STL.128 [R1+0x50], R16 ;  /* 0x0000501001007387 */ /* 0x000fe20000100c00 */
[----:B------:R-:W-:-:S02]  /*1d9d0*/  IMAD.MOV.U32 R15, RZ, RZ, RZ ;  /* 0x000000ffff0f7224 */ /* 0x000fc400078e00ff */
[----:B-1----:R-:W-:Y:S02]  /*1d9e0*/  IMAD.MOV.U32 R8, RZ, RZ, 0x1 ;  /* 0x00000001ff087424 */ /* 0x002fe400078e00ff */
[----:B------:R-:W-:Y:S01]  /*1d9f0*/  IMAD.MOV.U32 R9, RZ, RZ, 0x5 ;  /* 0x00000005ff097424 */ /* 0x000fe200078e00ff */
[----:B------:R1:W-:Y:S01]  /*1da00*/  STL.128 [R1+0x250], R12 ;  /* 0x0002500c01007387 */ /* 0x0003e20000100c00 */
[----:B------:R-:W-:Y:S02]  /*1da10*/  IMAD.MOV.U32 R10, RZ, RZ, 0x8 ;  /* 0x00000008ff0a7424 */ /* 0x000fe400078e00ff */
[----:B------:R-:W-:Y:S02]  /*1da20*/  IMAD.MOV.U32 R11, RZ, RZ, 0x7 ;  /* 0x00000007ff0b7424 */ /* 0x000fe400078e00ff */
[----:B--2---:R-:W-:Y:S02]  /*1da30*/  IMAD.MOV.U32 R6, RZ, RZ, 0x4 ;  /* 0x00000004ff067424 */ /* 0x004fe400078e00ff */
[----:B------:R-:W-:Y:S01]  /*1da40*/  IMAD.MOV.U32 R4, RZ, RZ, 0xa ;  /* 0x0000000aff047424 */ /* 0x000fe200078e00ff */
[----:B------:R2:W-:Y:S01]  /*1da50*/  STL.128 [R1+0x290], R8 ;  /* 0x0002900801007387 */ /* 0x0005e20000100c00 */
[----:B------:R-:W-:-:S02]  /*1da60*/  IMAD.MOV.U32 R5, RZ, RZ, RZ ;  /* 0x000000ffff057224 */ /* 0x000fc400078e00ff */
[----:B------:R-:W-:Y:S02]  /*1da70*/  IMAD.MOV.U32 R7, RZ, RZ, 0xd ;  /* 0x0000000dff077424 */ /* 0x000fe400078e00ff */
[----:B0-----:R-:W-:Y:S02]  /*1da80*/  IMAD.MOV.U32 R23, RZ, RZ, 0xe ;  /* 0x0000000eff177424 */ /* 0x001fe400078e00ff */
[----:B------:R-:W-:Y:S01]  /*1da90*/  IMAD.MOV.U32 R20, RZ, RZ, 0x9 ;  /* 0x00000009ff147424 */ /* 0x000fe200078e00ff */
[----:B------:R0:W-:Y:S01]  /*1daa0*/  STL.128 [R1+0x230], R4 ;  /* 0x0002300401007387 */ /* 0x0001e20000100c00 */
[----:B-1----:R-:W-:Y:S02]  /*1dab0*/  IMAD.MOV.U32 R12, RZ, RZ, 0x6 ;  /* 0x00000006ff0c7424 */ /* 0x002fe400078e00ff */
[----:B------:R-:W-:Y:S02]  /*1dac0*/  IMAD.MOV.U32 R13, RZ, RZ, 0x2 ;  /* 0x00000002ff0d7424 */ /* 0x000fe400078e00ff */
[----:B------:R-:W-:-:S02]  /*1dad0*/  IMAD.MOV.U32 R14, RZ, RZ, 0xd ;  /* 0x0000000dff0e7424 */ /* 0x000fc400078e00ff */
[----:B------:R-:W-:Y:S02]  /*1dae0*/  IMAD.MOV.U32 R15, RZ, RZ, 0xe ;  /* 0x0000000eff0f7424 */ /* 0x000fe400078e00ff */
[----:B--2---:R-:W-:Y:S02]  /*1daf0*/  IMAD.MOV.U32 R8, RZ, RZ, 0xb ;  /* 0x0000000bff087424 */ /* 0x004fe400078e00ff */
        /* <DEDUP_REMOVED lines=8> */
[----:B------:R-:W-:Y:S01]  /*1db80*/  IMAD.MOV.U32 R5, RZ, RZ, 0xf ;  /* 0x0000000fff057424 */ /* 0x000fe200078e00ff */
[----:B------:R-:W-:Y:S01]  /*1db90*/  STL.128 [R1+0x270], R20 ;  /* 0x0002701401007387 */ /* 0x000fe20000100c00 */
[----:B------:R-:W-:Y:S02]  /*1dba0*/  IMAD.MOV.U32 R6, RZ, RZ, 0xa ;  /* 0x0000000aff067424 */ /* 0x000fe400078e00ff */
[----:B------:R-:W-:Y:S02]  /*1dbb0*/  IMAD.MOV.U32 R7, RZ, RZ, 0x4 ;  /* 0x00000004ff077424 */ /* 0x000fe400078e00ff */
[----:B-1----:R-:W-:-:S02]  /*1dbc0*/  IMAD.MOV.U32 R13, RZ, RZ, 0x7 ;  /* 0x00000007ff0d7424 */ /* 0x002fc400078e00ff */
[----:B------:R-:W-:Y:S01]  /*1dbd0*/  IMAD.MOV.U32 R14, RZ, RZ, 0x9 ;  /* 0x00000009ff0e7424 */ /* 0x000fe200078e00ff */
[----:B------:R0:W-:Y:S01]  /*1dbe0*/  STL.128 [R1+0x280], R4 ;  /* 0x0002800401007387 */ /* 0x0001e20000100c00 */
[----:B------:R-:W-:Y:S02]  /*1dbf0*/  IMAD.MOV.U32 R15, RZ, RZ, 0x8 ;  /* 0x00000008ff0f7424 */ /* 0x000fe400078e00ff */
[----:B------:R-:W-:Y:S02]  /*1dc00*/  IMAD.MOV.U32 R16, RZ, RZ, 0x2 ;  /* 0x00000002ff107424 */ /* 0x000fe400078e00ff */
[----:B--2---:R-:W-:Y:S01]  /*1dc10*/  IMAD.MOV.U32 R9, RZ, RZ, 0x7 ;  /* 0x00000007ff097424 */ /* 0x004fe200078e00ff */
[----:B------:R1:W-:Y:S01]  /*1dc20*/  STL.128 [R1+0x2f0], R12 ;  /* 0x0002f00c01007387 */ /* 0x0003e20000100c00 */
[----:B------:R-:W-:Y:S02]  /*1dc30*/  IMAD.MOV.U32 R10, RZ, RZ, 0xd ;  /* 0x0000000dff0a7424 */ /* 0x000fe400078e00ff */
[----:B------:R-:W-:-:S02]  /*1dc40*/  IMAD.MOV.U32 R11, RZ, RZ, 0xc ;  /* 0x0000000cff0b7424 */ /* 0x000fc400078e00ff */
[----:B------:R-:W-:Y:S02]  /*1dc50*/  IMAD.MOV.U32 R17, RZ, RZ, 0xe ;  /* 0x0000000eff117424 */ /* 0x000fe400078e00ff */
[----:B------:R-:W-:Y:S01]  /*1dc60*/  IMAD.MOV.U32 R18, RZ, RZ, 0xb ;  /* 0x0000000bff127424 */ /* 0x000fe200078e00ff */
[----:B------:R2:W-:Y:S01]  /*1dc70*/  STL.128 [R1+0x330], R8 ;  /* 0x0003300801007387 */ /* 0x0005e20000100c00 */
[----:B------:R-:W-:Y:S02]  /*1dc80*/  IMAD.MOV.U32 R19, RZ, RZ, 0x8 ;  /* 0x00000008ff137424 */ /* 0x000fe400078e00ff */
[----:B0-----:R-:W-:Y:S02]  /*1dc90*/  IMAD.MOV.U32 R4, RZ, RZ, 0x5 ;  /* 0x00000005ff047424 */ /* 0x001fe400078e00ff */
[----:B------:R-:W-:Y:S01]  /*1dca0*/  IMAD.MOV.U32 R5, RZ, RZ, 0x8 ;  /* 0x00000008ff057424 */ /* 0x000fe200078e00ff */
[----:B------:R-:W-:Y:S01]  /*1dcb0*/  STL.128 [R1+0xb0], R16 ;  /* 0x0000b01001007387 */ /* 0x000fe20000100c00 */
[----:B------:R-:W-:-:S02]  /*1dcc0*/  IMAD.MOV.U32 R6, RZ, RZ, 0x7 ;  /* 0x00000007ff067424 */ /* 0x000fc400078e00ff */
[----:B-1----:R-:W-:Y:S02]  /*1dcd0*/  IMAD.MOV.U32 R12, RZ, RZ, 0xb ;  /* 0x0000000bff0c7424 */ /* 0x002fe400078e00ff */
[----:B------:R-:W-:Y:S02]  /*1dce0*/  IMAD.MOV.U32 R13, RZ, RZ, 0xd ;  /* 0x0000000dff0d7424 */ /* 0x000fe400078e00ff */
[----:B------:R-:W-:Y:S02]  /*1dcf0*/  IMAD.MOV.U32 R14, RZ, RZ, 0x6 ;  /* 0x00000006ff0e7424 */ /* 0x000fe400078e00ff */
[----:B------:R-:W-:Y:S02]  /*1dd00*/  IMAD.MOV.U32 R15, RZ, RZ, 0x7 ;  /* 0x00000007ff0f7424 */ /* 0x000fe400078e00ff */
[----:B--2---:R-:W-:Y:S02]  /*1dd10*/  IMAD.MOV.U32 R9, RZ, RZ, 0xc ;  /* 0x0000000cff097424 */ /* 0x004fe400078e00ff */
[----:B------:R-:W-:Y:S01]  /*1dd20*/  IMAD.MOV.U32 R10, RZ, RZ, 0xe ;  /* 0x0000000eff0a7424 */ /* 0x000fe200078e00ff */
[----:B------:R0:W-:Y:S01]  /*1dd30*/  STL.128 [R1+0x340], R12 ;  /* 0x0003400c01007387 */ /* 0x0001e20000100c00 */
[----:B------:R-:W-:-:S02]  /*1dd40*/  IMAD.MOV.U32 R11, RZ, RZ, 0xf ;  /* 0x0000000fff0b7424 */ /* 0x000fc400078e00ff */
[----:B------:R-:W-:Y:S02]  /*1dd50*/  IMAD.MOV.U32 R7, RZ, RZ, 0x9 ;  /* 0x00000009ff077424 */ /* 0x000fe400078e00ff */
[----:B------:R-:W-:Y:S01]  /*1dd60*/  IMAD.MOV.U32 R20, RZ, RZ, 0xb ;  /* 0x0000000bff147424 */ /* 0x000fe200078e00ff */
[----:B------:R1:W-:Y:S01]  /*1dd70*/  STL.128 [R1+0x380], R8 ;  /* 0x0003800801007387 */ /* 0x0003e20000100c00 */
[----:B------:R-:W-:Y:S02]  /*1dd80*/  IMAD.MOV.U32 R21, RZ, RZ, 0x9 ;  /* 0x00000009ff157424 */ /* 0x000fe400078e00ff */
[----:B------:R-:W-:Y:S01]  /*1dd90*/  IMAD.MOV.U32 R22, RZ, RZ, 0x7 ;  /* 0x00000007ff167424 */ /* 0x000fe200078e00ff */
[----:B------:R-:W-:Y:S01]  /*1dda0*/  STL.128 [R1+0x2d0], R4 ;  /* 0x0002d00401007387 */ /* 0x000fe20000100c00 */
[----:B------:R-:W-:Y:S02]  /*1ddb0*/  IMAD.MOV.U32 R23, RZ, RZ, 0xf ;  /* 0x0000000fff177424 */ /* 0x000fe400078e00ff */
[----:B------:R-:W-:-:S02]  /*1ddc0*/  IMAD.MOV.U32 R24, RZ, RZ, 0xc ;  /* 0x0000000cff187424 */ /* 0x000fc400078e00ff */
[----:B------:R-:W-:Y:S01]  /*1ddd0*/  IMAD.MOV.U32 R25, RZ, RZ, 0xd ;  /* 0x0000000dff197424 */ /* 0x000fe200078e00ff */
[----:B------:R-:W-:Y:S01]  /*1dde0*/  STL.128 [R1+0x310], R20 ;  /* 0x0003101401007387 */ /* 0x000fe20000100c00 */
[----:B0-----:R-:W-:Y:S02]  /*1ddf0*/  IMAD.MOV.U32 R12, RZ, RZ, 0xe ;  /* 0x0000000eff0c7424 */ /* 0x001fe400078e00ff */
[----:B------:R-:W-:Y:S02]  /*1de00*/  IMAD.MOV.U32 R13, RZ, RZ, 0xf ;  /* 0x0000000fff0d7424 */ /* 0x000fe400078e00ff */
[----:B------:R-:W-:Y:S02]  /*1de10*/  IMAD.MOV.U32 R14, RZ, RZ, 0x9 ;  /* 0x00000009ff0e7424 */ /* 0x000fe400078e00ff */
[----:B------:R-:W-:Y:S02]  /*1de20*/  IMAD.MOV.U32 R15, RZ, RZ, 0x8 ;  /* 0x00000008ff0f7424 */ /* 0x000fe400078e00ff */
[----:B-1----:R-:W-:-:S02]  /*1de30*/  IMAD.MOV.U32 R8, RZ, RZ, 0x6 ;  /* 0x00000006ff087424 */ /* 0x002fc400078e00ff */
[----:B------:R-:W-:Y:S01]  /*1de40*/  IMAD.MOV.U32 R9, RZ, RZ, 0x8 ;  /* 0x00000008ff097424 */ /* 0x000fe200078e00ff */
[----:B------:R0:W-:Y:S01]  /*1de50*/  STL.128 [R1+0x390], R12 ;  /* 0x0003900c01007387 */ /* 0x0001e20000100c00 */
[----:B------:R-:W-:Y:S02]  /*1de60*/  IMAD.MOV.U32 R10, RZ, RZ, 0xd ;  /* 0x0000000dff0a7424 */ /* 0x000fe400078e00ff */
[----:B------:R-:W-:Y:S02]  /*1de70*/  IMAD.MOV.U32 R11, RZ, RZ, 0xc ;  /* 0x0000000cff0b7424 */ /* 0x000fe400078e00ff */
[----:B------:R-:W-:Y:S02]  /*1de80*/  IMAD.MOV.U32 R26, RZ, RZ, 0xe ;  /* 0x0000000eff1a7424 */ /* 0x000fe400078e00ff */
[----:B------:R-:W-:Y:S01]  /*1de90*/  IMAD.MOV.U32 R27, RZ, RZ, 0xf ;  /* 0x0000000fff1b7424 */ /* 0x000fe200078e00ff */
[----:B------:R1:W-:Y:S01]  /*1dea0*/  STL.128 [R1+0x3d0], R8 ;  /* 0x0003d00801007387 */ /* 0x0003e20000100c00 */
[----:B------:R-:W-:-:S02]  /*1deb0*/  IMAD.MOV.U32 R17, RZ, RZ, 0x3 ;  /* 0x00000003ff117424 */ /* 0x000fc400078e00ff */
[----:B------:R-:W-:Y:S01]  /*1dec0*/  IMAD.MOV.U32 R18, RZ, RZ, 0x7 ;  /* 0x00000007ff127424 */ /* 0x000fe200078e00ff */
[----:B------:R-:W-:Y:S01]  /*1ded0*/  STL.128 [R1+0x70], R24 ;  /* 0x0000701801007387 */ /* 0x000fe20000100c00 */
[----:B------:R-:W-:Y:S02]  /*1dee0*/  IMAD.MOV.U32 R16, RZ, RZ, 0xd ;  /* 0x0000000dff107424 */ /* 0x000fe400078e00ff */
[----:B------:R-:W-:Y:S02]  /*1def0*/  IMAD.MOV.U32 R19, RZ, RZ, 0xf ;  /* 0x0000000fff137424 */ /* 0x000fe400078e00ff */
[----:B0-----:R-:W-:Y:S02]  /*1df00*/  IMAD.MOV.U32 R12, RZ, RZ, 0x5 ;  /* 0x00000005ff0c7424 */ /* 0x001fe400078e00ff */
[----:B------:R-:W-:Y:S01]  /*1df10*/  IMAD.MOV.U32 R13, RZ, RZ, 0xc ;  /* 0x0000000cff0d7424 */ /* 0x000fe200078e00ff */
[----:B------:R-:W-:Y:S01]  /*1df20*/  STL.128 [R1+0x120], R16 ;  /* 0x0001201001007387 */ /* 0x000fe20000100c00 */
[----:B------:R-:W-:-:S02]  /*1df30*/  IMAD.MOV.U32 R14, RZ, RZ, 0xd ;  /* 0x0000000dff0e7424 */ /* 0x000fc400078e00ff */
[----:B------:R-:W-:Y:S02]  /*1df40*/  IMAD.MOV.U32 R15, RZ, RZ, 0xe ;  /* 0x0000000eff0f7424 */ /* 0x000fe400078e00ff */
[----:B-1----:R-:W-:Y:S02]  /*1df50*/  IMAD.MOV.U32 R8, RZ, RZ, 0x7 ;  /* 0x00000007ff087424 */ /* 0x002fe400078e00ff */
[----:B------:R-:W-:Y:S01]  /*1df60*/  IMAD.MOV.U32 R9, RZ, RZ, 0x7 ;  /* 0x00000007ff097424 */ /* 0x000fe200078e00ff */
[----:B------:R0:W-:Y:S01]  /*1df70*/  STL.128 [R1+0x3e0], R12 ;  /* 0x0003e00c01007387 */ /* 0x0001e20000100c00 */
[----:B------:R-:W-:Y:S02]  /*1df80*/  IMAD.MOV.U32 R10, RZ, RZ, 0x8 ;  /* 0x00000008ff0a7424 */ /* 0x000fe400078e00ff */
[----:B------:R-:W-:Y:S02]  /*1df90*/  IMAD.MOV.U32 R11, RZ, RZ, 0xb ;  /* 0x0000000bff0b7424 */ /* 0x000fe400078e00ff */
[----:B------:R-:W-:-:S02]  /*1dfa0*/  IMAD.MOV.U32 R4, RZ, RZ, 0x7 ;  /* 0x00000007ff047424 */ /* 0x000fc400078e00ff */
[----:B------:R-:W-:Y:S01]  /*1dfb0*/  IMAD.MOV.U32 R5, RZ, RZ, 0xc ;  /* 0x0000000cff057424 */ /* 0x000fe200078e00ff */
[----:B------:R1:W-:Y:S01]  /*1dfc0*/  STL.128 [R1+0x420], R8 ;  /* 0x0004200801007387 */ /* 0x0003e20000100c00 */
[----:B------:R-:W-:Y:S02]  /*1dfd0*/  IMAD.MOV.U32 R6, RZ, RZ, 0xf ;  /* 0x0000000fff067424 */ /* 0x000fe400078e00ff */
[----:B------:R-:W-:Y:S02]  /*1dfe0*/  IMAD.MOV.U32 R20, RZ, RZ, 0x8 ;  /* 0x00000008ff147424 */ /* 0x000fe400078e00ff */
[----:B------:R-:W-:Y:S01]  /*1dff0*/  IMAD.MOV.U32 R21, RZ, RZ, 0x6 ;  /* 0x00000006ff157424 */ /* 0x000fe200078e00ff */
[----:B------:R-:W-:Y:S01]  /*1e000*/  STL.128 [R1+0x320], R4 ;  /* 0x0003200401007387 */ /* 0x000fe20000100c00 */
[----:B------:R-:W-:Y:S02]  /*1e010*/  IMAD.MOV.U32 R22, RZ, RZ, 0x5 ;  /* 0x00000005ff167424 */ /* 0x000fe400078e00ff */
[----:B0-----:R-:W-:-:S02]  /*1e020*/  IMAD.MOV.U32 R12, RZ, RZ, 0xe ;  /* 0x0000000eff0c7424 */ /* 0x001fc400078e00ff */
[----:B------:R-:W-:Y:S02]  /*1e030*/  IMAD.MOV.U32 R13, RZ, RZ, 0xe ;  /* 0x0000000eff0d7424 */ /* 0x000fe400078e00ff */
[----:B------:R-:W-:Y:S02]  /*1e040*/  IMAD.MOV.U32 R14, RZ, RZ, 0xc ;  /* 0x0000000cff0e7424 */ /* 0x000fe400078e00ff */
[----:B------:R-:W-:Y:S02]  /*1e050*/  IMAD.MOV.U32 R15, RZ, RZ, 0x6 ;  /* 0x00000006ff0f7424 */ /* 0x000fe400078e00ff */
[----:B------:R-:W-:Y:S02]  /*1e060*/  IMAD.MOV.U32 R23, RZ, RZ, 0xc ;  /* 0x0000000cff177424 */ /* 0x000fe400078e00ff */
[----:B------:R-:W-:Y:S01]  /*1e070*/  IMAD.MOV.U32 R24, RZ, RZ, 0x9 ;  /* 0x00000009ff187424 */ /* 0x000fe200078e00ff */
[----:B------:R0:W-:Y:S01]  /*1e080*/  STL.128 [R1+0x430], R12 ;  /* 0x0004300c01007387 */ /* 0x0001e20000100c00 */
[----:B------:R-:W-:-:S02]  /*1e090*/  IMAD.MOV.U32 R25, RZ, RZ, 0xf ;  /* 0x0000000fff197424 */ /* 0x000fc400078e00ff */
[----:B------:R-:W-:Y:S01]  /*1e0a0*/  IMAD.MOV.U32 R26, RZ, RZ, 0x8 ;  /* 0x00000008ff1a7424 */ /* 0x000fe200078e00ff */
[----:B------:R2:W-:Y:S01]  /*1e0b0*/  STL.128 [R1+0x3b0], R20 ;  /* 0x0003b01401007387 */ /* 0x0005e20000100c00 */
[----:B------:R-:W-:Y:S02]  /*1e0c0*/  IMAD.MOV.U32 R27, RZ, RZ, 0x1 ;  /* 0x00000001ff1b7424 */ /* 0x000fe400078e00ff */
[----:B-1----:R-:W-:Y:S02]  /*1e0d0*/  IMAD.MOV.U32 R8, RZ, RZ, 0x6 ;  /* 0x00000006ff087424 */ /* 0x002fe400078e00ff */
[----:B------:R-:W-:Y:S01]  /*1e0e0*/  IMAD.MOV.U32 R9, RZ, RZ, 0xf ;  /* 0x0000000fff097424 */ /* 0x000fe200078e00ff */
[----:B------:R-:W-:Y:S01]  /*1e0f0*/  STL.128 [R1+0xd0], R24 ;  /* 0x0000d01801007387 */ /* 0x000fe20000100c00 */
[----:B------:R-:W-:Y:S02]  /*1e100*/  IMAD.MOV.U32 R10, RZ, RZ, 0xd ;  /* 0x0000000dff0a7424 */ /* 0x000fe400078e00ff */
[----:B------:R-:W-:-:S02]  /*1e110*/  IMAD.MOV.U32 R29, RZ, RZ, 0x7 ;  /* 0x00000007ff1d7424 */ /* 0x000fc400078e00ff */
[----:B------:R-:W-:Y:S01]  /*1e120*/  IMAD.MOV.U32 R31, RZ, RZ, 0x6 ;  /* 0x00000006ff1f7424 */ /* 0x000fe200078e00ff */
[----:B------:R-:W-:Y:S01]  /*1e130*/  STL.128 [R1+0x470], R8 ;  /* 0x0004700801007387 */ /* 0x000fe20000100c00 */
[----:B0-----:R-:W-:Y:S02]  /*1e140*/  IMAD.MOV.U32 R12, RZ, RZ, 0x9 ;  /* 0x00000009ff0c7424 */ /* 0x001fe400078e00ff */
[----:B------:R-:W-:Y:S01]  /*1e150*/  IMAD.MOV.U32 R13, RZ, RZ, 0x7 ;  /* 0x00000007ff0d7424 */ /* 0x000fe200078e00ff */
[----:B--2---:R-:W-:Y:S01]  /*1e160*/  MOV R23, 0xb ;  /* 0x0000000b00177802 */ /* 0x004fe20000000f00 */
[----:B------:R-:W-:Y:S02]  /*1e170*/  IMAD.MOV.U32 R14, RZ, RZ, 0xf ;  /* 0x0000000fff0e7424 */ /* 0x000fe400078e00ff */
[----:B------:R-:W-:Y:S02]  /*1e180*/  IMAD.MOV.U32 R15, RZ, RZ, 0xb ;  /* 0x0000000bff0f7424 */ /* 0x000fe400078e00ff */
[----:B------:R-:W-:-:S02]  /*1e190*/  IMAD.MOV.U32 R28, RZ, RZ, 0x2 ;  /* 0x00000002ff1c7424 */ /* 0x000fc400078e00ff */
[----:B------:R-:W-:Y:S01]  /*1e1a0*/  IMAD.MOV.U32 R30, RZ, RZ, RZ ;  /* 0x000000ffff1e7224 */ /* 0x000fe200078e00ff */
[----:B------:R0:W-:Y:S01]  /*1e1b0*/  STL.128 [R1+0x480], R12 ;  /* 0x0004800c01007387 */ /* 0x0001e20000100c00 */
        /* <DEDUP_REMOVED lines=11> */
[----:B------:R3:W-:Y:S01]  /*1e270*/  STL.128 [R1+0x370], R4 ;  /* 0x0003700401007387 */ /* 0x0007e20000100c00 */
[----:B------:R-:W-:Y:S02]  /*1e280*/  IMAD.MOV.U32 R22, RZ, RZ, 0x9 ;  /* 0x00000009ff167424 */ /* 0x000fe400078e00ff */
[----:B0-----:R-:W-:-:S02]  /*1e290*/  IMAD.MOV.U32 R12, RZ, RZ, 0xe ;  /* 0x0000000eff0c7424 */ /* 0x001fc400078e00ff */
        /* <DEDUP_REMOVED lines=13> */
[----:B-1----:R-:W-:Y:S02]  /*1e370*/  IMAD.MOV.U32 R28, RZ, RZ, 0x5 ;  /* 0x00000005ff1c7424 */ /* 0x002fe400078e00ff */
[----:B------:R-:W-:Y:S01]  /*1e380*/  IMAD.MOV.U32 R29, RZ, RZ, 0xe ;  /* 0x0000000eff1d7424 */ /* 0x000fe200078e00ff */
[----:B------:R1:W-:Y:S01]  /*1e390*/  STL.128 [R1+0x4c0], R8 ;  /* 0x0004c00801007387 */ /* 0x0003e20000100c00 */
[----:B------:R-:W-:-:S02]  /*1e3a0*/  IMAD.MOV.U32 R30, RZ, RZ, 0x7 ;  /* 0x00000007ff1e7424 */ /* 0x000fc400078e00ff */
[----:B------:R-:W-:Y:S02]  /*1e3b0*/  IMAD.MOV.U32 R31, RZ, RZ, RZ ;  /* 0x000000ffff1f7224 */ /* 0x000fe400078e00ff */
[----:B--2---:R-:W-:Y:S02]  /*1e3c0*/  IMAD.MOV.U32 R16, RZ, RZ, 0x5 ;  /* 0x00000005ff107424 */ /* 0x004fe400078e00ff */
[----:B------:R-:W-:Y:S01]  /*1e3d0*/  IMAD.MOV.U32 R17, RZ, RZ, 0xc ;  /* 0x0000000cff117424 */ /* 0x000fe200078e00ff */
[----:B------:R2:W-:Y:S01]  /*1e3e0*/  STL.128 [R1+0x180], R28 ;  /* 0x0001801c01007387 */ /* 0x0005e20000100c00 */
[----:B------:R-:W-:Y:S02]  /*1e3f0*/  IMAD.MOV.U32 R18, RZ, RZ, 0x2 ;  /* 0x00000002ff127424 */ /* 0x000fe400078e00ff */
[----:B------:R-:W-:Y:S02]  /*1e400*/  IMAD.MOV.U32 R19, RZ, RZ, 0xd ;  /* 0x0000000dff137424 */ /* 0x000fe400078e00ff */
[----:B---3--:R-:W-:-:S02]  /*1e410*/  IMAD.MOV.U32 R4, RZ, RZ, 0x9 ;  /* 0x00000009ff047424 */ /* 0x008fc400078e00ff */
        /* <DEDUP_REMOVED lines=8> */
[----:B----4-:R-:W-:Y:S02]  /*1e4a0*/  IMAD.MOV.U32 R12, RZ, RZ, 0x8 ;  /* 0x00000008ff0c7424 */ /* 0x010fe400078e00ff */
[----:B------:R-:W-:Y:S01]  /*1e4b0*/  IMAD.MOV.U32 R13, RZ, RZ, 0xd ;  /* 0x0000000dff0d7424 */ /* 0x000fe200078e00ff */
[----:B------:R-:W-:Y:S01]  /*1e4c0*/  STL.128 [R1+0x4f0], R20 ;  /* 0x0004f01401007387 */ /* 0x000fe20000100c00 */
[----:B------:R-:W-:Y:S02]  /*1e4d0*/  IMAD.MOV.U32 R15, RZ, RZ, 0x5 ;  /* 0x00000005ff0f7424 */ /* 0x000fe400078e00ff */
[----:B-----5:R-:W-:Y:S02]  /*1e4e0*/  IMAD.MOV.U32 R24, RZ, RZ, 0x7 ;  /* 0x00000007ff187424 */ /* 0x020fe400078e00ff */
[----:B------:R-:W-:Y:S01]  /*1e4f0*/  IMAD.MOV.U32 R25, RZ, RZ, 0xe ;  /* 0x0000000eff197424 */ /* 0x000fe200078e00ff */
[----:B------:R0:W-:Y:S01]  /*1e500*/  STL.128 [R1+0x520], R12 ;  /* 0x0005200c01007387 */ /* 0x0001e20000100c00 */
[----:B------:R-:W-:-:S02]  /*1e510*/  IMAD.MOV.U32 R26, RZ, RZ, 0x6 ;  /* 0x00000006ff1a7424 */ /* 0x000fc400078e00ff */
[----:B------:R-:W-:Y:S02]  /*1e520*/  IMAD.MOV.U32 R27, RZ, RZ, 0x9 ;  /* 0x00000009ff1b7424 */ /* 0x000fe400078e00ff */
[----:B-1----:R-:W-:Y:S02]  /*1e530*/  IMAD.MOV.U32 R8, RZ, RZ, 0xc ;  /* 0x0000000cff087424 */ /* 0x002fe400078e00ff */
[----:B------:R-:W-:Y:S01]  /*1e540*/  IMAD.MOV.U32 R10, RZ, RZ, 0xe ;  /* 0x0000000eff0a7424 */ /* 0x000fe200078e00ff */
[----:B------:R-:W-:Y:S01]  /*1e550*/  STL.128 [R1+0x210], R24 ;  /* 0x0002101801007387 */ /* 0x000fe20000100c00 */
[----:B------:R-:W-:Y:S02]  /*1e560*/  IMAD.MOV.U32 R11, RZ, RZ, 0x6 ;  /* 0x00000006ff0b7424 */ /* 0x000fe400078e00ff */
[----:B--2---:R-:W-:Y:S02]  /*1e570*/  IMAD.MOV.U32 R28, RZ, RZ, 0xb ;  /* 0x0000000bff1c7424 */ /* 0x004fe400078e00ff */
[----:B------:R-:W-:Y:S01]  /*1e580*/  IMAD.MOV.U32 R29, RZ, RZ, 0x8 ;  /* 0x00000008ff1d7424 */ /* 0x000fe200078e00ff */
[----:B------:R1:W-:Y:S01]  /*1e590*/  STL.128 [R1+0x510], R8 ;  /* 0x0005100801007387 */ /* 0x0003e20000100c00 */
[----:B------:R-:W-:-:S02]  /*1e5a0*/  IMAD.MOV.U32 R30, RZ, RZ, 0xc ;  /* 0x0000000cff1e7424 */ /* 0x000fc400078e00ff */
[----:B0-----:R-:W-:Y:S02]  /*1e5b0*/  HFMA2 R15, -RZ, RZ, 0, 0 ;  /* 0x00000000ff0f7431 */ /* 0x001fe400000001ff */
[----:B------:R-:W-:Y:S01]  /*1e5c0*/  IMAD.MOV.U32 R31, RZ, RZ, 0x2 ;  /* 0x00000002ff1f7424 */ /* 0x000fe200078e00ff */
[----:B------:R-:W-:Y:S01]  /*1e5d0*/  CS2R R12, SRZ ;  /* 0x00000000000c7805 */ /* 0x000fe2000001ff00 */
[----:B------:R-:W-:Y:S02]  /*1e5e0*/  IMAD.MOV.U32 R16, RZ, RZ, 0x7 ;  /* 0x00000007ff107424 */ /* 0x000fe400078e00ff */
[----:B------:R-:W-:Y:S01]  /*1e5f0*/  IMAD.MOV.U32 R17, RZ, RZ, 0x6 ;  /* 0x00000006ff117424 */ /* 0x000fe200078e00ff */
[----:B------:R0:W-:Y:S01]  /*1e600*/  STL.128 [R1+0x220], R28 ;  /* 0x0002201c01007387 */ /* 0x0001e20000100c00 */
[----:B------:R-:W-:Y:S02]  /*1e610*/  IMAD.MOV.U32 R18, RZ, RZ, 0x8 ;  /* 0x00000008ff127424 */ /* 0x000fe400078e00ff */
[----:B------:R-:W-:-:S02]  /*1e620*/  IMAD.MOV.U32 R4, RZ, RZ, 0xd ;  /* 0x0000000dff047424 */ /* 0x000fc400078e00ff */
[----:B------:R-:W-:Y:S01]  /*1e630*/  IMAD.MOV.U32 R6, RZ, RZ, 0xf ;  /* 0x0000000fff067424 */ /* 0x000fe200078e00ff */
[----:B------:R2:W-:Y:S01]  /*1e640*/  STL.128 [R1+0x300], R16 ;  /* 0x0003001001007387 */ /* 0x0005e20000100c00 */
[----:B------:R-:W-:Y:S01]  /*1e650*/  IMAD.MOV.U32 R7, RZ, RZ, 0x5 ;  /* 0x00000005ff077424 */ /* 0x000fe200078e00ff */
[----:B-1----:R-:W-:Y:S01]  /*1e660*/  CS2R R10, SRZ ;  /* 0x00000000000a7805 */ /* 0x002fe2000001ff00 */
[----:B------:R-:W-:Y:S02]  /*1e670*/  VIADD R45, R45, 0x510e527f ;  /* 0x510e527f2d2d7836 */ /* 0x000fe40000000000 */
[----:B------:R-:W-:Y:S01]  /*1e680*/  VIADD R42, R42, 0x9b05688c ;  /* 0x9b05688c2a2a7836 */ /* 0x000fe20000000000 */
[----:B------:R1:W-:Y:S01]  /*1e690*/  STL.128 [R1+0x410], R4 ;  /* 0x0004100401007387 */ /* 0x0003e20000100c00 */
[----:B------:R-:W-:Y:S01]  /*1e6a0*/  VIADD R43, R43, 0x1f83d9ab ;  /* 0x1f83d9ab2b2b7836 */ /* 0x000fe20000000000 */
[----:B------:R-:W-:Y:S01]  /*1e6b0*/  PRMT R20, R45, 0x123, RZ ;  /* 0x000001232d147816 */ /* 0x000fe200000000ff */
[----:B------:R-:W-:Y:S01]  /*1e6c0*/  VIADD R23, R40, 0x5be0cd19 ;  /* 0x5be0cd1928177836 */ /* 0x000fe20000000000 */
[----:B------:R-:W-:Y:S01]  /*1e6d0*/  PRMT R21, R42, 0x123, RZ ;  /* 0x000001232a157816 */ /* 0x000fe200000000ff */
[----:B------:R-:W-:Y:S01]  /*1e6e0*/  IMAD.MOV.U32 R24, RZ, RZ, RZ ;  /* 0x000000ffff187224 */ /* 0x000fe200078e00ff */
[----:B------:R-:W-:Y:S01]  /*1e6f0*/  PRMT R22, R43, 0x123, RZ ;  /* 0x000001232b167816 */ /* 0x000fe200000000ff */
[----:B------:R-:W-:Y:S01]  /*1e700*/  IMAD.MOV.U32 R25, RZ, RZ, 0x3 ;  /* 0x00000003ff197424 */ /* 0x000fe200078e00ff */
[----:B------:R-:W-:Y:S01]  /*1e710*/  PRMT R23, R23, 0x123, RZ ;  /* 0x0000012317177816 */ /* 0x000fe200000000ff */
[----:B------:R-:W-:-:S02]  /*1e720*/  IMAD.MOV.U32 R26, RZ, RZ, 0x9 ;  /* 0x00000009ff1a7424 */ /* 0x000fc400078e00ff */
[----:B------:R-:W-:Y:S02]  /*1e730*/  IMAD.MOV.U32 R27, RZ, RZ, 0xb ;  /* 0x0000000bff1b7424 */ /* 0x000fe400078e00ff */
[----:B------:R-:W-:Y:S01]  /*1e740*/  IMAD.MOV.U32 R8, RZ, RZ, 0x80 ;  /* 0x00000080ff087424 */ /* 0x000fe200078e00ff */
[----:B------:R-:W-:Y:S01]  /*1e750*/  STL.128 [R1+0x10], R20 ;  /* 0x0000101401007387 */ /* 0x000fe20000100c00 */
[----:B------:R-:W-:Y:S02]  /*1e760*/  IMAD.MOV.U32 R9, RZ, RZ, RZ ;  /* 0x000000ffff097224 */ /* 0x000fe400078e00ff */
[----:B------:R-:W-:Y:S01]  /*1e770*/  IMAD.MOV.U32 R14, RZ, RZ, 0x100 ;  /* 0x00000100ff0e7424 */ /* 0x000fe200078e00ff */
[----:B------:R3:W-:Y:S01]  /*1e780*/  STL.128 [R1+0x2b0], R24 ;  /* 0x0002b01801007387 */ /* 0x0007e20000100c00 */
[----:B0-----:R-:W-:Y:S02]  /*1e790*/  IMAD.MOV.U32 R29, RZ, RZ, 0xe ;  /* 0x0000000eff1d7424 */ /* 0x001fe400078e00ff */
[----:B------:R-:W-:Y:S01]  /*1e7a0*/  IMAD.MOV.U32 R30, RZ, RZ, 0xf ;  /* 0x0000000fff1e7424 */ /* 0x000fe200078e00ff */
[----:B------:R-:W-:Y:S01]  /*1e7b0*/  STL.128 [R1+0x20], R8 ;  /* 0x0000200801007387 */ /* 0x000fe20000100c00 */
[----:B------:R-:W-:-:S02]  /*1e7c0*/  IMAD.MOV.U32 R31, RZ, RZ, 0xc ;  /* 0x0000000cff1f7424 */ /* 0x000fc400078e00ff */
[----:B--2---:R-:W-:Y:S01]  /*1e7d0*/  IMAD.MOV.U32 R16, RZ, RZ, 0x9 ;  /* 0x00000009ff107424 */ /* 0x004fe200078e00ff */
[----:B------:R-:W-:Y:S01]  /*1e7e0*/  STL.128 [R1+0x30], R12 ;  /* 0x0000300c01007387 */ /* 0x000fe20000100c00 */
[----:B------:R-:W-:Y:S02]  /*1e7f0*/  IMAD.MOV.U32 R17, RZ, RZ, 0xe ;  /* 0x0000000eff117424 */ /* 0x000fe400078e00ff */
[----:B------:R-:W-:Y:S01]  /*1e800*/  IMAD.MOV.U32 R18, RZ, RZ, 0x5 ;  /* 0x00000005ff127424 */ /* 0x000fe200078e00ff */
[----:B------:R0:W-:Y:S01]  /*1e810*/  STL.128 [R1+0x2c0], R28 ;  /* 0x0002c01c01007387 */ /* 0x0001e20000100c00 */
[----:B------:R-:W-:Y:S02]  /*1e820*/  IMAD.MOV.U32 R19, RZ, RZ, 0x6 ;  /* 0x00000006ff137424 */ /* 0x000fe400078e00ff */
[----:B-1----:R-:W-:Y:S02]  /*1e830*/  IMAD.MOV.U32 R4, RZ, RZ, 0x7 ;  /* 0x00000007ff047424 */ /* 0x002fe400078e00ff */
[----:B---3--:R-:W-:-:S02]  /*1e840*/  HFMA2 R24, -RZ, RZ, 0, 8.3446502685546875e-07 ;  /* 0x0000000eff187431 */ /* 0x008fc400000001ff */
        /* <DEDUP_REMOVED lines=8> */
[----:B0-----:R-:W-:Y:S02]  /*1e8d0*/  IMAD.MOV.U32 R28, RZ, RZ, 0xe ;  /* 0x0000000eff1c7424 */ /* 0x001fe400078e00ff */
[----:B------:R-:W-:Y:S01]  /*1e8e0*/  IMAD.MOV.U32 R29, RZ, RZ, 0x8 ;  /* 0x00000008ff1d7424 */ /* 0x000fe200078e00ff */
[----:B------:R0:W-:Y:S01]  /*1e8f0*/  STL.128 [R1+0x350], R24 ;  /* 0x0003501801007387 */ /* 0x0001e20000100c00 */
[----:B------:R-:W-:Y:S02]  /*1e900*/  IMAD.MOV.U32 R30, RZ, RZ, 0xd ;  /* 0x0000000dff1e7424 */ /* 0x000fe400078e00ff */
[----:B------:R-:W-:Y:S02]  /*1e910*/  IMAD.MOV.U32 R31, RZ, RZ, 0x6 ;  /* 0x00000006ff1f7424 */ /* 0x000fe400078e00ff */
[----:B-1----:R-:W-:Y:S02]  /*1e920*/  IMAD.MOV.U32 R17, RZ, RZ, 0xd ;  /* 0x0000000dff117424 */ /* 0x002fe400078e00ff */
[----:B------:R-:W-:Y:S01]  /*1e930*/  IMAD.MOV.U32 R18, RZ, RZ, 0xf ;  /* 0x0000000fff127424 */ /* 0x000fe200078e00ff */
[----:B------:R1:W-:Y:S01]  /*1e940*/  STL.128 [R1+0x360], R28 ;  /* 0x0003601c01007387 */ /* 0x0003e20000100c00 */
[----:B------:R-:W-:-:S02]  /*1e950*/  IMAD.MOV.U32 R19, RZ, RZ, 0x7 ;  /* 0x00000007ff137424 */ /* 0x000fc400078e00ff */
[----:B--2---:R-:W-:Y:S02]  /*1e960*/  IMAD.MOV.U32 R4, RZ, RZ, 0xd ;  /* 0x0000000dff047424 */ /* 0x004fe400078e00ff */
[----:B------:R-:W-:Y:S01]  /*1e970*/  IMAD.MOV.U32 R5, RZ, RZ, 0xd ;  /* 0x0000000dff057424 */ /* 0x000fe200078e00ff */
[----:B------:R2:W-:Y:S01]  /*1e980*/  STL.128 [R1+0x440], R16 ;  /* 0x0004401001007387 */ /* 0x0005e20000100c00 */
[----:B------:R-:W-:Y:S02]  /*1e990*/  IMAD.MOV.U32 R6, RZ, RZ, 0x7 ;  /* 0x00000007ff067424 */ /* 0x000fe400078e00ff */
[----:B------:R-:W-:Y:S02]  /*1e9a0*/  IMAD.MOV.U32 R7, RZ, RZ, 0x5 ;  /* 0x00000005ff077424 */ /* 0x000fe400078e00ff */
[----:B0-----:R-:W-:Y:S02]  /*1e9b0*/  IMAD.MOV.U32 R24, RZ, RZ, 0xb ;  /* 0x0000000bff187424 */ /* 0x001fe400078e00ff */
[----:B------:R-:W-:Y:S01]  /*1e9c0*/  IMAD.MOV.U32 R25, RZ, RZ, 0x8 ;  /* 0x00000008ff197424 */ /* 0x000fe200078e00ff */
[----:B------:R0:W-:Y:S01]  /*1e9d0*/  STL.128 [R1+0x4b0], R4 ;  /* 0x0004b00401007387 */ /* 0x0001e20000100c00 */
[----:B------:R-:W-:-:S02]  /*1e9e0*/  IMAD.MOV.U32 R26, RZ, RZ, 0x5 ;  /* 0x00000005ff1a7424 */ /* 0x000fc400078e00ff */
[----:B------:R-:W-:Y:S02]  /*1e9f0*/  IMAD.MOV.U32 R27, RZ, RZ, 0x6 ;  /* 0x00000006ff1b7424 */ /* 0x000fe400078e00ff */
[----:B-1----:R-:W-:Y:S02]  /*1ea00*/  IMAD.MOV.U32 R28, RZ, RZ, 0x8 ;  /* 0x00000008ff1c7424 */ /* 0x002fe400078e00ff */
[----:B------:R-:W-:Y:S01]  /*1ea10*/  IMAD.MOV.U32 R29, RZ, RZ, 0x9 ;  /* 0x00000009ff1d7424 */ /* 0x000fe200078e00ff */
[----:B------:R1:W-:Y:S01]  /*1ea20*/  STL.128 [R1+0x3f0], R24 ;  /* 0x0003f01801007387 */ /* 0x0003e20000100c00 */
[----:B------:R-:W-:Y:S02]  /*1ea30*/  IMAD.MOV.U32 R30, RZ, RZ, 0x9 ;  /* 0x00000009ff1e7424 */ /* 0x000fe400078e00ff */
[----:B------:R-:W-:Y:S02]  /*1ea40*/  IMAD.MOV.U32 R31, RZ, RZ, 0xb ;  /* 0x0000000bff1f7424 */ /* 0x000fe400078e00ff */
[----:B--2---:R-:W-:-:S02]  /*1ea50*/  IMAD.MOV.U32 R16, RZ, RZ, 0x6 ;  /* 0x00000006ff107424 */ /* 0x004fc400078e00ff */
[----:B------:R-:W-:Y:S01]  /*1ea60*/  IMAD.MOV.U32 R17, RZ, RZ, 0x9 ;  /* 0x00000009ff117424 */ /* 0x000fe200078e00ff */
[----:B------:R-:W-:Y:S01]  /*1ea70*/  STL.128 [R1+0x400], R28 ;  /* 0x0004001c01007387 */ /* 0x000fe20000100c00 */
[----:B------:R-:W-:Y:S02]  /*1ea80*/  IMAD.MOV.U32 R18, RZ, RZ, 0xc ;  /* 0x0000000cff127424 */ /* 0x000fe400078e00ff */
[----:B------:R-:W-:Y:S02]  /*1ea90*/  IMAD.MOV.U32 R19, RZ, RZ, 0x9 ;  /* 0x00000009ff137424 */ /* 0x000fe400078e00ff */
[----:B0-----:R-:W-:Y:S02]  /*1eaa0*/  IMAD.MOV.U32 R4, RZ, RZ, 0x8 ;  /* 0x00000008ff047424 */ /* 0x001fe400078e00ff */
[----:B------:R-:W-:Y:S01]  /*1eab0*/  IMAD.MOV.U32 R5, RZ, RZ, 0x5 ;  /* 0x00000005ff057424 */ /* 0x000fe200078e00ff */
[----:B------:R0:W-:Y:S01]  /*1eac0*/  STL.128 [R1+0x4e0], R16 ;  /* 0x0004e01001007387 */ /* 0x0001e20000100c00 */
[----:B------:R-:W-:-:S02]  /*1ead0*/  IMAD.MOV.U32 R6, RZ, RZ, 0xc ;  /* 0x0000000cff067424 */ /* 0x000fc400078e00ff */
[----:B------:R-:W-:Y:S02]  /*1eae0*/  IMAD.MOV.U32 R7, RZ, RZ, 0x9 ;  /* 0x00000009ff077424 */ /* 0x000fe400078e00ff */
[----:B------:R-:W-:Y:S02]  /*1eaf0*/  VIADD R49, R49, 0x6a09e667 ;  /* 0x6a09e66731317836 */ /* 0x000fe40000000000 */
[----:B------:R-:W-:Y:S01]  /*1eb00*/  VIADD R46, R46, 0xbb67ae85 ;  /* 0xbb67ae852e2e7836 */ /* 0x000fe20000000000 */
[----:B------:R2:W-:Y:S01]  /*1eb10*/  STL.128 [R1+0x500], R4 ;  /* 0x0005000401007387 */ /* 0x0005e20000100c00 */
[----:B------:R-:W-:Y:S02]  /*1eb20*/  VIADD R47, R47, 0x3c6ef372 ;  /* 0x3c6ef3722f2f7836 */ /* 0x000fe40000000000 */
[----:B------:R-:W-:Y:S02]  /*1eb30*/  VIADD R44, R44, 0xa54ff53a ;  /* 0xa54ff53a2c2c7836 */ /* 0x000fe40000000000 */
[----:B-1----:R-:W-:-:S02]  /*1eb40*/  IMAD.MOV.U32 R24, RZ, RZ, 0x8 ;  /* 0x00000008ff187424 */ /* 0x002fc400078e00ff */
[----:B------:R-:W-:Y:S01]  /*1eb50*/  IMAD.MOV.U32 R25, RZ, RZ, 0x6 ;  /* 0x00000006ff197424 */ /* 0x000fe200078e00ff */
[----:B0-----:R-:W-:Y:S01]  /*1eb60*/  PRMT R16, R49, 0x123, RZ ;  /* 0x0000012331107816 */ /* 0x001fe200000000ff */
[----:B------:R-:W-:Y:S01]  /*1eb70*/  IMAD.MOV.U32 R26, RZ, RZ, 0x6 ;  /* 0x00000006ff1a7424 */ /* 0x000fe200078e00ff */
[----:B------:R-:W-:Y:S01]  /*1eb80*/  PRMT R17, R46, 0x123, RZ ;  /* 0x000001232e117816 */ /* 0x000fe200000000ff */
[----:B------:R-:W-:Y:S01]  /*1eb90*/  IMAD.MOV.U32 R27, RZ, RZ, 0xe ;  /* 0x0000000eff1b7424 */ /* 0x000fe200078e00ff */
[----:B------:R-:W-:Y:S01]  /*1eba0*/  PRMT R18, R47, 0x123, RZ ;  /* 0x000001232f127816 */ /* 0x000fe200000000ff */
[----:B------:R-:W-:Y:S01]  /*1ebb0*/  IMAD.MOV.U32 R28, RZ, RZ, 0xc ;  /* 0x0000000cff1c7424 */ /* 0x000fe200078e00ff */
[----:B------:R-:W-:Y:S01]  /*1ebc0*/  PRMT R19, R44, 0x123, RZ ;  /* 0x000001232c137816 */ /* 0x000fe200000000ff */
[----:B------:R-:W-:Y:S01]  /*1ebd0*/  IMAD.MOV.U32 R29, RZ, RZ, 0xd ;  /* 0x0000000dff1d7424 */ /* 0x000fe200078e00ff */
[----:B------:R0:W-:Y:S01]  /*1ebe0*/  STL.128 [R1+0x490], R24 ;  /* 0x0004901801007387 */ /* 0x0001e20000100c00 */
[----:B------:R-:W-:-:S02]  /*1ebf0*/  IMAD.MOV.U32 R30, RZ, RZ, 0x5 ;  /* 0x00000005ff1e7424 */ /* 0x000fc400078e00ff */
[----:B------:R-:W-:Y:S01]  /*1ec00*/  IMAD.MOV.U32 R31, RZ, RZ, 0xe ;  /* 0x0000000eff1f7424 */ /* 0x000fe200078e00ff */
[----:B------:R-:W-:Y:S01]  /*1ec10*/  STL.128 [R1], R16 ;  /* 0x0000001001007387 */ /* 0x000fe20000100c00 */
[----:B--2---:R-:W-:Y:S02]  /*1ec20*/  IMAD.MOV.U32 R4, RZ, RZ, 0xf ;  /* 0x0000000fff047424 */ /* 0x004fe400078e00ff */
[----:B------:R-:W-:Y:S01]  /*1ec30*/  IMAD.MOV.U32 R5, RZ, RZ, 0xd ;  /* 0x0000000dff057424 */ /* 0x000fe200078e00ff */
[----:B------:R1:W-:Y:S01]  /*1ec40*/  STL.128 [R1+0x4a0], R28 ;  /* 0x0004a01c01007387 */ /* 0x0003e20000100c00 */
[----:B------:R-:W-:Y:S02]  /*1ec50*/  IMAD.MOV.U32 R6, RZ, RZ, 0xb ;  /* 0x0000000bff067424 */ /* 0x000fe400078e00ff */
[----:B------:R-:W-:-:S05]  /*1ec60*/  IMAD.MOV.U32 R7, RZ, RZ, 0xb ;  /* 0x0000000bff077424 */ /* 0x000fca00078e00ff */
[----:B------:R2:W-:Y:S01]  /*1ec70*/  STL.128 [R1+0x530], R4 ;  /* 0x0005300401007387 */ /* 0x0005e20000100c00 */
[----:B0-----:R-:W-:Y:S02]  /*1ec80*/  IMAD.MOV.U32 R27, RZ, RZ, RZ ;  /* 0x000000ffff1b7224 */ /* 0x001fe400078e00ff */
[----:B------:R-:W-:Y:S02]  /*1ec90*/  IMAD.MOV.U32 R24, RZ, RZ, -0x10325477 ;  /* 0xefcdab89ff187424 */ /* 0x000fe400078e00ff */
[----:B------:R-:W-:Y:S02]  /*1eca0*/  IMAD.MOV.U32 R25, RZ, RZ, 0x67452301 ;  /* 0x67452301ff197424 */ /* 0x000fe400078e00ff */
[----:B------:R-:W-:Y:S02]  /*1ecb0*/  IMAD.MOV.U32 R26, RZ, RZ, -0x3c2d1e10 ;  /* 0xc3d2e1f0ff1a7424 */ /* 0x000fe400078e00ff */
[----:B-1----:R-:W-:Y:S02]  /*1ecc0*/  IMAD.MOV.U32 R29, RZ, RZ, -0x67452302 ;  /* 0x98badcfeff1d7424 */ /* 0x002fe400078e00ff */
[----:B------:R-:W-:-:S02]  /*1ecd0*/  IMAD.MOV.U32 R28, RZ, RZ, 0x10325476 ;  /* 0x10325476ff1c7424 */ /* 0x000fc400078e00ff */
[----:B------:R-:W-:Y:S02]  /*1ece0*/  IMAD.MOV.U32 R31, RZ, RZ, 0x10325476 ;  /* 0x10325476ff1f7424 */ /* 0x000fe400078e00ff */
[----:B------:R-:W-:Y:S02]  /*1ecf0*/  IMAD.MOV.U32 R17, RZ, RZ, 0x67452301 ;  /* 0x67452301ff117424 */ /* 0x000fe400078e00ff */
[----:B--2---:R-:W-:Y:S02]  /*1ed00*/  IMAD.MOV.U32 R7, RZ, RZ, -0x3c2d1e10 ;  /* 0xc3d2e1f0ff077424 */ /* 0x004fe400078e00ff */
[----:B------:R-:W-:Y:S02]  /*1ed10*/  IMAD.MOV.U32 R4, RZ, RZ, -0x10325477 ;  /* 0xefcdab89ff047424 */ /* 0x000fe400078e00ff */
[----:B------:R-:W-:-:S07]  /*1ed20*/  IMAD.MOV.U32 R5, RZ, RZ, -0x67452302 ;  /* 0x98badcfeff057424 */ /* 0x000fce00078e00ff */
.L_x_199:
[----:B------:R-:W-:Y:S01]  /*1ed30*/  ISETP.GT.U32.AND P0, PT, R27, 0xf, PT ;  /* 0x0000000f1b00780c */ /* 0x000fe20003f04070 */
[----:B------:R-:W-:Y:S02]  /*1ed40*/  IMAD.MOV.U32 R15, RZ, RZ, R17 ;  /* 0x000000ffff0f7224 */ /* 0x000fe400078e0011 */
[----:B------:R-:W-:Y:S02]  /*1ed50*/  IMAD.MOV.U32 R17, RZ, RZ, R31 ;  /* 0x000000ffff117224 */ /* 0x000fe400078e001f */
[----:B------:R-:W-:Y:S02]  /*1ed60*/  IMAD.MOV.U32 R18, RZ, RZ, R25 ;  /* 0x000000ffff127224 */ /* 0x000fe400078e0019 */
[----:B------:R-:W-:Y:S02]  /*1ed70*/  IMAD.MOV.U32 R6, RZ, RZ, R26 ;  /* 0x000000ffff067224 */ /* 0x000fe400078e001a */
[----:B------:R-:W-:Y:S02]  /*1ed80*/  IMAD.MOV.U32 R20, RZ, RZ, R7 ;  /* 0x000000ffff147224 */ /* 0x000fe400078e0007 */
[----:B------:R-:W-:-:S02]  /*1ed90*/  IMAD.MOV.U32 R25, RZ, RZ, R28 ;  /* 0x000000ffff197224 */ /* 0x000fc400078e001c */
[----:B------:R-:W-:Y:S01]  /*1eda0*/  @!P0 LOP3.LUT R12, R24, R29, R17, 0x96, !PT ;  /* 0x0000001d180c8212 */ /* 0x000fe200078e9611 */
[----:B------:R-:W-:Y:S06]  /*1edb0*/  @!P0 BRA `(.L_x_189) ;  /* 0x0000000000248947 */ /* 0x000fec0003800000 */
[----:B------:R-:W-:-:S13]  /*1edc0*/  ISETP.GT.U32.AND P0, PT, R27, 0x1f, PT ;  /* 0x0000001f1b00780c */ /* 0x000fda0003f04070 */
[----:B------:R-:W-:Y:S01]  /*1edd0*/  @!P0 LOP3.LUT R12, R17, R24, R29, 0xb8, !PT ;  /* 0x00000018110c8212 */ /* 0x000fe200078eb81d */
[----:B------:R-:W-:Y:S06]  /*1ede0*/  @!P0 BRA `(.L_x_189) ;  /* 0x0000000000188947 */ /* 0x000fec0003800000 */
[----:B------:R-:W-:-:S13]  /*1edf0*/  ISETP.GT.U32.AND P0, PT, R27, 0x2f, PT ;  /* 0x0000002f1b00780c */ /* 0x000fda0003f04070 */
[----:B------:R-:W-:Y:S01]  /*1ee00*/  @!P0 LOP3.LUT R12, R17, R24, R29, 0x2d, !PT ;  /* 0x00000018110c8212 */ /* 0x000fe200078e2d1d */
[----:B------:R-:W-:Y:S06]  /*1ee10*/  @!P0 BRA `(.L_x_189) ;  /* 0x00000000000c8947 */ /* 0x000fec0003800000 */
[----:B------:R-:W-:-:S13]  /*1ee20*/  ISETP.GT.U32.AND P0, PT, R27, 0x3f, PT ;  /* 0x0000003f1b00780c */ /* 0x000fda0003f04070 */
[----:B------:R-:W-:Y:S02]  /*1ee30*/  @!P0 LOP3.LUT R12, R29, R17, R24, 0xb8, !PT ;  /* 0x000000111d0c8212 */ /* 0x000fe400078eb818 */
[----:B------:R-:W-:-:S07]  /*1ee40*/  @P0 LOP3.LUT R12, R24, R29, R17, 0x2d, !PT ;  /* 0x0000001d180c0212 */ /* 0x000fce00078e2d11 */
.L_x_189:
[----:B------:R-:W-:-:S05]  /*1ee50*/  IMAD R16, R27, 0x4, R1 ;  /* 0x000000041b107824 */ /* 0x000fca00078e0201 */
[----:B------:R-:W2:Y:S04]  /*1ee60*/  LDL.64 R8, [R16+0x40] ;  /* 0x0000400010087983 */ /* 0x000ea80000100a00 */
[----:B------:R-:W3:Y:S01]  /*1ee70*/  LDL.64 R10, [R16+0x2c0] ;  /* 0x0002c000100a7983 */ /* 0x000ee20000100a00 */
[----:B------:R-:W-:-:S05]  /*1ee80*/  SHF.R.U32.HI R21, RZ, 0x4, R27 ;  /* 0x00000004ff157819 */ /* 0x000fca000001161b */
[----:B------:R-:W-:-:S04]  /*1ee90*/  IMAD.SHL.U32 R14, R21, 0x4, RZ ;  /* 0x00000004150e7824 */ /* 0x000fc800078e00ff */
[----:B------:R-:W0:Y:S01]  /*1eea0*/  LDC R23, c[0x3][R14+0x180] ;  /* 0x00c060000e177b82 */ /* 0x000e220000000800 */
[----:B--2---:R-:W-:-:S05]  /*1eeb0*/  IMAD R8, R8, 0x4, R1 ;  /* 0x0000000408087824 */ /* 0x004fca00078e0201 */
[----:B------:R1:W2:Y:S01]  /*1eec0*/  LDL R13, [R8] ;  /* 0x00000000080d7983 */ /* 0x0002a20000100800 */
[----:B------:R-:W-:-:S13]  /*1eed0*/  ISETP.GE.U32.AND P0, PT, R27, 0x40, PT ;  /* 0x000000401b00780c */ /* 0x000fda0003f06070 */
[----:B-1----:R-:W-:Y:S02]  /*1eee0*/  @P0 LOP3.LUT R8, R25, R4, R5, 0x96, !PT ;  /* 0x0000000419080212 */ /* 0x002fe400078e9605 */
[----:B--2---:R-:W-:-:S05]  /*1eef0*/  IADD3 R12, PT, PT, R13, R12, R15 ;  /* 0x0000000c0d0c7210 */ /* 0x004fca0007ffe00f */
[----:B0-----:R-:W-:Y:S01]  /*1ef00*/  IMAD.IADD R13, R12, 0x1, R23 ;  /* 0x000000010c0d7824 */ /* 0x001fe200078e0217 */
[----:B---3--:R-:W-:-:S04]  /*1ef10*/  IADD3 R12, PT, PT, -R10, 0x20, RZ ;  /* 0x000000200a0c7810 */ /* 0x008fc80007ffe1ff */
[----:B------:R-:W-:Y:S02]  /*1ef20*/  SHF.L.U32 R10, R13, R10, RZ ;  /* 0x0000000a0d0a7219 */ /* 0x000fe400000006ff */
[----:B------:R-:W-:-:S04]  /*1ef30*/  SHF.R.U32.HI R12, RZ, R12, R13 ;  /* 0x0000000cff0c7219 */ /* 0x000fc8000001160d */
[----:B------:R-:W-:Y:S02]  /*1ef40*/  IADD3 R10, PT, PT, R12, R10, R7 ;  /* 0x0000000a0c0a7210 */ /* 0x000fe40007ffe007 */
[----:B------:R-:W-:-:S03]  /*1ef50*/  SHF.L.W.U32.HI R7, R29, 0xa, R29 ;  /* 0x0000000a1d077819 */ /* 0x000fc60000010e1d */
[----:B------:R-:W-:Y:S01]  /*1ef60*/  IMAD.MOV.U32 R29, RZ, RZ, R10 ;  /* 0x000000ffff1d7224 */ /* 0x000fe200078e000a */
[----:B------:R-:W-:Y:S06]  /*1ef70*/  @P0 BRA `(.L_x_190) ;  /* 0x0000000000240947 */ /* 0x000fec0003800000 */
[----:B------:R-:W-:-:S13]  /*1ef80*/  ISETP.GE.U32.AND P0, PT, R27, 0x30, PT ;  /* 0x000000301b00780c */ /* 0x000fda0003f06070 */
[----:B------:R-:W-:Y:S01]  /*1ef90*/  @P0 LOP3.LUT R8, R4, R5, R25, 0xca, !PT ;  /* 0x0000000504080212 */ /* 0x000fe200078eca19 */
[----:B------:R-:W-:Y:S06]  /*1efa0*/  @P0 BRA `(.L_x_190) ;  /* 0x0000000000180947 */ /* 0x000fec0003800000 */
[----:B------:R-:W-:-:S13]  /*1efb0*/  ISETP.GE.U32.AND P0, PT, R27, 0x20, PT ;  /* 0x000000201b00780c */ /* 0x000fda0003f06070 */
[----:B------:R-:W-:Y:S01]  /*1efc0*/  @P0 LOP3.LUT R8, R25, R4, R5, 0x2d, !PT ;  /* 0x0000000419080212 */ /* 0x000fe200078e2d05 */
[----:B------:R-:W-:Y:S06]  /*1efd0*/  @P0 BRA `(.L_x_190) ;  /* 0x00000000000c0947 */ /* 0x000fec0003800000 */
[----:B------:R-:W-:-:S13]  /*1efe0*/  ISETP.GE.U32.AND P0, PT, R27, 0x10, PT ;  /* 0x000000101b00780c */ /* 0x000fda0003f06070 */
[----:B------:R-:W-:Y:S02]  /*1eff0*/  @P0 LOP3.LUT R8, R5, R25, R4, 0xb8, !PT ;  /* 0x0000001905080212 */ /* 0x000fe400078eb804 */
[----:B------:R-:W-:-:S07]  /*1f000*/  @!P0 LOP3.LUT R8, R4, R5, R25, 0x2d, !PT ;  /* 0x0000000504088212 */ /* 0x000fce00078e2d19 */
.L_x_190:
[----:B------:R-:W2:Y:S04]  /*1f010*/  LDL.64 R12, [R16+0x180] ;  /* 0x00018000100c7983 */ /* 0x000ea80000100a00 */
[----:B------:R-:W3:Y:S01]  /*1f020*/  LDL.64 R14, [R16+0x400] ;  /* 0x00040000100e7983 */ /* 0x000ee20000100a00 */
[----:B------:R-:W-:-:S04]  /*1f030*/  IMAD.MOV.U32 R10, RZ, RZ, 0x194 ;  /* 0x00000194ff0a7424 */ /* 0x000fc800078e00ff */
[----:B------:R-:W-:-:S04]  /*1f040*/  IMAD R10, R21, 0x4, R10 ;  /* 0x00000004150a7824 */ /* 0x000fc800078e020a */
[----:B------:R-:W0:Y:S01]  /*1f050*/  LDC R22, c[0x3][R10] ;  /* 0x00c000000a167b82 */ /* 0x000e220000000800 */
[----:B--2---:R-:W-:-:S05]  /*1f060*/  IMAD R12, R12, 0x4, R1 ;  /* 0x000000040c0c7824 */ /* 0x004fca00078e0201 */
[----:B------:R-:W2:Y:S01]  /*1f070*/  LDL R19, [R12] ;  /* 0x000000000c137983 */ /* 0x000ea20000100800 */
[----:B------:R-:W-:Y:S02]  /*1f080*/  ISETP.GE.U32.AND P0, PT, R27, 0xf, PT ;  /* 0x0000000f1b00780c */ /* 0x000fe40003f06070 */
        /* <DEDUP_REMOVED lines=8> */
[----:B------:R-:W-:Y:S06]  /*1f110*/  @!P0 BRA `(.L_x_191) ;  /* 0x0000000000308947 */ /* 0x000fec0003800000 */
[----:B------:R-:W-:-:S13]  /*1f120*/  ISETP.GE.U32.AND P0, PT, R27, 0x1f, PT ;  /* 0x0000001f1b00780c */ /* 0x000fda0003f06070 */
[----:B------:R-:W-:Y:S05]  /*1f130*/  @!P0 BRA `(.L_x_192) ;  /* 0x0000000000208947 */ /* 0x000fea0003800000 */
[----:B------:R-:W-:-:S13]  /*1f140*/  ISETP.GE.U32.AND P0, PT, R27, 0x2f, PT ;  /* 0x0000002f1b00780c */ /* 0x000fda0003f06070 */
[----:B------:R-:W-:Y:S05]  /*1f150*/  @!P0 BRA `(.L_x_193) ;  /* 0x0000000000108947 */ /* 0x000fea0003800000 */
[----:B------:R-:W-:-:S13]  /*1f160*/  ISETP.GE.U32.AND P0, PT, R27, 0x3f, PT ;  /* 0x0000003f1b00780c */ /* 0x000fda0003f06070 */
[----:B------:R-:W-:Y:S02]  /*1f170*/  @P0 LOP3.LUT R8, R29, R24, R7, 0x2d, !PT ;  /* 0x000000181d080212 */ /* 0x000fe400078e2d07 */
[----:B------:R-:W-:Y:S01]  /*1f180*/  @!P0 LOP3.LUT R8, R24, R7, R29, 0xb8, !PT ;  /* 0x0000000718088212 */ /* 0x000fe200078eb81d */
[----:B------:R-:W-:Y:S06]  /*1f190*/  BRA `(.L_x_194) ;  /* 0x0000000000147947 */ /* 0x000fec0003800000 */
.L_x_193:
[----:B------:R-:W-:Y:S01]  /*1f1a0*/  LOP3.LUT R8, R7, R29, R24, 0x2d, !PT ;  /* 0x0000001d07087212 */ /* 0x000fe200078e2d18 */
[----:B------:R-:W-:Y:S06]  /*1f1b0*/  BRA `(.L_x_194) ;  /* 0x00000000000c7947 */ /* 0x000fec0003800000 */
.L_x_192:
[----:B------:R-:W-:Y:S01]  /*1f1c0*/  LOP3.LUT R8, R7, R29, R24, 0xb8, !PT ;  /* 0x0000001d07087212 */ /* 0x000fe200078eb818 */
[----:B------:R-:W-:Y:S06]  /*1f1d0*/  BRA `(.L_x_194) ;  /* 0x0000000000047947 */ /* 0x000fec0003800000 */
.L_x_191:
[----:B------:R-:W-:-:S07]  /*1f1e0*/  LOP3.LUT R8, R29, R24, R7, 0x96, !PT ;  /* 0x000000181d087212 */ /* 0x000fce00078e9607 */
.L_x_194:
[----:B------:R-:W-:-:S06]  /*1f1f0*/  IMAD R9, R9, 0x4, R1 ;  /* 0x0000000409097824 */ /* 0x000fcc00078e0201 */
[----:B------:R-:W2:Y:S01]  /*1f200*/  LDL R9, [R9] ;  /* 0x0000000009097983 */ /* 0x000ea20000100800 */
[----:B------:R-:W-:Y:S02]  /*1f210*/  ISETP.GT.U32.AND P0, PT, R27, 0x3e, PT ;  /* 0x0000003e1b00780c */ /* 0x000fe40003f04070 */
[----:B------:R-:W-:Y:S02]  /*1f220*/  IADD3 R19, PT, PT, -R11, 0x20, RZ ;  /* 0x000000200b137810 */ /* 0x000fe40007ffe1ff */
[----:B------:R-:W-:Y:S02]  /*1f230*/  SHF.L.W.U32.HI R31, R24, 0xa, R24 ;  /* 0x0000000a181f7819 */ /* 0x000fe40000010e18 */
[----:B--2---:R-:W-:-:S05]  /*1f240*/  IADD3 R8, PT, PT, R9, R8, R20 ;  /* 0x0000000809087210 */ /* 0x004fca0007ffe014 */
[----:B------:R-:W-:-:S05]  /*1f250*/  IMAD.IADD R8, R23, 0x1, R8 ;  /* 0x0000000117087824 */ /* 0x000fca00078e0208 */
[----:B------:R-:W-:Y:S02]  /*1f260*/  SHF.L.U32 R10, R8, R11, RZ ;  /* 0x0000000b080a7219 */ /* 0x000fe400000006ff */
[----:B------:R-:W-:-:S04]  /*1f270*/  SHF.R.U32.HI R19, RZ, R19, R8 ;  /* 0x00000013ff137219 */ /* 0x000fc80000011608 */
[----:B------:R-:W-:-:S05]  /*1f280*/  IADD3 R10, PT, PT, R19, R10, R17 ;  /* 0x0000000a130a7210 */ /* 0x000fca0007ffe011 */
[----:B------:R-:W-:Y:S01]  /*1f290*/  IMAD.MOV.U32 R24, RZ, RZ, R10 ;  /* 0x000000ffff187224 */ /* 0x000fe200078e000a */
[----:B------:R-:W-:Y:S06]  /*1f2a0*/  @P0 BRA `(.L_x_195) ;  /* 0x0000000000300947 */ /* 0x000fec0003800000 */
[----:B------:R-:W-:-:S13]  /*1f2b0*/  ISETP.GT.U32.AND P0, PT, R27, 0x2e, PT ;  /* 0x0000002e1b00780c */ /* 0x000fda0003f04070 */
[----:B------:R-:W-:Y:S05]  /*1f2c0*/  @P0 BRA `(.L_x_196) ;  /* 0x0000000000200947 */ /* 0x000fea0003800000 */
[----:B------:R-:W-:-:S13]  /*1f2d0*/  ISETP.GT.U32.AND P0, PT, R27, 0x1e, PT ;  /* 0x0000001e1b00780c */ /* 0x000fda0003f04070 */
[----:B------:R-:W-:Y:S05]  /*1f2e0*/  @P0 BRA `(.L_x_197) ;  /* 0x0000000000100947 */ /* 0x000fea0003800000 */
[----:B------:R-:W-:-:S13]  /*1f2f0*/  ISETP.GT.U32.AND P0, PT, R27, 0xe, PT ;  /* 0x0000000e1b00780c */ /* 0x000fda0003f04070 */
[----:B------:R-:W-:Y:S02]  /*1f300*/  @!P0 LOP3.LUT R9, R5, R4, R26, 0x2d, !PT ;  /* 0x0000000405098212 */ /* 0x000fe400078e2d1a */
[----:B------:R-:W-:Y:S01]  /*1f310*/  @P0 LOP3.LUT R9, R4, R26, R5, 0xb8, !PT ;  /* 0x0000001a04090212 */ /* 0x000fe200078eb805 */
[----:B------:R-:W-:Y:S06]  /*1f320*/  BRA `(.L_x_198) ;  /* 0x0000000000147947 */ /* 0x000fec0003800000 */
.L_x_197:
[----:B------:R-:W-:Y:S01]  /*1f330*/  LOP3.LUT R9, R26, R5, R4, 0x2d, !PT ;  /* 0x000000051a097212 */ /* 0x000fe200078e2d04 */
[----:B------:R-:W-:Y:S06]  /*1f340*/  BRA `(.L_x_198) ;  /* 0x00000000000c7947 */ /* 0x000fec0003800000 */
.L_x_196:
[----:B------:R-:W-:Y:S01]  /*1f350*/  LOP3.LUT R9, R5, R4, R26, 0xca, !PT ;  /* 0x0000000405097212 */ /* 0x000fe200078eca1a */
[----:B------:R-:W-:Y:S06]  /*1f360*/  BRA `(.L_x_198) ;  /* 0x0000000000047947 */ /* 0x000fec0003800000 */
.L_x_195:
[----:B------:R-:W-:-:S07]  /*1f370*/  LOP3.LUT R9, R26, R5, R4, 0x96, !PT ;  /* 0x000000051a097212 */ /* 0x000fce00078e9604 */
.L_x_198:
[----:B------:R-:W-:-:S06]  /*1f380*/  IMAD R13, R13, 0x4, R1 ;  /* 0x000000040d0d7824 */ /* 0x000fcc00078e0201 */
[----:B------:R-:W2:Y:S01]  /*1f390*/  LDL R13, [R13] ;  /* 0x000000000d0d7983 */ /* 0x000ea20000100800 */
[----:B------:R-:W-:Y:S01]  /*1f3a0*/  VIADD R27, R27, 0x2 ;  /* 0x000000021b1b7836 */ /* 0x000fe20000000000 */
[----:B------:R-:W-:-:S04]  /*1f3b0*/  SHF.L.W.U32.HI R28, R4, 0xa, R4 ;  /* 0x0000000a041c7819 */ /* 0x000fc80000010e04 */
[----:B------:R-:W-:Y:S02]  /*1f3c0*/  ISETP.NE.AND P0, PT, R27, 0x50, PT ;  /* 0x000000501b00780c */ /* 0x000fe40003f05270 */
[----:B--2---:R-:W-:-:S05]  /*1f3d0*/  IADD3 R9, PT, PT, R13, R9, R6 ;  /* 0x000000090d097210 */ /* 0x004fca0007ffe006 */
[----:B------:R-:W-:Y:S01]  /*1f3e0*/  IMAD.IADD R6, R22, 0x1, R9 ;  /* 0x0000000116067824 */ /* 0x000fe200078e0209 */
[----:B------:R-:W-:-:S04]  /*1f3f0*/  IADD3 R9, PT, PT, -R15, 0x20, RZ ;  /* 0x000000200f097810 */ /* 0x000fc80007ffe1ff */
[----:B------:R-:W-:Y:S02]  /*1f400*/  SHF.L.U32 R8, R6, R15, RZ ;  /* 0x0000000f06087219 */ /* 0x000fe400000006ff */
[----:B------:R-:W-:-:S04]  /*1f410*/  SHF.R.U32.HI R9, RZ, R9, R6 ;  /* 0x00000009ff097219 */ /* 0x000fc80000011606 */
[----:B------:R-:W-:-:S05]  /*1f420*/  IADD3 R8, PT, PT, R9, R8, R25 ;  /* 0x0000000809087210 */ /* 0x000fca0007ffe019 */
[----:B------:R-:W-:Y:S01]  /*1f430*/  IMAD.MOV.U32 R4, RZ, RZ, R8 ;  /* 0x000000ffff047224 */ /* 0x000fe200078e0008 */
[----:B------:R-:W-:Y:S06]  /*1f440*/  @P0 BRA `(.L_x_199) ;  /* 0xfffffff800380947 */ /* 0x000fec000383ffff */
[----:B------:R-:W0:Y:S01]  /*1f450*/  LDCU UR4, c[0x0][0x390] ;  /* 0x00007200ff0477ac */ /* 0x000e220008000800 */
[----:B------:R-:W-:Y:S01]  /*1f460*/  BSSY.RECONVERGENT B2, `(.L_x_200) ;  /* 0x000007e000027945 */ /* 0x000fe20003800200 */
[----:B0-----:R-:W-:-:S09]  /*1f470*/  UISETP.NE.AND UP0, UPT, UR4, URZ, UPT ;  /* 0x000000ff0400728c */ /* 0x001fd2000bf05270 */
[----:B------:R-:W-:Y:S05]  /*1f480*/  BRA.U !UP0, `(.L_x_201) ;  /* 0x0000000508ec7547 */ /* 0x000fea000b800000 */
[----:B------:R-:W-:Y:S01]  /*1f490*/  IADD3 R29, PT, PT, R28, -0x10325477, R29 ;  /* 0xefcdab891c1d7810 */ /* 0x000fe20007ffe01d */
[----:B------:R-:W-:Y:S01]  /*1f4a0*/  IMAD.MOV.U32 R15, RZ, RZ, RZ ;  /* 0x000000ffff0f7224 */ /* 0x000fe200078e00ff */
[----:B------:R-:W-:Y:S02]  /*1f4b0*/  IADD3 R8, PT, PT, R26, -0x67452302, R31 ;  /* 0x98badcfe1a087810 */ /* 0x000fe40007ffe01f */
[----:B------:R-:W-:Y:S02]  /*1f4c0*/  IADD3 R10, PT, PT, R7, 0x10325476, R25 ;  /* 0x10325476070a7810 */ /* 0x000fe40007ffe019 */
[----:B------:R-:W-:Y:S02]  /*1f4d0*/  IADD3 R12, PT, PT, R17, -0x3c2d1e10, R4 ;  /* 0xc3d2e1f0110c7810 */ /* 0x000fe40007ffe004 */
[----:B------:R-:W-:Y:S02]  /*1f4e0*/  IADD3 R14, PT, PT, R24, 0x67452301, R5 ;  /* 0x67452301180e7810 */ /* 0x000fe40007ffe005 */
[----:B------:R-:W-:-:S02]  /*1f4f0*/  SHF.R.U32.HI R16, RZ, 0x8, R29 ;  /* 0x00000008ff107819 */ /* 0x000fc4000001161d */
[----:B------:R-:W-:Y:S02]  /*1f500*/  SHF.R.U32.HI R18, RZ, 0x18, R29 ;  /* 0x00000018ff127819 */ /* 0x000fe4000001161d */
[--C-:B------:R-:W-:Y:S02]  /*1f510*/  SHF.R.U32.HI R20, RZ, 0x8, R8.reuse ;  /* 0x00000008ff147819 */ /* 0x100fe40000011608 */
[----:B------:R-:W-:Y:S02]  /*1f520*/  SHF.R.U32.HI R22, RZ, 0x18, R8 ;  /* 0x00000018ff167819 */ /* 0x000fe40000011608 */
[--C-:B------:R-:W-:Y:S02]  /*1f530*/  SHF.R.U32.HI R23, RZ, 0x8, R10.reuse ;  /* 0x00000008ff177819 */ /* 0x100fe4000001160a */
[----:B------:R-:W-:Y:S02]  /*1f540*/  SHF.R.U32.HI R28, RZ, 0x18, R10 ;  /* 0x00000018ff1c7819 */ /* 0x000fe4000001160a */
[----:B------:R-:W-:-:S02]  /*1f550*/  SHF.R.U32.HI R30, RZ, 0x8, R12 ;  /* 0x00000008ff1e7819 */ /* 0x000fc4000001160c */
[----:B------:R-:W-:Y:S02]  /*1f560*/  SHF.R.U32.HI R31, RZ, 0x18, R12 ;  /* 0x00000018ff1f7819 */ /* 0x000fe4000001160c */
[--C-:B------:R-:W-:Y:S02]  /*1f570*/  SHF.R.U32.HI R40, RZ, 0x8, R14.reuse ;  /* 0x00000008ff287819 */ /* 0x100fe4000001160e */
[----:B------:R-:W-:Y:S02]  /*1f580*/  SHF.R.U32.HI R42, RZ, 0x18, R14 ;  /* 0x00000018ff2a7819 */ /* 0x000fe4000001160e */
[----:B------:R-:W-:Y:S02]  /*1f590*/  PRMT R43, R29, 0x7632, R43 ;  /* 0x000076321d2b7816 */ /* 0x000fe4000000002b */
[----:B------:R-:W-:Y:S02]  /*1f5a0*/  PRMT R44, R8, 0x7632, R44 ;  /* 0x00007632082c7816 */ /* 0x000fe4000000002c */
[----:B------:R-:W-:-:S02]  /*1f5b0*/  PRMT R45, R10, 0x7632, R45 ;  /* 0x000076320a2d7816 */ /* 0x000fc4000000002d */
[----:B------:R-:W-:Y:S02]  /*1f5c0*/  PRMT R46, R12, 0x7632, R46 ;  /* 0x000076320c2e7816 */ /* 0x000fe4000000002e */
[----:B------:R-:W-:Y:S02]  /*1f5d0*/  PRMT R47, R14, 0x7632, R47 ;  /* 0x000076320e2f7816 */ /* 0x000fe4000000002f */
[----:B------:R-:W-:-:S07]  /*1f5e0*/  LOP3.LUT R9, R29, 0xff, RZ, 0xc0, !PT ;  /* 0x000000ff1d097812 */ /* 0x000fce00078ec0ff */
.L_x_205:
[----:B------:R-:W0:Y:S01]  /*1f5f0*/  LDC.64 R4, c[0x0][0x388] ;  /* 0x0000e200ff047b82 */ /* 0x000e220000000a00 */
[----:B------:R-:W-:-:S05]  /*1f600*/  IMAD R11, R15, 0x14, RZ ;  /* 0x000000140f0b7824 */ /* 0x000fca00078e02ff */
[----:B0-----:R-:W-:-:S05]  /*1f610*/  IADD3 R6, P0, PT, R11, R4, RZ ;  /* 0x000000040b067210 */ /* 0x001fca0007f1e0ff */
[----:B------:R-:W-:-:S05]  /*1f620*/  IMAD.X R7, RZ, RZ, R5, P0 ;  /* 0x000000ffff077224 */ /* 0x000fca00000e0605 */
[----:B------:R-:W2:Y:S01]  /*1f630*/  LDG.E.U8 R24, desc[UR10][R6.64] ;  /* 0x0000000a06187981 */ /* 0x000ea2000c1e1100 */
[----:B------:R-:W-:Y:S01]  /*1f640*/  BSSY.RECONVERGENT B3, `(.L_x_202) ;  /* 0x000005b000037945 */ /* 0x000fe20003800200 */
[----:B--2---:R-:W-:-:S13]  /*1f650*/  ISETP.NE.AND P0, PT, R24, R9, PT ;  /* 0x000000091800720c */ /* 0x004fda0003f05270 */
[----:B------:R-:W-:Y:S05]  /*1f660*/  @P0 BRA `(.L_x_203) ;  /* 0x0000000400600947 */ /* 0x000fea0003800000 */
[----:B------:R-:W2:Y:S01]  /*1f670*/  LDG.E.U8 R13, desc[UR10][R6.64+0x1] ;  /* 0x0000010a060d7981 */ /* 0x000ea2000c1e1100 */
[----:B------:R-:W-:-:S04]  /*1f680*/  LOP3.LUT R24, R16, 0xff, RZ, 0xc0, !PT ;  /* 0x000000ff10187812 */ /* 0x000fc800078ec0ff */
[----:B--2---:R-:W-:-:S13]  /*1f690*/  ISETP.NE.AND P0, PT, R13, R24, PT ;  /* 0x000000180d00720c */ /* 0x004fda0003f05270 */
[----:B------:R-:W-:Y:S05]  /*1f6a0*/  @P0 BRA `(.L_x_203) ;  /* 0x0000000400500947 */ /* 0x000fea0003800000 */
[----:B------:R-:W2:Y:S01]  /*1f6b0*/  LDG.E.U8 R13, desc[UR10][R6.64+0x2] ;  /* 0x0000020a060d7981 */ /* 0x000ea2000c1e1100 */
[----:B------:R-:W-:-:S04]  /*1f6c0*/  LOP3.LUT R24, R43, 0xff, RZ, 0xc0, !PT ;  /* 0x000000ff2b187812 */ /* 0x000fc800078ec0ff */
[----:B--2---:R-:W-:-:S13]  /*1f6d0*/  ISETP.NE.AND P0, PT, R13, R24, PT ;  /* 0x000000180d00720c */ /* 0x004fda0003f05270 */
[----:B------:R-:W-:Y:S05]  /*1f6e0*/  @P0 BRA `(.L_x_203) ;  /* 0x0000000400400947 */ /* 0x000fea0003800000 */
[----:B------:R-:W2:Y:S01]  /*1f6f0*/  LDG.E.U8 R6, desc[UR10][R6.64+0x3] ;  /* 0x0000030a06067981 */ /* 0x000ea2000c1e1100 */
[----:B------:R-:W-:-:S04]  /*1f700*/  PRMT R13, R18, 0x9910, RZ ;  /* 0x00009910120d7816 */ /* 0x000fc800000000ff */
[----:B--2---:R-:W-:-:S13]  /*1f710*/  ISETP.NE.AND P0, PT, R6, R13, PT ;  /* 0x0000000d0600720c */ /* 0x004fda0003f05270 */
[----:B------:R-:W-:Y:S05]  /*1f720*/  @P0 BRA `(.L_x_203) ;  /* 0x0000000400300947 */ /* 0x000fea0003800000 */
[----:B------:R-:W-:-:S05]  /*1f730*/  VIADD R7, R11, 0x4 ;  /* 0x000000040b077836 */ /* 0x000fca0000000000 */
[----:B------:R-:W-:-:S05]  /*1f740*/  IADD3 R6, P0, PT, R7, R4, RZ ;  /* 0x0000000407067210 */ /* 0x000fca0007f1e0ff */
[----:B------:R-:W-:-:S05]  /*1f750*/  IMAD.X R7, RZ, RZ, R5, P0 ;  /* 0x000000ffff077224 */ /* 0x000fca00000e0605 */
        /* <DEDUP_REMOVED lines=72> */
[----:B------:R-:W-:Y:S05]  /*1fbe0*/  @!P0 BRA `(.L_x_204) ;  /* 0x0000000400c48947 */ /* 0x000fea0003800000 */
.L_x_203:
[----:B------:R-:W-:Y:S05]  /*1fbf0*/  BSYNC.RECONVERGENT B3 ;  /* 0x0000000000037941 */ /* 0x000fea0003800200 */
.L_x_202:
[----:B------:R-:W0:Y:S01]  /*1fc00*/  LDCU UR4, c[0x0][0x390] ;  /* 0x00007200ff0477ac */ /* 0x000e220008000800 */
[----:B------:R-:W-:-:S05]  /*1fc10*/  VIADD R15, R15, 0x1 ;  /* 0x000000010f0f7836 */ /* 0x000fca0000000000 */
[----:B0-----:R-:W-:-:S13]  /*1fc20*/  ISETP.NE.AND P0, PT, R15, UR4, PT ;  /* 0x000000040f007c0c */ /* 0x001fda000bf05270 */
[----:B------:R-:W-:Y:S05]  /*1fc30*/  @P0 BRA `(.L_x_205) ;  /* 0xfffffff8006c0947 */ /* 0x000fea000383ffff */
.L_x_201:
[----:B------:R-:W-:Y:S05]  /*1fc40*/  BSYNC.RECONVERGENT B2 ;  /* 0x0000000000027941 */ /* 0x000fea0003800200 */
.L_x_200:
[----:B------:R-:W2:Y:S04]  /*1fc50*/  LDL.128 R12, [R1+0x540] ;  /* 0x00054000010c7983 */ /* 0x000ea80000100c00 */
[----:B------:R-:W3:Y:S01]  /*1fc60*/  LDL.128 R8, [R1+0x550] ;  /* 0x0005500001087983 */ /* 0x000ee20000100c00 */
[----:B------:R-:W2:Y:S01]  /*1fc70*/  LDCU UR4, c[0x0][0x360] ;  /* 0x00006c00ff0477ac */ /* 0x000ea20008000800 */
[----:B------:R-:W2:Y:S01]  /*1fc80*/  LDC R5, c[0x0][0x370] ;  /* 0x0000dc00ff057b82 */ /* 0x000ea20000000800 */
[----:B------:R-:W-:Y:S04]  /*1fc90*/  BSSY.RECONVERGENT B2, `(.L_x_206) ;  /* 0x000005e000027945 */ /* 0x000fe80003800200 */
[----:B------:R-:W-:Y:S03]  /*1fca0*/  BSSY.RELIABLE B3, `(.L_x_207) ;  /* 0x000003b000037945 */ /* 0x000fe60003800100 */
[----:B------:R-:W0:Y:S01]  /*1fcb0*/  LDC R17, c[0x3][0x3c] ;  /* 0x00c00f00ff117b82 */ /* 0x000e220000000800 */
[----:B--2---:R-:W-:-:S05]  /*1fcc0*/  IMAD R4, R5, UR4, R12 ;  /* 0x0000000405047c24 */ /* 0x004fca000f8e020c */
[----:B------:R-:W-:-:S04]  /*1fcd0*/  ISETP.GE.U32.AND P0, PT, R4, R12, PT ;  /* 0x0000000c0400720c */ /* 0x000fc80003f06070 */
[----:B------:R-:W-:-:S04]  /*1fce0*/  SEL R6, RZ, 0x1, P0 ;  /* 0x00000001ff067807 */ /* 0x000fc80000000000 */
[----:B------:R-:W-:-:S05]  /*1fcf0*/  IADD3 R5, P0, PT, R6, R13, RZ ;  /* 0x0000000d06057210 */ /* 0x000fca0007f1e0ff */
[----:B------:R-:W-:-:S05]  /*1fd00*/  IMAD.X R7, RZ, RZ, RZ, P0 ;  /* 0x000000ffff077224 */ /* 0x000fca00000e06ff */
[----:B------:R-:W-:-:S05]  /*1fd10*/  IADD3 R6, P0, PT, R7, R14, RZ ;  /* 0x0000000e07067210 */ /* 0x000fca0007f1e0ff */
[----:B------:R-:W-:-:S05]  /*1fd20*/  IMAD.X R12, RZ, RZ, RZ, P0 ;  /* 0x000000ffff0c7224 */ /* 0x000fca00000e06ff */
[----:B------:R-:W-:-:S05]  /*1fd30*/  IADD3 R7, P0, PT, R12, R15, RZ ;  /* 0x0000000f0c077210 */ /* 0x000fca0007f1e0ff */
[----:B------:R-:W-:-:S05]  /*1fd40*/  IMAD.X R15, RZ, RZ, RZ, P0 ;  /* 0x000000ffff0f7224 */ /* 0x000fca00000e06ff */
[----:B---3--:R-:W-:-:S05]  /*1fd50*/  IADD3 R15, P0, PT, R8, R15, RZ ;  /* 0x0000000f080f7210 */ /* 0x008fca0007f1e0ff */
[----:B------:R-:W-:-:S05]  /*1fd60*/  IMAD.X R14, RZ, RZ, RZ, P0 ;  /* 0x000000ffff0e7224 */ /* 0x000fca00000e06ff */
[----:B------:R-:W-:-:S05]  /*1fd70*/  IADD3 R14, P0, PT, R14, R9, RZ ;  /* 0x000000090e0e7210 */ /* 0x000fca0007f1e0ff */
[----:B------:R-:W-:-:S05]  /*1fd80*/  IMAD.X R13, RZ, RZ, RZ, P0 ;  /* 0x000000ffff0d7224 */ /* 0x000fca00000e06ff */
[----:B------:R-:W-:-:S05]  /*1fd90*/  IADD3 R13, P0, PT, R13, R10, RZ ;  /* 0x0000000a0d0d7210 */ /* 0x000fca0007f1e0ff */
[----:B------:R-:W-:-:S05]  /*1fda0*/  IMAD.X R10, RZ, RZ, R11, P0 ;  /* 0x000000ffff0a7224 */ /* 0x000fca00000e060b */
[----:B0-----:R-:W-:-:S13]  /*1fdb0*/  ISETP.GT.U32.AND P0, PT, R10, R17, PT ;  /* 0x000000110a00720c */ /* 0x001fda0003f04070 */
[----:B------:R-:W-:Y:S05]  /*1fdc0*/  @P0 BRA `(.L_x_208) ;  /* 0x0000000000a00947 */ /* 0x000fea0003800000 */
[----:B------:R-:W-:Y:S01]  /*1fdd0*/  ISETP.GE.U32.AND P0, PT, R10, R17, PT ;  /* 0x000000110a00720c */ /* 0x000fe20003f06070 */
[----:B------:R-:W-:Y:S02]  /*1fde0*/  IMAD.MOV.U32 R12, RZ, RZ, R13 ;  /* 0x000000ffff0c7224 */ /* 0x000fe400078e000d */
[----:B------:R-:W-:Y:S02]  /*1fdf0*/  IMAD.MOV.U32 R8, RZ, RZ, R15 ;  /* 0x000000ffff087224 */ /* 0x000fe400078e000f */
[----:B------:R-:W-:-:S08]  /*1fe00*/  IMAD.MOV.U32 R9, RZ, RZ, R14 ;  /* 0x000000ffff097224 */ /* 0x000fd000078e000e */
        /* <DEDUP_REMOVED lines=36> */
.L_x_208:
[----:B------:R-:W-:Y:S05]  /*20050*/  BSYNC.RELIABLE B3 ;  /* 0x0000000000037941 */ /* 0x000fea0003800100 */
.L_x_207:
        /* <DEDUP_REMOVED lines=16> */
[----:B0-----:R-:W-:Y:S01]  /*20160*/  IADD3 R8, P0, P2, R15, -UR4, -R8 ;  /* 0x800000040f087c10 */ /* 0x001fe2000fa1e808 */
[----:B------:R-:W0:Y:S03]  /*20170*/  LDCU UR4, c[0x3][0x38] ;  /* 0x00c00700ff0477ac */ /* 0x000e260008000800 */
[----:B------:R-:W-:-:S04]  /*20180*/  IADD3.X R9, PT, PT, RZ, -0x1, R11, P0, P2 ;  /* 0xffffffffff097810 */ /* 0x000fc800007e440b */
[----:B------:R-:W-:-:S04]  /*20190*/  LOP3.LUT R9, R9, 0x1, RZ, 0xc0, !PT ;  /* 0x0000000109097812 */ /* 0x000fc800078ec0ff */
[----:B------:R-:W-:-:S04]  /*201a0*/  IADD3 R9, P0, P2, R14, -UR5, -R9 ;  /* 0x800000050e097c10 */ /* 0x000fc8000fa1e809 */
[----:B------:R-:W-:Y:S01]  /*201b0*/  IADD3.X R12, PT, PT, RZ, -0x1, R11, P0, P2 ;  /* 0xffffffffff0c7810 */ /* 0x000fe200007e440b */
[----:B------:R1:W-:Y:S03]  /*201c0*/  STL.64 [R1+0x550], R8 ;  /* 0x0005500801007387 */ /* 0x0003e60000100a00 */
[----:B------:R-:W-:-:S04]  /*201d0*/  LOP3.LUT R12, R12, 0x1, RZ, 0xc0, !PT ;  /* 0x000000010c0c7812 */ /* 0x000fc800078ec0ff */
[----:B0-----:R-:W-:-:S04]  /*201e0*/  IADD3 R12, P0, P2, R13, -UR4, -R12 ;  /* 0x800000040d0c7c10 */ /* 0x001fc8000fa1e80c */
[----:B------:R-:W-:Y:S01]  /*201f0*/  IADD3.X R11, PT, PT, RZ, -0x1, R11, P0, P2 ;  /* 0xffffffffff0b7810 */ /* 0x000fe200007e440b */
[----:B------:R1:W-:Y:S03]  /*20200*/  STL [R1+0x558], R12 ;  /* 0x0005580c01007387 */ /* 0x0003e60000100800 */
[----:B------:R-:W-:-:S04]  /*20210*/  LOP3.LUT R11, R11, 0x1, RZ, 0xc0, !PT ;  /* 0x000000010b0b7812 */ /* 0x000fc800078ec0ff */
[----:B------:R-:W-:Y:S01]  /*20220*/  IADD3 R10, PT, PT, R10, -R17, -R11 ;  /* 0x800000110a0a7210 */ /* 0x000fe20007ffe80b */
[----:B------:R-:W-:Y:S06]  /*20230*/  BRA `(.L_x_210) ;  /* 0x00000000000c7947 */ /* 0x000fec0003800000 */
.L_x_209:
[----:B------:R0:W-:Y:S04]  /*20240*/  STL.128 [R1+0x540], R4 ;  /* 0x0005400401007387 */ /* 0x0001e80000100c00 */
[----:B------:R0:W-:Y:S04]  /*20250*/  STL.64 [R1+0x550], R8 ;  /* 0x0005500801007387 */ /* 0x0001e80000100a00 */
[----:B------:R0:W-:Y:S02]  /*20260*/  STL [R1+0x558], R12 ;  /* 0x0005580c01007387 */ /* 0x0001e40000100800 */
.L_x_210:
[----:B------:R-:W-:Y:S05]  /*20270*/  BSYNC.RECONVERGENT B2 ;  /* 0x0000000000027941 */ /* 0x000fea0003800200 */
.L_x_206:
[----:B------:R-:W2:Y:S01]  /*20280*/  LDCU.64 UR4, c[0x0][0x398] ;  /* 0x00007300ff0477ac */ /* 0x000ea20008000a00 */
[----:B------:R-:W-:Y:S01]  /*20290*/  IADD3 R0, P0, PT, R0, 0x1, RZ ;  /* 0x0000000100007810 */ /* 0x000fe20007f1e0ff */
[----:B------:R4:W-:Y:S04]  /*202a0*/  STL [R1+0x55c], R10 ;  /* 0x00055c0a01007387 */ /* 0x0009e80000100800 */
[----:B------:R-:W-:Y:S01]  /*202b0*/  IMAD.X R2, RZ, RZ, R2, P0 ;  /* 0x000000ffff027224 */ /* 0x000fe200000e0602 */
[----:B--2---:R-:W-:-:S04]  /*202c0*/  ISETP.NE.U32.AND P0, PT, R0, UR4, PT ;  /* 0x0000000400007c0c */ /* 0x004fc8000bf05070 */
[----:B------:R-:W-:-:S13]  /*202d0*/  ISETP.NE.AND.EX P0, PT, R2, UR5, PT, P0 ;  /* 0x0000000502007c0c */ /* 0x000fda000bf05300 */
[----:B----4-:R-:W-:Y:S05]  /*202e0*/  @P0 BRA `(.L_x_211) ;  /* 0xfffffe0800500947 */ /* 0x010fea000383ffff */
[----:B------:R-:W-:Y:S05]  /*202f0*/  EXIT ;  /* 0x000000000000794d */ /* 0x000fea0003800000 */
.L_x_204:
[----:B------:R-:W0:Y:S01]  /*20300*/  LDCU.64 UR4, c[0x0][0x3a0] ;  /* 0x00007400ff0477ac */ /* 0x000e220008000a00 */
[----:B------:R-:W-:Y:S02]  /*20310*/  IMAD.MOV.U32 R5, RZ, RZ, 0x1 ;  /* 0x00000001ff057424 */ /* 0x000fe400078e00ff */
[----:B------:R-:W-:Y:S02]  /*20320*/  IMAD.MOV.U32 R4, RZ, RZ, RZ ;  /* 0x000000ffff047224 */ /* 0x000fe400078e00ff */
[----:B0-----:R-:W-:Y:S02]  /*20330*/  IMAD.U32 R2, RZ, RZ, UR4 ;  /* 0x00000004ff027e24 */ /* 0x001fe4000f8e00ff */
[----:B------:R-:W-:-:S05]  /*20340*/  IMAD.U32 R3, RZ, RZ, UR5 ;  /* 0x00000005ff037e24 */ /* 0x000fca000f8e00ff */
[----:B------:R-:W2:Y:S02]  /*20350*/  ATOMG.E.CAS.STRONG.GPU PT, R2, [R2], R4, R5 ;  /* 0x00000004020273a9 */ /* 0x000ea400001ee105 */
[----:B--2---:R-:W-:-:S13]  /*20360*/  ISETP.NE.AND P0, PT, R2, RZ, PT ;  /* 0x000000ff0200720c */ /* 0x004fda0003f05270 */
[----:B------:R-:W-:Y:S05]  /*20370*/  @P0 EXIT ;  /* 0x000000000000094d */ /* 0x000fea0003800000 */
[----:B------:R-:W2:Y:S04]  /*20380*/  LDL.128 R24, [R1+0x550] ;  /* 0x0005500001187983 */ /* 0x000ea80000100c00 */
[----:B------:R-:W3:Y:S01]  /*20390*/  LDL.128 R4, [R1+0x540] ;  /* 0x0005400001047983 */ /* 0x000ee20000100c00 */
[----:B------:R-:W0:Y:S01]  /*203a0*/  LDC.64 R2, c[0x0][0x3a8] ;  /* 0x0000ea00ff027b82 */ /* 0x000e220000000a00 */
[--C-:B--2---:R-:W-:Y:S02]  /*203b0*/  SHF.R.U32.HI R9, RZ, 0x18, R27.reuse ;  /* 0x00000018ff097819 */ /* 0x104fe4000001161b */
[----:B0-----:R0:W-:Y:S01]  /*203c0*/  STG.E.U8 desc[UR10][R2.64+0x3], R27 ;  /* 0x0000031b02007986 */ /* 0x0011e2000c10110a */
[--C-:B------:R-:W-:Y:S02]  /*203d0*/  SHF.R.U32.HI R11, RZ, 0x10, R27.reuse ;  /* 0x00000010ff0b7819 */ /* 0x100fe4000001161b */
[----:B------:R-:W-:Y:S01]  /*203e0*/  SHF.R.U32.HI R13, RZ, 0x8, R27 ;  /* 0x00000008ff0d7819 */ /* 0x000fe2000001161b */
[----:B------:R-:W-:Y:S01]  /*203f0*/  STG.E.U8 desc[UR10][R2.64+0xb], R25 ;  /* 0x00000b1902007986 */ /* 0x000fe2000c10110a */
[----:B------:R-:W-:-:S02]  /*20400*/  SHF.R.U32.HI R21, RZ, 0x18, R25 ;  /* 0x00000018ff157819 */ /* 0x000fc40000011619 */
[--C-:B------:R-:W-:Y:S01]  /*20410*/  SHF.R.U32.HI R33, RZ, 0x10, R25.reuse ;  /* 0x00000010ff217819 */ /* 0x100fe20000011619 */
[----:B------:R1:W-:Y:S01]  /*20420*/  STG.E.U8 desc[UR10][R2.64+0xf], R24 ;  /* 0x00000f1802007986 */ /* 0x0003e2000c10110a */
[----:B------:R-:W-:Y:S02]  /*20430*/  SHF.R.U32.HI R35, RZ, 0x8, R25 ;  /* 0x00000008ff237819 */ /* 0x000fe40000011619 */
[--C-:B------:R-:W-:Y:S01]  /*20440*/  SHF.R.U32.HI R37, RZ, 0x18, R24.reuse ;  /* 0x00000018ff257819 */ /* 0x100fe20000011618 */
[----:B------:R3:W-:Y:S01]  /*20450*/  STG.E.U8 desc[UR10][R2.64], R9 ;  /* 0x0000000902007986 */ /* 0x0007e2000c10110a */
[--C-:B0-----:R-:W-:Y:S02]  /*20460*/  SHF.R.U32.HI R27, RZ, 0x10, R24.reuse ;  /* 0x00000010ff1b7819 */ /* 0x101fe40000011618 */
[----:B------:R-:W-:Y:S01]  /*20470*/  SHF.R.U32.HI R39, RZ, 0x8, R24 ;  /* 0x00000008ff277819 */ /* 0x000fe20000011618 */
[----:B------:R0:W-:Y:S01]  /*20480*/  STG.E.U8 desc[UR10][R2.64+0x1], R11 ;  /* 0x0000010b02007986 */ /* 0x0001e2000c10110a */
[----:B------:R-:W-:-:S02]  /*20490*/  SHF.R.U32.HI R15, RZ, 0x18, R26 ;  /* 0x00000018ff0f7819 */ /* 0x000fc4000001161a */
[--C-:B------:R-:W-:Y:S01]  /*204a0*/  SHF.R.U32.HI R17, RZ, 0x10, R26.reuse ;  /* 0x00000010ff117819 */ /* 0x100fe2000001161a */
[----:B-1----:R-:W1:Y:S01]  /*204b0*/  LDC.64 R24, c[0x0][0x3b0] ;  /* 0x0000ec00ff187b82 */ /* 0x002e620000000a00 */
[----:B------:R-:W-:Y:S01]  /*204c0*/  SHF.R.U32.HI R19, RZ, 0x8, R26 ;  /* 0x00000008ff137819 */ /* 0x000fe2000001161a */
[----:B------:R2:W-:Y:S01]  /*204d0*/  STG.E.U8 desc[UR10][R2.64+0x2], R13 ;  /* 0x0000020d02007986 */ /* 0x0005e2000c10110a */
[----:B---3--:R-:W-:-:S03]  /*204e0*/  SHF.R.U32.HI R9, RZ, 0x18, R7 ;  /* 0x00000018ff097819 */ /* 0x008fc60000011607 */
[----:B------:R3:W-:Y:S01]  /*204f0*/  STG.E.U8 desc[UR10][R2.64+0x4], R15 ;  /* 0x0000040f02007986 */ /* 0x0007e2000c10110a */
[----:B0-----:R-:W-:-:S03]  /*20500*/  SHF.R.U32.HI R11, RZ, 0x10, R7 ;  /* 0x00000010ff0b7819 */ /* 0x001fc60000011607 */
[----:B------:R0:W-:Y:S04]  /*20510*/  STG.E.U8 desc[UR10][R2.64+0x5], R17 ;  /* 0x0000051102007986 */ /* 0x0001e8000c10110a */
[----:B------:R4:W-:Y:S01]  /*20520*/  STG.E.U8 desc[UR10][R2.64+0x6], R19 ;  /* 0x0000061302007986 */ /* 0x0009e2000c10110a */
[----:B--2---:R-:W-:-:S03]  /*20530*/  SHF.R.U32.HI R13, RZ, 0x8, R7 ;  /* 0x00000008ff0d7819 */ /* 0x004fc60000011607 */
[----:B------:R2:W-:Y:S01]  /*20540*/  STG.E.U8 desc[UR10][R2.64+0x8], R21 ;  /* 0x0000081502007986 */ /* 0x0005e2000c10110a */
[----:B---3--:R-:W-:-:S03]  /*20550*/  SHF.R.U32.HI R15, RZ, 0x18, R6 ;  /* 0x00000018ff0f7819 */ /* 0x008fc60000011606 */
[----:B------:R3:W-:Y:S01]  /*20560*/  STG.E.U8 desc[UR10][R2.64+0x9], R33 ;  /* 0x0000092102007986 */ /* 0x0007e2000c10110a */
[----:B0-----:R-:W-:-:S03]  /*20570*/  SHF.R.U32.HI R17, RZ, 0x10, R6 ;  /* 0x00000010ff117819 */ /* 0x001fc60000011606 */
[----:B------:R0:W-:Y:S01]  /*20580*/  STG.E.U8 desc[UR10][R2.64+0xa], R35 ;  /* 0x00000a2302007986 */ /* 0x0001e2000c10110a */
[----:B----4-:R-:W-:-:S03]  /*20590*/  SHF.R.U32.HI R19, RZ, 0x8, R6 ;  /* 0x00000008ff137819 */ /* 0x010fc60000011606 */
[----:B------:R4:W-:Y:S01]  /*205a0*/  STG.E.U8 desc[UR10][R2.64+0xc], R37 ;  /* 0x00000c2502007986 */ /* 0x0009e2000c10110a */
[----:B--2---:R-:W-:-:S03]  /*205b0*/  SHF.R.U32.HI R21, RZ, 0x18, R5 ;  /* 0x00000018ff157819 */ /* 0x004fc60000011605 */
[----:B------:R2:W-:Y:S01]  /*205c0*/  STG.E.U8 desc[UR10][R2.64+0xd], R27 ;  /* 0x00000d1b02007986 */ /* 0x0005e2000c10110a */
[----:B---3--:R-:W-:-:S03]  /*205d0*/  SHF.R.U32.HI R33, RZ, 0x18, R4 ;  /* 0x00000018ff217819 */ /* 0x008fc60000011604 */
[----:B------:R3:W-:Y:S01]  /*205e0*/  STG.E.U8 desc[UR10][R2.64+0x13], R7 ;  /* 0x0000130702007986 */ /* 0x0007e2000c10110a */
[--C-:B0-----:R-:W-:Y:S02]  /*205f0*/  SHF.R.U32.HI R35, RZ, 0x10, R4.reuse ;  /* 0x00000010ff237819 */ /* 0x101fe40000011604 */
[----:B----4-:R-:W-:Y:S01]  /*20600*/  SHF.R.U32.HI R37, RZ, 0x8, R4 ;  /* 0x00000008ff257819 */ /* 0x010fe20000011604 */
[----:B------:R-:W-:Y:S01]  /*20610*/  STG.E.U8 desc[UR10][R2.64+0x7], R26 ;  /* 0x0000071a02007986 */ /* 0x000fe2000c10110a */
[----:B--2---:R-:W-:-:S03]  /*20620*/  SHF.R.U32.HI R27, RZ, 0x10, R5 ;  /* 0x00000010ff1b7819 */ /* 0x004fc60000011605 */
[----:B------:R-:W-:Y:S01]  /*20630*/  STG.E.U8 desc[UR10][R2.64+0xe], R39 ;  /* 0x00000e2702007986 */ /* 0x000fe2000c10110a */
[----:B---3--:R-:W-:-:S03]  /*20640*/  SHF.R.U32.HI R7, RZ, 0x8, R5 ;  /* 0x00000008ff077819 */ /* 0x008fc60000011605 */
[----:B------:R-:W-:Y:S04]  /*20650*/  STG.E.U8 desc[UR10][R2.64+0x17], R6 ;  /* 0x0000170602007986 */ /* 0x000fe8000c10110a */
        /* <DEDUP_REMOVED lines=14> */
[----:B-1----:R-:W-:Y:S04]  /*20740*/  STG.E.U8 desc[UR10][R24.64], R29 ;  /* 0x0000001d18007986 */ /* 0x002fe8000c10110a */
        /* <DEDUP_REMOVED lines=18> */
[----:B------:R-:W-:Y:S01]  /*20870*/  STG.E.U8 desc[UR10][R24.64+0x13], R42 ;  /* 0x0000132a18007986 */ /* 0x000fe2000c10110a */
[----:B------:R-:W-:Y:S05]  /*20880*/  EXIT ;  /* 0x000000000000794d */ /* 0x000fea0003800000 */
.L_x_212:
[----:B------:R-:W-:-:S00]  /*20890*/  BRA `(.L_x_212) ;  /* 0xfffffffc00fc7947 */ /* 0x000fc0000383ffff */
[----:B------:R-:W-:-:S00]  /*208a0*/  NOP ;  /* 0x0000000000007918 */ /* 0x000fc00000000000 */
        /* <DEDUP_REMOVED lines=13> */
.L_x_213:


//--------------------- .nv.shared.reserved.0     --------------------------
	.section	.nv.shared.reserved.0,"aw",@nobits
	.weak		__nv_reservedSMEM_offset_0_alias
	.size		__nv_reservedSMEM_offset_0_alias, 0, 64
	.other		__nv_reservedSMEM_offset_0_alias,@"STO_CUDA_RESERVED_SHARED STV_DEFAULT"
__nv_reservedSMEM_offset_0_alias:
	.zero		0
	.zero		64


//--------------------- .nv.constant0._Z18search_keys_kernelPKhS0_jmPjPhS2_ --------------------------
	.section	.nv.constant0._Z18search_keys_kernelPKhS0_jmPjPhS2_,"a",@progbits
	.sectionflags	@""
	.align	4
.nv.constant0._Z18search_keys_kernelPKhS0_jmPjPhS2_:
	.zero		952


//--------------------- SYMBOLS --------------------------

	.type		.nv.reservedSmem.offset0,@object
	.size		.nv.reservedSmem.offset0,0x4
